def matmul_kernel(
    a_ptr,
    b_ptr,
    c_ptr,
    M,
    N,
    K,
    stride_am,
    stride_ak,
    stride_bk,
    stride_bn,
    stride_cm,
    stride_cn,
    BLOCK_M: tl.constexpr,
    BLOCK_N: tl.constexpr,
    BLOCK_K: tl.constexpr,
    GROUP_M: tl.constexpr,
):
    pid = tl.program_id(axis=0)
    num_pid_m = tl.cdiv(M, BLOCK_M)
    num_pid_n = tl.cdiv(N, BLOCK_N)
    num_pid_in_group = GROUP_M * num_pid_n
    group_id = pid // num_pid_in_group
    first_pid_m = group_id * GROUP_M
    group_size_m = min(num_pid_m - first_pid_m, GROUP_M)
    pid_m = first_pid_m + ((pid % num_pid_in_group) % group_size_m)
    pid_n = (pid % num_pid_in_group) // group_size_m

    offs_am = (pid_m * BLOCK_M + tl.arange(0, BLOCK_M)) % M
    offs_bn = (pid_n * BLOCK_N + tl.arange(0, BLOCK_N)) % N
    offs_k = tl.arange(0, BLOCK_K)
    a_ptrs = a_ptr + offs_am[:, None] * stride_am + offs_k[None, :] * stride_ak
    b_ptrs = b_ptr + offs_k[:, None] * stride_bk + offs_bn[None, :] * stride_bn

    acc = tl.zeros((BLOCK_M, BLOCK_N), dtype=tl.float32)
    for kk in range(0, tl.cdiv(K, BLOCK_K)):
        a = tl.load(a_ptrs, mask=offs_k[None, :] < K - kk * BLOCK_K, other=0.0)
        b = tl.load(b_ptrs, mask=offs_k[:, None] < K - kk * BLOCK_K, other=0.0)
        acc = tl.dot(a, b, acc)
        a_ptrs += BLOCK_K * stride_ak
        b_ptrs += BLOCK_K * stride_bk

    c = acc.to(c_ptr.dtype.element_ty)
    offs_cm = pid_m * BLOCK_M + tl.arange(0, BLOCK_M)
    offs_cn = pid_n * BLOCK_N + tl.arange(0, BLOCK_N)
    c_ptrs = c_ptr + offs_cm[:, None] * stride_cm + offs_cn[None, :] * stride_cn
    mask = (offs_cm[:, None] < M) & (offs_cn[None, :] < N)
    tl.store(c_ptrs, c, mask=mask)

# config = {"BLOCK_K": 256, "BLOCK_M": 256, "BLOCK_N": 64, "GROUP_M": 8, "arch": "sm_80", "dtype": "bf16", "num_ctas": 1, "num_stages": 3, "num_warps": 4}
# arch = sm_80


// ===== COMPILED SASS (sm_80) =====

	.target	sm_80

	.elftype	@"ET_EXEC"


//--------------------- .note.nv.tkinfo           --------------------------
	.section	.note.nv.tkinfo,"",@"SHT_NOTE"
	.sectionflags	@"SHF_NOTE_NV_TKINFO"
	.tkinfo
        /*0018*/ 	.word	0x00000002
        /*0030*/ 	.string	""
        /*0030*/ 	.string	"ptxas"
        /*0030*/ 	.string	"Cuda compilation tools, release 13.0, V13.0.88"
        /*0030*/ 	.string	"Build cuda_13.0.r13.0/compiler.36424714_0"
        /*0030*/ 	.string	"-v  -suppress-debug-info  -lineinfo  -arch sm_80 "



//--------------------- .note.nv.cuinfo           --------------------------
	.section	.note.nv.cuinfo,"",@"SHT_NOTE"
	.sectionflags	@"SHF_NOTE_NV_CUINFO"
        /*0018*/ 	.short	0x0002
        /*001a*/ 	.short	0x0050
        /*001c*/ 	.short	0x0082
	.zero		2


//--------------------- .nv.info                  --------------------------
	.section	.nv.info,"",@"SHT_CUDA_INFO"
	.align	4


	//----- nvinfo : EIATTR_REGCOUNT
	.align		4
        /*0000*/ 	.byte	0x04, 0x2f
        /*0002*/ 	.short	(.L_1 - .L_0)
	.align		4
.L_0:
        /*0004*/ 	.word	index@(matmul_kernel)
        /*0008*/ 	.word	0x00000020


	//----- nvinfo : EIATTR_FRAME_SIZE
	.align		4
.L_1:
        /*000c*/ 	.byte	0x04, 0x11
        /*000e*/ 	.short	(.L_3 - .L_2)
	.align		4
.L_2:
        /*0010*/ 	.word	index@(matmul_kernel)
        /*0014*/ 	.word	0x00004c18


	//----- nvinfo : EIATTR_MIN_STACK_SIZE
	.align		4
.L_3:
        /*0018*/ 	.byte	0x04, 0x12
        /*001a*/ 	.short	(.L_5 - .L_4)
	.align		4
.L_4:
        /*001c*/ 	.word	index@(matmul_kernel)
        /*0020*/ 	.word	0x00004c18
.L_5:


//--------------------- .nv.info.matmul_kernel    --------------------------
	.section	.nv.info.matmul_kernel,"",@"SHT_CUDA_INFO"
	.sectionflags	@""
	.align	4


	//----- nvinfo : EIATTR_CUDA_API_VERSION
	.align		4
        /*0000*/ 	.byte	0x04, 0x37
        /*0002*/ 	.short	(.L_7 - .L_6)
.L_6:
        /*0004*/ 	.word	0x00000082


	//----- nvinfo : EIATTR_SW2861232_WAR
	.align		4
.L_7:
        /*0008*/ 	.byte	0x01, 0x35
	.zero		2


	//----- nvinfo : EIATTR_PARAM_CBANK
	.align		4
        /*000c*/ 	.byte	0x04, 0x0a
        /*000e*/ 	.short	(.L_9 - .L_8)
	.align		4
.L_8:
        /*0010*/ 	.word	index@(.nv.constant0.matmul_kernel)
        /*0014*/ 	.short	0x0160
        /*0016*/ 	.short	0x0050


	//----- nvinfo : EIATTR_CBANK_PARAM_SIZE
	.align		4
.L_9:
        /*0018*/ 	.byte	0x03, 0x19
        /*001a*/ 	.short	0x0050


	//----- nvinfo : EIATTR_KPARAM_INFO
	.align		4
        /*001c*/ 	.byte	0x04, 0x17
        /*001e*/ 	.short	(.L_11 - .L_10)
.L_10:
        /*0020*/ 	.word	0x00000000
        /*0024*/ 	.short	0x000d
        /*0026*/ 	.short	0x0048
        /*0028*/ 	.byte	0x00, 0xf4, 0x21, 0x00


	//----- nvinfo : EIATTR_KPARAM_INFO
	.align		4
.L_11:
        /*002c*/ 	.byte	0x04, 0x17
        /*002e*/ 	.short	(.L_13 - .L_12)
.L_12:
        /*0030*/ 	.word	0x00000000
        /*0034*/ 	.short	0x000c
        /*0036*/ 	.short	0x0040
        /*0038*/ 	.byte	0x00, 0xf4, 0x21, 0x00


	//----- nvinfo : EIATTR_KPARAM_INFO
	.align		4
.L_13:
        /*003c*/ 	.byte	0x04, 0x17
        /*003e*/ 	.short	(.L_15 - .L_14)
.L_14:
        /*0040*/ 	.word	0x00000000
        /*0044*/ 	.short	0x000b
        /*0046*/ 	.short	0x0038
        /*0048*/ 	.byte	0x00, 0xf0, 0x11, 0x00


	//----- nvinfo : EIATTR_KPARAM_INFO
	.align		4
.L_15:
        /*004c*/ 	.byte	0x04, 0x17
        /*004e*/ 	.short	(.L_17 - .L_16)
.L_16:
        /*0050*/ 	.word	0x00000000
        /*0054*/ 	.short	0x000a
        /*0056*/ 	.short	0x0034
        /*0058*/ 	.byte	0x00, 0xf0, 0x11, 0x00


	//----- nvinfo : EIATTR_KPARAM_INFO
	.align		4
.L_17:
        /*005c*/ 	.byte	0x04, 0x17
        /*005e*/ 	.short	(.L_19 - .L_18)
.L_18:
        /*0060*/ 	.word	0x00000000
        /*0064*/ 	.short	0x0009
        /*0066*/ 	.short	0x0030
        /*0068*/ 	.byte	0x00, 0xf0, 0x11, 0x00


	//----- nvinfo : EIATTR_KPARAM_INFO
	.align		4
.L_19:
        /*006c*/ 	.byte	0x04, 0x17
        /*006e*/ 	.short	(.L_21 - .L_20)
.L_20:
        /*0070*/ 	.word	0x00000000
        /*0074*/ 	.short	0x0008
        /*0076*/ 	.short	0x002c
        /*0078*/ 	.byte	0x00, 0xf0, 0x11, 0x00


	//----- nvinfo : EIATTR_KPARAM_INFO
	.align		4
.L_21:
        /*007c*/ 	.byte	0x04, 0x17
        /*007e*/ 	.short	(.L_23 - .L_22)
.L_22:
        /*0080*/ 	.word	0x00000000
        /*0084*/ 	.short	0x0007
        /*0086*/ 	.short	0x0028
        /*0088*/ 	.byte	0x00, 0xf0, 0x11, 0x00


	//----- nvinfo : EIATTR_KPARAM_INFO
	.align		4
.L_23:
        /*008c*/ 	.byte	0x04, 0x17
        /*008e*/ 	.short	(.L_25 - .L_24)
.L_24:
        /*0090*/ 	.word	0x00000000
        /*0094*/ 	.short	0x0006
        /*0096*/ 	.short	0x0024
        /*0098*/ 	.byte	0x00, 0xf0, 0x11, 0x00


	//----- nvinfo : EIATTR_KPARAM_INFO
	.align		4
.L_25:
        /*009c*/ 	.byte	0x04, 0x17
        /*009e*/ 	.short	(.L_27 - .L_26)
.L_26:
        /*00a0*/ 	.word	0x00000000
        /*00a4*/ 	.short	0x0005
        /*00a6*/ 	.short	0x0020
        /*00a8*/ 	.byte	0x00, 0xf0, 0x11, 0x00


	//----- nvinfo : EIATTR_KPARAM_INFO
	.align		4
.L_27:
        /*00ac*/ 	.byte	0x04, 0x17
        /*00ae*/ 	.short	(.L_29 - .L_28)
.L_28:
        /*00b0*/ 	.word	0x00000000
        /*00b4*/ 	.short	0x0004
        /*00b6*/ 	.short	0x001c
        /*00b8*/ 	.byte	0x00, 0xf0, 0x11, 0x00


	//----- nvinfo : EIATTR_KPARAM_INFO
	.align		4
.L_29:
        /*00bc*/ 	.byte	0x04, 0x17
        /*00be*/ 	.short	(.L_31 - .L_30)
.L_30:
        /*00c0*/ 	.word	0x00000000
        /*00c4*/ 	.short	0x0003
        /*00c6*/ 	.short	0x0018
        /*00c8*/ 	.byte	0x00, 0xf0, 0x11, 0x00


	//----- nvinfo : EIATTR_KPARAM_INFO
	.align		4
.L_31:
        /*00cc*/ 	.byte	0x04, 0x17
        /*00ce*/ 	.short	(.L_33 - .L_32)
.L_32:
        /*00d0*/ 	.word	0x00000000
        /*00d4*/ 	.short	0x0002
        /*00d6*/ 	.short	0x0010
        /*00d8*/ 	.byte	0x00, 0xf4, 0x21, 0x00


	//----- nvinfo : EIATTR_KPARAM_INFO
	.align		4
.L_33:
        /*00dc*/ 	.byte	0x04, 0x17
        /*00de*/ 	.short	(.L_35 - .L_34)
.L_34:
        /*00e0*/ 	.word	0x00000000
        /*00e4*/ 	.short	0x0001
        /*00e6*/ 	.short	0x0008
        /*00e8*/ 	.byte	0x00, 0xf4, 0x21, 0x00


	//----- nvinfo : EIATTR_KPARAM_INFO
	.align		4
.L_35:
        /*00ec*/ 	.byte	0x04, 0x17
        /*00ee*/ 	.short	(.L_37 - .L_36)
.L_36:
        /*00f0*/ 	.word	0x00000000
        /*00f4*/ 	.short	0x0000
        /*00f6*/ 	.short	0x0000
        /*00f8*/ 	.byte	0x00, 0xf4, 0x21, 0x00


	//----- nvinfo : EIATTR_MAXREG_COUNT
	.align		4
.L_37:
        /*00fc*/ 	.byte	0x03, 0x1b
        /*00fe*/ 	.short	0x00ff


	//----- nvinfo : EIATTR_NUM_BARRIERS
	.align		4
        /*0100*/ 	.byte	0x02, 0x4c
        /*0102*/ 	.byte	0x01
	.zero		1


	//----- nvinfo : EIATTR_ANNOTATIONS
	.align		4
        /*0104*/ 	.byte	0x04, 0x55
        /*0106*/ 	.short	(.L_39 - .L_38)


	//   ....[0]....
.L_38:
        /*0108*/ 	.word	0x00000001
        /*010c*/ 	.byte	0x00, 0x05, 0x00, 0x00, 0x01, 0x00, 0x00, 0x00, 0x40, 0x05, 0x00, 0x00, 0x01, 0x00, 0x00, 0x00
        /* <DEDUP_REMOVED lines=3400> */
        /*d59c*/ 	.byte	0xd0, 0x34, 0x03, 0x00


	//----- nvinfo : EIATTR_MERCURY_ISA_VERSION
	.align		4
.L_39:
        /*d5a0*/ 	.byte	0x03, 0x5f
        /*d5a2*/ 	.short	0x0000


	//----- nvinfo : EIATTR_EXIT_INSTR_OFFSETS
	.align		4
        /*d5a4*/ 	.byte	0x04, 0x1c
        /*d5a6*/ 	.short	(.L_41 - .L_40)


	//   ....[0]....
.L_40:
        /*d5a8*/ 	.word	0x00062ba0


	//   ....[1]....
        /*d5ac*/ 	.word	0x00062bd0


	//----- nvinfo : EIATTR_REQNTID
	.align		4
.L_41:
        /*d5b0*/ 	.byte	0x04, 0x10
        /*d5b2*/ 	.short	(.L_43 - .L_42)
.L_42:
        /*d5b4*/ 	.word	0x00000080
        /*d5b8*/ 	.word	0x00000001
        /*d5bc*/ 	.word	0x00000001
.L_43:


//--------------------- .nv.callgraph             --------------------------
	.section	.nv.callgraph,"",@"SHT_CUDA_CALLGRAPH"
	.align	4
	.sectionentsize	8
	.align		4
        /*0000*/ 	.word	0x00000000
	.align		4
        /*0004*/ 	.word	0xffffffff
	.align		4
        /*0008*/ 	.word	0x00000000
	.align		4
        /*000c*/ 	.word	0xfffffffe
	.align		4
        /*0010*/ 	.word	0x00000000
	.align		4
        /*0014*/ 	.word	0xfffffffd
	.align		4
        /*0018*/ 	.word	0x00000000
	.align		4
        /*001c*/ 	.word	0xfffffffc


//--------------------- .nv.rel.action            --------------------------
	.section	.nv.rel.action,"",@"SHT_CUDA_RELOCINFO"
	.align	8
	.sectionentsize	8
        /*0000*/ 	.byte	0x73, 0x00, 0x00, 0x00, 0x00, 0x00, 0x00, 0x00, 0x00, 0x00, 0x00, 0x11, 0x25, 0x00, 0x05, 0x36


//--------------------- .nv.constant0.matmul_kernel --------------------------
	.section	.nv.constant0.matmul_kernel,"a",@progbits
	.sectionflags	@""
	.align	4
.nv.constant0.matmul_kernel:
	.zero		432


//--------------------- .text.matmul_kernel       --------------------------
	.section	.text.matmul_kernel,"ax",@progbits
	.sectioninfo	@"SHI_REGISTERS=32"
	.align	128
        .global         matmul_kernel
        .type           matmul_kernel,@function
        .size           matmul_kernel,(.L_x_5 - matmul_kernel)
        .other          matmul_kernel,@"STO_CUDA_ENTRY STV_DEFAULT"
matmul_kernel:
.text.matmul_kernel:
[----:B------:R-:W-:-:S04]  /*0000*/  IMAD.MOV.U32 R1, RZ, RZ, c[0x0][0x28] ;  /* 0x00000a00ff017624 */ /* 0x000fc800078e00ff */
[----:B------:R-:W-:Y:S01]  /*0010*/  IMAD.MOV.U32 R0, RZ, RZ, c[0x0][0x17c] ;  /* 0x00005f00ff007624 */ /* 0x000fe200078e00ff */
[----:B------:R-:W-:Y:S01]  /*0020*/  IADD3 R1, R1, -0x4c18, RZ ;  /* 0xffffb3e801017810 */ /* 0x000fe20007ffe0ff */
[----:B------:R-:W0:Y:S01]  /*0030*/  S2R R12, SR_TID.X ;  /* 0x00000000000c7919 */ /* 0x000e220000002100 */
[----:B------:R-:W-:Y:S02]  /*0040*/  ULDC.64 UR4, c[0x0][0x118] ;  /* 0x0000460000047ab9 */ /* 0x000fe40000000a00 */
[----:B------:R-:W-:-:S04]  /*0050*/  IADD3 R0, R0, 0x3f, RZ ;  /* 0x0000003f00007810 */ /* 0x000fc80007ffe0ff */
[----:B------:R-:W-:-:S04]  /*0060*/  SHF.R.S32.HI R3, RZ, 0x1f, R0 ;  /* 0x0000001fff037819 */ /* 0x000fc80000011400 */
[----:B------:R-:W-:-:S04]  /*0070*/  LEA.HI R3, R3, R0, RZ, 0x6 ;  /* 0x0000000003037211 */ /* 0x000fc800078f30ff */
[----:B------:R-:W-:Y:S02]  /*0080*/  SHF.R.S32.HI R0, RZ, 0x6, R3 ;  /* 0x00000006ff007819 */ /* 0x000fe40000011403 */
[----:B------:R-:W1:Y:S03]  /*0090*/  S2R R3, SR_CTAID.X ;  /* 0x0000000000037919 */ /* 0x000e660000002500 */
[----:B------:R-:W-:Y:S01]  /*00a0*/  IMAD.SHL.U32 R0, R0, 0x8, RZ ;  /* 0x0000000800007824 */ /* 0x000fe200078e00ff */
[----:B0-----:R-:W-:-:S04]  /*00b0*/  LOP3.LUT R14, R12, 0x7f, RZ, 0xc0, !PT ;  /* 0x0000007f0c0e7812 */ /* 0x001fc800078ec0ff */
[-C--:B------:R-:W-:Y:S02]  /*00c0*/  IABS R7, R0.reuse ;  /* 0x0000000000077213 */ /* 0x080fe40000000000 */
[----:B------:R-:W-:Y:S02]  /*00d0*/  IABS R10, R0 ;  /* 0x00000000000a7213 */ /* 0x000fe40000000000 */
[----:B------:R-:W0:Y:S01]  /*00e0*/  I2F.RP R2, R7 ;  /* 0x0000000700027306 */ /* 0x000e220000209400 */
[----:B-1----:R-:W-:-:S07]  /*00f0*/  IABS R8, R3 ;  /* 0x0000000300087213 */ /* 0x002fce0000000000 */
[----:B0-----:R-:W0:Y:S02]  /*0100*/  MUFU.RCP R2, R2 ;  /* 0x0000000200027308 */ /* 0x001e240000001000 */
[----:B0-----:R-:W-:Y:S01]  /*0110*/  IADD3 R4, R2, 0xffffffe, RZ ;  /* 0x0ffffffe02047810 */ /* 0x001fe20007ffe0ff */
[----:B------:R-:W-:-:S05]  /*0120*/  IMAD.MOV R2, RZ, RZ, -R10 ;  /* 0x000000ffff027224 */ /* 0x000fca00078e0a0a */
[----:B------:R0:W1:Y:S02]  /*0130*/  F2I.FTZ.U32.TRUNC.NTZ R5, R4 ;  /* 0x0000000400057305 */ /* 0x000064000021f000 */
[----:B0-----:R-:W-:Y:S02]  /*0140*/  IMAD.MOV.U32 R4, RZ, RZ, RZ ;  /* 0x000000ffff047224 */ /* 0x001fe400078e00ff */
[----:B-1----:R-:W-:-:S04]  /*0150*/  IMAD.MOV R6, RZ, RZ, -R5 ;  /* 0x000000ffff067224 */ /* 0x002fc800078e0a05 */
[----:B------:R-:W-:Y:S02]  /*0160*/  IMAD R9, R6, R7, RZ ;  /* 0x0000000706097224 */ /* 0x000fe400078e02ff */
[----:B------:R-:W-:Y:S02]  /*0170*/  IMAD.MOV.U32 R6, RZ, RZ, R8 ;  /* 0x000000ffff067224 */ /* 0x000fe400078e0008 */
[----:B------:R-:W-:-:S06]  /*0180*/  IMAD.HI.U32 R5, R5, R9, R4 ;  /* 0x0000000905057227 */ /* 0x000fcc00078e0004 */
[----:B------:R-:W-:-:S04]  /*0190*/  IMAD.HI.U32 R5, R5, R6, RZ ;  /* 0x0000000605057227 */ /* 0x000fc800078e00ff */
[----:B------:R-:W-:-:S05]  /*01a0*/  IMAD R2, R5, R2, R6 ;  /* 0x0000000205027224 */ /* 0x000fca00078e0206 */
[----:B------:R-:W-:-:S13]  /*01b0*/  ISETP.GT.U32.AND P1, PT, R7, R2, PT ;  /* 0x000000020700720c */ /* 0x000fda0003f24070 */
[----:B------:R-:W-:Y:S01]  /*01c0*/  @!P1 IMAD.IADD R2, R2, 0x1, -R7 ;  /* 0x0000000102029824 */ /* 0x000fe200078e0a07 */
[----:B------:R-:W-:Y:S02]  /*01d0*/  @!P1 IADD3 R5, R5, 0x1, RZ ;  /* 0x0000000105059810 */ /* 0x000fe40007ffe0ff */
[----:B------:R-:W-:Y:S02]  /*01e0*/  ISETP.NE.AND P1, PT, R0, RZ, PT ;  /* 0x000000ff0000720c */ /* 0x000fe40003f25270 */
[----:B------:R-:W-:Y:S02]  /*01f0*/  ISETP.GE.U32.AND P0, PT, R2, R7, PT ;  /* 0x000000070200720c */ /* 0x000fe40003f06070 */
[----:B------:R-:W-:-:S04]  /*0200*/  LOP3.LUT R2, R3, R0, RZ, 0x3c, !PT ;  /* 0x0000000003027212 */ /* 0x000fc800078e3cff */
[----:B------:R-:W-:Y:S01]  /*0210*/  ISETP.GE.AND P2, PT, R2, RZ, PT ;  /* 0x000000ff0200720c */ /* 0x000fe20003f46270 */
[----:B------:R-:W-:-:S05]  /*0220*/  IMAD.MOV.U32 R2, RZ, RZ, c[0x0][0x178] ;  /* 0x00005e00ff027624 */ /* 0x000fca00078e00ff */
[----:B------:R-:W-:Y:S02]  /*0230*/  IADD3 R2, R2, 0xff, RZ ;  /* 0x000000ff02027810 */ /* 0x000fe40007ffe0ff */
[----:B------:R-:W-:-:S05]  /*0240*/  @P0 IADD3 R5, R5, 0x1, RZ ;  /* 0x0000000105050810 */ /* 0x000fca0007ffe0ff */
[----:B------:R-:W-:Y:S01]  /*0250*/  IMAD.MOV.U32 R4, RZ, RZ, R5 ;  /* 0x000000ffff047224 */ /* 0x000fe200078e0005 */
[----:B------:R-:W-:-:S03]  /*0260*/  SHF.R.S32.HI R5, RZ, 0x1f, R2 ;  /* 0x0000001fff057819 */ /* 0x000fc60000011402 */
[----:B------:R-:W-:Y:S01]  /*0270*/  @!P2 IMAD.MOV R4, RZ, RZ, -R4 ;  /* 0x000000ffff04a224 */ /* 0x000fe200078e0a04 */
[----:B------:R-:W-:Y:S02]  /*0280*/  @!P1 LOP3.LUT R4, RZ, R0, RZ, 0x33, !PT ;  /* 0x00000000ff049212 */ /* 0x000fe400078e33ff */
[----:B------:R-:W-:-:S03]  /*0290*/  LEA.HI R5, R5, R2, RZ, 0x8 ;  /* 0x0000000205057211 */ /* 0x000fc600078f40ff */
[----:B------:R-:W-:Y:S02]  /*02a0*/  IMAD.SHL.U32 R2, R4, 0x8, RZ ;  /* 0x0000000804027824 */ /* 0x000fe400078e00ff */
[----:B------:R-:W-:-:S03]  /*02b0*/  IMAD.MOV R4, RZ, RZ, -R4 ;  /* 0x000000ffff047224 */ /* 0x000fc600078e0a04 */
[----:B------:R-:W-:Y:S01]  /*02c0*/  LEA.HI.SX32 R5, R5, -R2, 0x18 ;  /* 0x8000000205057211 */ /* 0x000fe200078fc2ff */
[----:B------:R-:W-:Y:S02]  /*02d0*/  IMAD R13, R0, R4, R3 ;  /* 0x00000004000d7224 */ /* 0x000fe400078e0203 */
[----:B------:R-:W-:Y:S01]  /*02e0*/  IMAD.MOV.U32 R4, RZ, RZ, RZ ;  /* 0x000000ffff047224 */ /* 0x000fe200078e00ff */
[----:B------:R-:W-:Y:S02]  /*02f0*/  IMNMX R6, R5, 0x8, PT ;  /* 0x0000000805067817 */ /* 0x000fe40003800200 */
[----:B------:R-:W-:Y:S02]  /*0300*/  IABS R11, R13 ;  /* 0x0000000d000b7213 */ /* 0x000fe40000000000 */
[----:B------:R-:W-:-:S04]  /*0310*/  IABS R9, R6 ;  /* 0x0000000600097213 */ /* 0x000fc80000000000 */
[----:B------:R-:W0:Y:S08]  /*0320*/  I2F.RP R7, R9 ;  /* 0x0000000900077306 */ /* 0x000e300000209400 */
[----:B0-----:R-:W0:Y:S02]  /*0330*/  MUFU.RCP R7, R7 ;  /* 0x0000000700077308 */ /* 0x001e240000001000 */
[----:B0-----:R-:W-:Y:S01]  /*0340*/  IADD3 R5, R7, 0xffffffe, RZ ;  /* 0x0ffffffe07057810 */ /* 0x001fe20007ffe0ff */
[----:B------:R-:W-:-:S05]  /*0350*/  IMAD.MOV.U32 R7, RZ, RZ, 0xff ;  /* 0x000000ffff077424 */ /* 0x000fca00078e00ff */
[----:B------:R-:W0:Y:S01]  /*0360*/  F2I.FTZ.U32.TRUNC.NTZ R5, R5 ;  /* 0x0000000500057305 */ /* 0x000e22000021f000 */
[----:B------:R-:W-:Y:S01]  /*0370*/  IADD3 R7, R7, c[0x0][0x180], RZ ;  /* 0x0000600007077a10 */ /* 0x000fe20007ffe0ff */
[----:B0-----:R-:W-:-:S04]  /*0380*/  IMAD.MOV R8, RZ, RZ, -R5 ;  /* 0x000000ffff087224 */ /* 0x001fc800078e0a05 */
[----:B------:R-:W-:-:S04]  /*0390*/  IMAD.MOV.U32 R0, RZ, RZ, R8 ;  /* 0x000000ffff007224 */ /* 0x000fc800078e0008 */
[----:B------:R-:W-:Y:S01]  /*03a0*/  IMAD R3, R0, R9, RZ ;  /* 0x0000000900037224 */ /* 0x000fe200078e02ff */
[----:B------:R-:W-:-:S03]  /*03b0*/  IABS R0, R6 ;  /* 0x0000000600007213 */ /* 0x000fc60000000000 */
[----:B------:R-:W-:-:S04]  /*03c0*/  IMAD.HI.U32 R4, R5, R3, R4 ;  /* 0x0000000305047227 */ /* 0x000fc800078e0004 */
[----:B------:R-:W-:Y:S02]  /*03d0*/  IMAD.MOV R0, RZ, RZ, -R0 ;  /* 0x000000ffff007224 */ /* 0x000fe400078e0a00 */
        /* <DEDUP_REMOVED lines=8> */
[----:B------:R-:W-:-:S07]  /*0460*/  ISETP.GE.AND P2, PT, R0, RZ, PT ;  /* 0x000000ff0000720c */ /* 0x000fce0003f46270 */
[----:B------:R-:W-:Y:S02]  /*0470*/  @P0 IADD3 R4, R4, 0x1, RZ ;  /* 0x0000000104040810 */ /* 0x000fe40007ffe0ff */
[----:B------:R-:W-:-:S04]  /*0480*/  ISETP.GT.AND P0, PT, R7, 0xff, PT ;  /* 0x000000ff0700780c */ /* 0x000fc80003f04270 */
[----:B------:R-:W-:Y:S01]  /*0490*/  @!P2 IMAD.MOV R4, RZ, RZ, -R4 ;  /* 0x000000ffff04a224 */ /* 0x000fe200078e0a04 */
[----:B------:R-:W-:-:S05]  /*04a0*/  @!P1 LOP3.LUT R4, RZ, R6, RZ, 0x33, !PT ;  /* 0x00000006ff049212 */ /* 0x000fca00078e33ff */
[----:B------:R-:W-:Y:S02]  /*04b0*/  IMAD.SHL.U32 R15, R4, 0x40, RZ ;  /* 0x00000040040f7824 */ /* 0x000fe400078e00ff */
[----:B------:R-:W-:-:S03]  /*04c0*/  IMAD.MOV R3, RZ, RZ, -R4 ;  /* 0x000000ffff037224 */ /* 0x000fc600078e0a04 */
[C---:B------:R-:W-:Y:S01]  /*04d0*/  IADD3 R0, R15.reuse, 0x1, RZ ;  /* 0x000000010f007810 */ /* 0x040fe20007ffe0ff */
[----:B------:R-:W-:Y:S01]  /*04e0*/  IMAD R3, R6, R3, R13 ;  /* 0x0000000306037224 */ /* 0x000fe200078e020d */
[C---:B------:R-:W-:Y:S01]  /*04f0*/  IADD3 R4, R15.reuse, 0x2, RZ ;  /* 0x000000020f047810 */ /* 0x040fe20007ffe0ff */
[----:B------:R-:W-:Y:S01]  /*0500*/  STL [R1+0x9c8], R15 ;  /* 0x0009c80f01007387 */ /* 0x000fe20000100800 */
[C---:B------:R-:W-:Y:S01]  /*0510*/  IADD3 R29, R15.reuse, 0x32, RZ ;  /* 0x000000320f1d7810 */ /* 0x040fe20007ffe0ff */
[----:B------:R-:W-:Y:S01]  /*0520*/  IMAD.IADD R2, R2, 0x1, R3 ;  /* 0x0000000102027824 */ /* 0x000fe200078e0203 */
[C---:B------:R-:W-:Y:S01]  /*0530*/  IADD3 R3, R15.reuse, 0x3, RZ ;  /* 0x000000030f037810 */ /* 0x040fe20007ffe0ff */
[----:B------:R0:W-:Y:S01]  /*0540*/  STL [R1+0x1dec], R0 ;  /* 0x001dec0001007387 */ /* 0x0001e20000100800 */
[C---:B------:R-:W-:Y:S02]  /*0550*/  IADD3 R5, R15.reuse, 0x39, RZ ;  /* 0x000000390f057810 */ /* 0x040fe40007ffe0ff */
[----:B------:R-:W-:Y:S01]  /*0560*/  PRMT R28, R14, 0x6540, R2 ;  /* 0x000065400e1c7816 */ /* 0x000fe20000000002 */
[----:B------:R1:W-:Y:S04]  /*0570*/  STL [R1+0x1df4], R4 ;  /* 0x001df40401007387 */ /* 0x0003e80000100800 */
[----:B------:R2:W-:Y:S01]  /*0580*/  STL [R1+0x1df0], R3 ;  /* 0x001df00301007387 */ /* 0x0005e20000100800 */
[----:B0-----:R-:W-:-:S02]  /*0590*/  IADD3 R0, R15, 0x4, RZ ;  /* 0x000000040f007810 */ /* 0x001fc40007ffe0ff */
[----:B-1----:R-:W-:-:S03]  /*05a0*/  IADD3 R4, R15, 0x5, RZ ;  /* 0x000000050f047810 */ /* 0x002fc60007ffe0ff */
[----:B------:R0:W-:Y:S01]  /*05b0*/  STL [R1+0x1df8], R0 ;  /* 0x001df80001007387 */ /* 0x0001e20000100800 */
[----:B--2---:R-:W-:-:S03]  /*05c0*/  IADD3 R3, R15, 0x6, RZ ;  /* 0x000000060f037810 */ /* 0x004fc60007ffe0ff */
[----:B------:R1:W-:Y:S04]  /*05d0*/  STL [R1+0x1dfc], R4 ;  /* 0x001dfc0401007387 */ /* 0x0003e80000100800 */
[----:B------:R2:W-:Y:S01]  /*05e0*/  STL [R1+0x1e00], R3 ;  /* 0x001e000301007387 */ /* 0x0005e20000100800 */
[C---:B0-----:R-:W-:Y:S02]  /*05f0*/  IADD3 R0, R15.reuse, 0x7, RZ ;  /* 0x000000070f007810 */ /* 0x041fe40007ffe0ff */
        /* <DEDUP_REMOVED lines=88> */
[----:B------:R-:W-:Y:S01]  /*0b80*/  STL [R1+0x1eb0], R29 ;  /* 0x001eb01d01007387 */ /* 0x000fe20000100800 */
[----:B0-----:R-:W-:-:S03]  /*0b90*/  IADD3 R0, R15, 0x35, RZ ;  /* 0x000000350f007810 */ /* 0x001fc60007ffe0ff */
[----:B------:R0:W-:Y:S01]  /*0ba0*/  STL [R1+0x1eb8], R3 ;  /* 0x001eb80301007387 */ /* 0x0001e20000100800 */
[----:B-1----:R-:W-:-:S03]  /*0bb0*/  IADD3 R4, R15, 0x36, RZ ;  /* 0x000000360f047810 */ /* 0x002fc60007ffe0ff */
[----:B------:R1:W-:Y:S04]  /*0bc0*/  STL [R1+0x1ebc], R0 ;  /* 0x001ebc0001007387 */ /* 0x0003e80000100800 */
[----:B------:R2:W-:Y:S01]  /*0bd0*/  STL [R1+0x1ec0], R4 ;  /* 0x001ec00401007387 */ /* 0x0005e20000100800 */
[C---:B0-----:R-:W-:Y:S02]  /*0be0*/  IADD3 R3, R15.reuse, 0x38, RZ ;  /* 0x000000380f037810 */ /* 0x041fe40007ffe0ff */
[C---:B-1----:R-:W-:Y:S02]  /*0bf0*/  IADD3 R0, R15.reuse, 0x37, RZ ;  /* 0x000000370f007810 */ /* 0x042fe40007ffe0ff */
[----:B--2---:R-:W-:-:S03]  /*0c00*/  IADD3 R4, R15, 0x3a, RZ ;  /* 0x0000003a0f047810 */ /* 0x004fc60007ffe0ff */
[----:B------:R0:W-:Y:S04]  /*0c10*/  STL [R1+0x1ec8], R0 ;  /* 0x001ec80001007387 */ /* 0x0001e80000100800 */
[----:B------:R1:W-:Y:S04]  /*0c20*/  STL [R1+0x1ed0], R5 ;  /* 0x001ed00501007387 */ /* 0x0003e80000100800 */
[----:B------:R-:W-:Y:S01]  /*0c30*/  STL [R1+0x1ec4], R3 ;  /* 0x001ec40301007387 */ /* 0x000fe20000100800 */
[----:B0-----:R-:W-:-:S03]  /*0c40*/  IADD3 R0, R15, 0x3b, RZ ;  /* 0x0000003b0f007810 */ /* 0x001fc60007ffe0ff */
[----:B------:R0:W-:Y:S01]  /*0c50*/  STL [R1+0x1ecc], R4 ;  /* 0x001ecc0401007387 */ /* 0x0001e20000100800 */
[----:B-1----:R-:W-:-:S03]  /*0c60*/  IADD3 R5, R15, 0x3c, RZ ;  /* 0x0000003c0f057810 */ /* 0x002fc60007ffe0ff */
[----:B------:R1:W-:Y:S04]  /*0c70*/  STL [R1+0x1ed8], R0 ;  /* 0x001ed80001007387 */ /* 0x0003e80000100800 */
[----:B------:R2:W-:Y:S01]  /*0c80*/  STL [R1+0x1ed4], R5 ;  /* 0x001ed40501007387 */ /* 0x0005e20000100800 */
[----:B0-----:R-:W-:Y:S01]  /*0c90*/  IADD3 R4, R15, 0x3d, RZ ;  /* 0x0000003d0f047810 */ /* 0x001fe20007ffe0ff */
[----:B-1----:R-:W-:-:S04]  /*0ca0*/  IMAD.SHL.U32 R0, R2, 0x100, RZ ;  /* 0x0000010002007824 */ /* 0x002fc800078e00ff */
[----:B------:R0:W-:Y:S01]  /*0cb0*/  STL [R1+0x1ee4], R4 ;  /* 0x001ee40401007387 */ /* 0x0001e20000100800 */
[----:B--2---:R-:W-:Y:S02]  /*0cc0*/  IADD3 R5, R15, 0x3e, RZ ;  /* 0x0000003e0f057810 */ /* 0x004fe40007ffe0ff */
[----:B------:R-:W-:-:S03]  /*0cd0*/  LOP3.LUT R0, R0, 0x80, R14, 0xfe, !PT ;  /* 0x0000008000007812 */ /* 0x000fc600078efe0e */
[----:B------:R1:W-:Y:S01]  /*0ce0*/  STL [R1+0x1ee0], R5 ;  /* 0x001ee00501007387 */ /* 0x0003e20000100800 */
[----:B0-----:R-:W-:-:S05]  /*0cf0*/  IADD3 R4, R15, 0x3f, RZ ;  /* 0x0000003f0f047810 */ /* 0x001fca0007ffe0ff */
[----:B------:R1:W-:Y:S04]  /*0d00*/  STL [R1+0x1edc], R4 ;  /* 0x001edc0401007387 */ /* 0x0003e80000100800 */
[----:B------:R1:W-:Y:S04]  /*0d10*/  STL [R1+0x9cc], R28 ;  /* 0x0009cc1c01007387 */ /* 0x0003e80000100800 */
[----:B------:R1:W-:Y:S01]  /*0d20*/  STL [R1+0x9d0], R0 ;  /* 0x0009d00001007387 */ /* 0x0003e20000100800 */
[----:B------:R-:W-:Y:S05]  /*0d30*/  @P0 BRA `(.L_x_0) ;  /* 0x0000037000000947 */ /* 0x000fea0003800000 */
[----:B-1----:R-:W-:Y:S01]  /*0d40*/  IMAD.SHL.U32 R0, R12, 0x100, RZ ;  /* 0x000001000c007824 */ /* 0x002fe200078e00ff */
[----:B------:R-:W-:Y:S01]  /*0d50*/  CS2R R24, SRZ ;  /* 0x0000000000187805 */ /* 0x000fe2000001ff00 */
[----:B------:R-:W-:Y:S01]  /*0d60*/  CS2R R26, SRZ ;  /* 0x00000000001a7805 */ /* 0x000fe2000001ff00 */
[----:B------:R-:W-:Y:S01]  /*0d70*/  CS2R R20, SRZ ;  /* 0x0000000000147805 */ /* 0x000fe2000001ff00 */
[----:B------:R-:W-:Y:S01]  /*0d80*/  CS2R R22, SRZ ;  /* 0x0000000000167805 */ /* 0x000fe2000001ff00 */
[----:B------:R0:W-:Y:S01]  /*0d90*/  STL [R1+0x1de8], R0 ;  /* 0x001de80001007387 */ /* 0x0001e20000100800 */
[----:B------:R-:W-:Y:S01]  /*0da0*/  CS2R R16, SRZ ;  /* 0x0000000000107805 */ /* 0x000fe2000001ff00 */
[----:B------:R-:W-:Y:S01]  /*0db0*/  CS2R R18, SRZ ;  /* 0x0000000000127805 */ /* 0x000fe2000001ff00 */
[----:B------:R-:W-:Y:S01]  /*0dc0*/  CS2R R12, SRZ ;  /* 0x00000000000c7805 */ /* 0x000fe2000001ff00 */
[----:B------:R0:W-:Y:S01]  /*0dd0*/  STL [R1], RZ ;  /* 0x000000ff01007387 */ /* 0x0001e20000100800 */
[----:B------:R-:W-:Y:S01]  /*0de0*/  CS2R R14, SRZ ;  /* 0x00000000000e7805 */ /* 0x000fe2000001ff00 */
[----:B------:R-:W-:Y:S01]  /*0df0*/  CS2R R8, SRZ ;  /* 0x0000000000087805 */ /* 0x000fe2000001ff00 */
[----:B------:R-:W-:Y:S01]  /*0e00*/  CS2R R10, SRZ ;  /* 0x00000000000a7805 */ /* 0x000fe2000001ff00 */
[----:B------:R0:W-:Y:S01]  /*0e10*/  STL [R1+0x4], RZ ;  /* 0x000004ff01007387 */ /* 0x0001e20000100800 */
[----:B------:R-:W-:Y:S01]  /*0e20*/  CS2R R4, SRZ ;  /* 0x0000000000047805 */ /* 0x000fe2000001ff00 */
[----:B------:R-:W-:-:S02]  /*0e30*/  CS2R R6, SRZ ;  /* 0x0000000000067805 */ /* 0x000fc4000001ff00 */
[----:B------:R0:W-:Y:S04]  /*0e40*/  STL [R1+0x8], RZ ;  /* 0x000008ff01007387 */ /* 0x0001e80000100800 */
        /* <DEDUP_REMOVED lines=36> */
[----:B------:R0:W-:Y:S01]  /*1090*/  STL [R1+0x9c], RZ ;  /* 0x00009cff01007387 */ /* 0x0001e20000100800 */
[----:B------:R-:W-:Y:S05]  /*10a0*/  BRA `(.L_x_1) ;  /* 0x0005e4a000007947 */ /* 0x000fea0003800000 */
.L_x_0:
[----:B------:R-:W-:Y:S01]  /*10b0*/  IMAD.MOV.U32 R11, RZ, RZ, R29 ;  /* 0x000000ffff0b7224 */ /* 0x000fe200078e001d */
[----:B------:R-:W-:Y:S01]  /*10c0*/  IABS R29, c[0x0][0x17c] ;  /* 0x00005f00001d7a13 */ /* 0x000fe20000000000 */
[----:B------:R-:W2:Y:S03]  /*10d0*/  LDL R24, [R1+0x9d0] ;  /* 0x0009d00001187983 */ /* 0x000ea60000100800 */
[----:B-1----:R-:W0:Y:S01]  /*10e0*/  I2F.RP R4, R29 ;  /* 0x0000001d00047306 */ /* 0x002e220000209400 */
[----:B------:R-:W1:Y:S04]  /*10f0*/  S2R R27, SR_TID.X ;  /* 0x00000000001b7919 */ /* 0x000e680000002100 */
[----:B------:R-:W3:Y:S04]  /*1100*/  LDL R25, [R1+0x1edc] ;  /* 0x001edc0001197983 */ /* 0x000ee80000100800 */
[----:B------:R-:W4:Y:S04]  /*1110*/  LDL R26, [R1+0x1ee0] ;  /* 0x001ee000011a7983 */ /* 0x000f280000100800 */
[----:B------:R-:W5:Y:S01]  /*1120*/  LDL R23, [R1+0x1ecc] ;  /* 0x001ecc0001177983 */ /* 0x000f620000100800 */
[----:B0-----:R-:W0:Y:S01]  /*1130*/  MUFU.RCP R4, R4 ;  /* 0x0000000400047308 */ /* 0x001e220000001000 */
[----:B------:R-:W-:-:S02]  /*1140*/  SHF.R.S32.HI R8, RZ, 0x1f, R7 ;  /* 0x0000001fff087819 */ /* 0x000fc40000011407 */
[----:B------:R-:W5:Y:S04]  /*1150*/  LDL R12, [R1+0x1ebc] ;  /* 0x001ebc00010c7983 */ /* 0x000f680000100800 */
[----:B------:R-:W5:Y:S01]  /*1160*/  LDL R9, [R1+0x1ea8] ;  /* 0x001ea80001097983 */ /* 0x000f620000100800 */
[C---:B-1----:R-:W-:Y:S01]  /*1170*/  IMAD.SHL.U32 R6, R27.reuse, 0x2, RZ ;  /* 0x000000021b067824 */ /* 0x042fe200078e00ff */
[----:B------:R-:W-:Y:S02]  /*1180*/  LOP3.LUT R2, R27, 0x7, RZ, 0xc0, !PT ;  /* 0x000000071b027812 */ /* 0x000fe400078ec0ff */
[----:B------:R-:W5:Y:S04]  /*1190*/  LDL R10, [R1+0x1ea4] ;  /* 0x001ea400010a7983 */ /* 0x000f680000100800 */
[----:B------:R-:W5:Y:S01]  /*11a0*/  LDL R14, [R1+0x1eb8] ;  /* 0x001eb800010e7983 */ /* 0x000f620000100800 */
[----:B0-----:R-:W-:Y:S01]  /*11b0*/  IADD3 R4, R4, 0xffffffe, RZ ;  /* 0x0ffffffe04047810 */ /* 0x001fe20007ffe0ff */
[----:B------:R-:W-:-:S02]  /*11c0*/  IMAD R2, R2, 0x210, RZ ;  /* 0x0000021002027824 */ /* 0x000fc400078e02ff */
[----:B------:R-:W5:Y:S01]  /*11d0*/  LDL R16, [R1+0x1ed0] ;  /* 0x001ed00001107983 */ /* 0x000f620000100800 */
[----:B------:R0:W-:Y:S03]  /*11e0*/  F2I.FTZ.U32.TRUNC.NTZ R5, R4 ;  /* 0x0000000400057305 */ /* 0x0001e6000021f000 */
[----:B------:R-:W5:Y:S04]  /*11f0*/  LDL R13, [R1+0x1eb4] ;  /* 0x001eb400010d7983 */ /* 0x000f680000100800 */
[----:B------:R-:W5:Y:S01]  /*1200*/  LDL R19, [R1+0x1ec0] ;  /* 0x001ec00001137983 */ /* 0x000f620000100800 */
[----:B0-----:R-:W-:-:S03]  /*1210*/  LOP3.LUT R4, R6, 0x10, RZ, 0xc0, !PT ;  /* 0x0000001006047812 */ /* 0x001fc600078ec0ff */
[----:B------:R-:W5:Y:S01]  /*1220*/  LDL R15, [R1+0x1eac] ;  /* 0x001eac00010f7983 */ /* 0x000f620000100800 */
[----:B------:R-:W-:Y:S02]  /*1230*/  LOP3.LUT R4, R4, 0x60, R27, 0xf8, !PT ;  /* 0x0000006004047812 */ /* 0x000fe400078ef81b */
[----:B------:R-:W-:Y:S01]  /*1240*/  LEA.HI R27, R8, R7, RZ, 0x8 ;  /* 0x00000007081b7211 */ /* 0x000fe200078f40ff */
[----:B------:R-:W5:Y:S01]  /*1250*/  LDL R18, [R1+0x1ec8] ;  /* 0x001ec80001127983 */ /* 0x000f620000100800 */
[C---:B------:R-:W-:Y:S02]  /*1260*/  LOP3.LUT R8, R2.reuse, 0x30, R6, 0x78, !PT ;  /* 0x0000003002087812 */ /* 0x040fe400078e7806 */
[----:B------:R-:W-:Y:S01]  /*1270*/  LOP3.LUT R7, R2, R4, RZ, 0x3c, !PT ;  /* 0x0000000402077212 */ /* 0x000fe200078e3cff */
[----:B------:R-:W5:Y:S04]  /*1280*/  LDL R22, [R1+0x1ed8] ;  /* 0x001ed80001167983 */ /* 0x000f680000100800 */
[----:B------:R-:W5:Y:S01]  /*1290*/  LDL R21, [R1+0x1ed4] ;  /* 0x001ed40001157983 */ /* 0x000f620000100800 */
[----:B------:R-:W-:-:S03]  /*12a0*/  IMAD.MOV.U32 R17, RZ, RZ, R3 ;  /* 0x000000ffff117224 */ /* 0x000fc600078e0003 */
[----:B------:R0:W-:Y:S04]  /*12b0*/  STL [R1+0x3c0], R27 ;  /* 0x0003c01b01007387 */ /* 0x0001e80000100800 */
[----:B------:R1:W-:Y:S04]  /*12c0*/  STL [R1+0x38c], R8 ;  /* 0x00038c0801007387 */ /* 0x0003e80000100800 */
[----:B------:R3:W-:Y:S04]  /*12d0*/  STL [R1+0xa0], R7 ;  /* 0x0000a00701007387 */ /* 0x0007e80000100800 */
[----:B0-----:R-:W5:Y:S01]  /*12e0*/  LDL R27, [R1+0x1ee4] ;  /* 0x001ee400011b7983 */ /* 0x001f620000100800 */
[----:B------:R-:W-:-:S05]  /*12f0*/  IABS R0, c[0x0][0x178] ;  /* 0x00005e0000007a13 */ /* 0x000fca0000000000 */
[----:B------:R-:W-:-:S04]  /*1300*/  IMAD.MOV.U32 R20, RZ, RZ, R0 ;  /* 0x000000ffff147224 */ /* 0x000fc800078e0000 */
[----:B------:R-:W0:Y:S08]  /*1310*/  I2F.RP R0, R20 ;  /* 0x0000001400007306 */ /* 0x000e300000209400 */
[----:B0-----:R-:W0:Y:S02]  /*1320*/  MUFU.RCP R0, R0 ;  /* 0x0000000000007308 */ /* 0x001e240000001000 */
[----:B0-----:R-:W-:-:S06]  /*1330*/  IADD3 R0, R0, 0xffffffe, RZ ;  /* 0x0ffffffe00007810 */ /* 0x001fcc0007ffe0ff */
[----:B------:R-:W0:Y:S01]  /*1340*/  F2I.FTZ.U32.TRUNC.NTZ R3, R0 ;  /* 0x0000000000037305 */ /* 0x000e22000021f000 */
[----:B------:R-:W-:Y:S02]  /*1350*/  IMAD.MOV.U32 R2, RZ, RZ, RZ ;  /* 0x000000ffff027224 */ /* 0x000fe400078e00ff */
[----:B------:R-:W-:Y:S02]  /*1360*/  IMAD.MOV.U32 R4, RZ, RZ, RZ ;  /* 0x000000ffff047224 */ /* 0x000fe400078e00ff */
[----:B0-----:R-:W-:-:S04]  /*1370*/  IMAD.MOV R0, RZ, RZ, -R3 ;  /* 0x000000ffff007224 */ /* 0x001fc800078e0a03 */
[----:B------:R-:W-:Y:S01]  /*1380*/  IMAD R6, R0, R20, RZ ;  /* 0x0000001400067224 */ /* 0x000fe200078e02ff */
[----:B------:R-:W-:Y:S01]  /*1390*/  IABS R0, R28 ;  /* 0x0000001c00007213 */ /* 0x000fe20000000000 */
[----:B------:R-:W-:Y:S02]  /*13a0*/  IMAD.MOV R28, RZ, RZ, -R5 ;  /* 0x000000ffff1c7224 */ /* 0x000fe400078e0a05 */
[----:B------:R-:W-:-:S04]  /*13b0*/  IMAD.HI.U32 R6, R3, R6, R2 ;  /* 0x0000000603067227 */ /* 0x000fc800078e0002 */
[----:B------:R-:W-:Y:S02]  /*13c0*/  IMAD.MOV.U32 R3, RZ, RZ, R0 ;  /* 0x000000ffff037224 */ /* 0x000fe400078e0000 */
[----:B------:R-:W-:Y:S02]  /*13d0*/  IMAD R28, R28, R29, RZ ;  /* 0x0000001d1c1c7224 */ /* 0x000fe400078e02ff */
[----:B-1----:R-:W-:-:S04]  /*13e0*/  IMAD.HI.U32 R8, R6, R3, RZ ;  /* 0x0000000306087227 */ /* 0x002fc800078e00ff */
[----:B------:R-:W-:-:S04]  /*13f0*/  IMAD.HI.U32 R28, R5, R28, R4 ;  /* 0x0000001c051c7227 */ /* 0x000fc800078e0004 */
[----:B------:R-:W-:-:S04]  /*1400*/  IMAD.MOV R8, RZ, RZ, -R8 ;  /* 0x000000ffff087224 */ /* 0x000fc800078e0a08 */
[----:B------:R-:W-:-:S05]  /*1410*/  IMAD R8, R20, R8, R3 ;  /* 0x0000000814087224 */ /* 0x000fca00078e0203 */
[----:B------:R-:W-:Y:S01]  /*1420*/  STL [R1+0x84], R8 ;  /* 0x0000840801007387 */ /* 0x000fe20000100800 */
[----:B--2---:R-:W-:-:S05]  /*1430*/  IABS R2, R24 ;  /* 0x0000001800027213 */ /* 0x004fca0000000000 */
[----:B------:R-:W-:Y:S01]  /*1440*/  IMAD.MOV.U32 R0, RZ, RZ, R2 ;  /* 0x000000ffff007224 */ /* 0x000fe200078e0002 */
[----:B---3--:R-:W-:-:S03]  /*1450*/  IABS R7, R25 ;  /* 0x0000001900077213 */ /* 0x008fc60000000000 */
[----:B------:R-:W-:Y:S01]  /*1460*/  IMAD.HI.U32 R6, R6, R0, RZ ;  /* 0x0000000006067227 */ /* 0x000fe200078e00ff */
[----:B----4-:R-:W-:-:S03]  /*1470*/  IABS R2, R26 ;  /* 0x0000001a00027213 */ /* 0x010fc60000000000 */
[----:B------:R-:W-:Y:S02]  /*1480*/  IMAD.MOV.U32 R5, RZ, RZ, R7 ;  /* 0x000000ffff057224 */ /* 0x000fe400078e0007 */
[----:B------:R-:W-:Y:S02]  /*1490*/  IMAD.MOV R4, RZ, RZ, -R6 ;  /* 0x000000ffff047224 */ /* 0x000fe400078e0a06 */
[----:B------:R-:W-:-:S04]  /*14a0*/  IMAD.HI.U32 R7, R28, R5, RZ ;  /* 0x000000051c077227 */ /* 0x000fc800078e00ff */
[----:B------:R-:W-:-:S04]  /*14b0*/  IMAD.HI.U32 R3, R28, R2, RZ ;  /* 0x000000021c037227 */ /* 0x000fc800078e00ff */
[----:B------:R-:W-:Y:S02]  /*14c0*/  IMAD R0, R20, R4, R0 ;  /* 0x0000000414007224 */ /* 0x000fe400078e0200 */
[----:B------:R-:W-:Y:S02]  /*14d0*/  IMAD.MOV R7, RZ, RZ, -R7 ;  /* 0x000000ffff077224 */ /* 0x000fe400078e0a07 */
[----:B------:R-:W-:Y:S01]  /*14e0*/  IMAD.MOV R3, RZ, RZ, -R3 ;  /* 0x000000ffff037224 */ /* 0x000fe200078e0a03 */
[----:B------:R-:W-:Y:S01]  /*14f0*/  STL [R1+0x80], R0 ;  /* 0x0000800001007387 */ /* 0x000fe20000100800 */
[C---:B------:R-:W-:Y:S02]  /*1500*/  IMAD R5, R29.reuse, R7, R5 ;  /* 0x000000071d057224 */ /* 0x040fe400078e0205 */
[----:B------:R-:W-:-:S03]  /*1510*/  IMAD R2, R29, R3, R2 ;  /* 0x000000031d027224 */ /* 0x000fc600078e0202 */
[----:B------:R5:W-:Y:S04]  /*1520*/  STL [R1+0x7c], R5 ;  /* 0x00007c0501007387 */ /* 0x000be80000100800 */
[----:B------:R0:W-:Y:S01]  /*1530*/  STL [R1+0x78], R2 ;  /* 0x0000780201007387 */ /* 0x0001e20000100800 */
[----:B-----5:R-:W-:Y:S02]  /*1540*/  IABS R5, R23 ;  /* 0x0000001700057213 */ /* 0x020fe40000000000 */
[----:B0-----:R-:W-:Y:S02]  /*1550*/  IABS R2, R16 ;  /* 0x0000001000027213 */ /* 0x001fe40000000000 */
[----:B------:R-:W-:Y:S02]  /*1560*/  IABS R0, R22 ;  /* 0x0000001600007213 */ /* 0x000fe40000000000 */
[----:B------:R-:W-:-:S03]  /*1570*/  IABS R4, R21 ;  /* 0x0000001500047213 */ /* 0x000fc60000000000 */
[----:B------:R-:W-:-:S04]  /*1580*/  IMAD.HI.U32 R3, R28, R0, RZ ;  /* 0x000000001c037227 */ /* 0x000fc800078e00ff */
[----:B------:R-:W-:Y:S01]  /*1590*/  IMAD.HI.U32 R7, R28, R4, RZ ;  /* 0x000000041c077227 */ /* 0x000fe200078e00ff */
[----:B------:R-:W-:-:S05]  /*15a0*/  IABS R6, R27 ;  /* 0x0000001b00067213 */ /* 0x000fca0000000000 */
[----:B------:R-:W-:-:S04]  /*15b0*/  IMAD.HI.U32 R8, R28, R6, RZ ;  /* 0x000000061c087227 */ /* 0x000fc800078e00ff */
[----:B------:R-:W-:Y:S02]  /*15c0*/  IMAD.MOV R8, RZ, RZ, -R8 ;  /* 0x000000ffff087224 */ /* 0x000fe400078e0a08 */
[----:B------:R-:W-:Y:S02]  /*15d0*/  IMAD.MOV R7, RZ, RZ, -R7 ;  /* 0x000000ffff077224 */ /* 0x000fe400078e0a07 */
[----:B------:R-:W-:Y:S02]  /*15e0*/  IMAD R6, R29, R8, R6 ;  /* 0x000000081d067224 */ /* 0x000fe400078e0206 */
[----:B------:R-:W-:Y:S02]  /*15f0*/  IMAD.MOV R3, RZ, RZ, -R3 ;  /* 0x000000ffff037224 */ /* 0x000fe400078e0a03 */
[----:B------:R-:W-:-:S04]  /*1600*/  IMAD.HI.U32 R8, R28, R5, RZ ;  /* 0x000000051c087227 */ /* 0x000fc800078e00ff */
[C---:B------:R-:W-:Y:S02]  /*1610*/  IMAD R7, R29.reuse, R7, R4 ;  /* 0x000000071d077224 */ /* 0x040fe400078e0204 */
[----:B------:R-:W-:Y:S01]  /*1620*/  IMAD.HI.U32 R4, R28, R2, RZ ;  /* 0x000000021c047227 */ /* 0x000fe200078e00ff */
[----:B------:R0:W-:Y:S03]  /*1630*/  STL [R1+0x74], R6 ;  /* 0x0000740601007387 */ /* 0x0001e60000100800 */
[----:B------:R-:W-:Y:S02]  /*1640*/  IMAD R0, R29, R3, R0 ;  /* 0x000000031d007224 */ /* 0x000fe400078e0200 */
[----:B------:R-:W-:Y:S02]  /*1650*/  IMAD.MOV R8, RZ, RZ, -R8 ;  /* 0x000000ffff087224 */ /* 0x000fe400078e0a08 */
[----:B------:R-:W-:Y:S01]  /*1660*/  IMAD.MOV R4, RZ, RZ, -R4 ;  /* 0x000000ffff047224 */ /* 0x000fe200078e0a04 */
[----:B------:R-:W-:Y:S01]  /*1670*/  STL [R1+0x70], R7 ;  /* 0x0000700701007387 */ /* 0x000fe20000100800 */
[----:B------:R-:W-:-:S02]  /*1680*/  IABS R3, R18 ;  /* 0x0000001200037213 */ /* 0x000fc40000000000 */
[----:B0-----:R-:W-:Y:S01]  /*1690*/  IABS R6, R17 ;  /* 0x0000001100067213 */ /* 0x001fe20000000000 */
[----:B------:R0:W-:Y:S01]  /*16a0*/  STL [R1+0x6c], R0 ;  /* 0x00006c0001007387 */ /* 0x0001e20000100800 */
[C---:B------:R-:W-:Y:S02]  /*16b0*/  IMAD R5, R29.reuse, R8, R5 ;  /* 0x000000081d057224 */ /* 0x040fe400078e0205 */
[----:B------:R-:W-:Y:S02]  /*16c0*/  IMAD R2, R29, R4, R2 ;  /* 0x000000041d027224 */ /* 0x000fe400078e0202 */
[C---:B------:R-:W-:Y:S01]  /*16d0*/  IMAD.HI.U32 R8, R28.reuse, R3, RZ ;  /* 0x000000031c087227 */ /* 0x040fe200078e00ff */
[----:B------:R-:W-:Y:S01]  /*16e0*/  STL [R1+0x68], R5 ;  /* 0x0000680501007387 */ /* 0x000fe20000100800 */
[----:B0-----:R-:W-:Y:S02]  /*16f0*/  IABS R0, R19 ;  /* 0x0000001300007213 */ /* 0x001fe40000000000 */
[C---:B------:R-:W-:Y:S01]  /*1700*/  IMAD.HI.U32 R7, R28.reuse, R6, RZ ;  /* 0x000000061c077227 */ /* 0x040fe200078e00ff */
[----:B------:R0:W-:Y:S03]  /*1710*/  STL [R1+0x64], R2 ;  /* 0x0000640201007387 */ /* 0x0001e60000100800 */
[----:B------:R-:W-:-:S04]  /*1720*/  IMAD.HI.U32 R4, R28, R0, RZ ;  /* 0x000000001c047227 */ /* 0x000fc800078e00ff */
[----:B------:R-:W-:Y:S02]  /*1730*/  IMAD.MOV R7, RZ, RZ, -R7 ;  /* 0x000000ffff077224 */ /* 0x000fe400078e0a07 */
[----:B------:R-:W-:Y:S01]  /*1740*/  IMAD.MOV R8, RZ, RZ, -R8 ;  /* 0x000000ffff087224 */ /* 0x000fe200078e0a08 */
[----:B0-----:R-:W-:Y:S02]  /*1750*/  IABS R2, R14 ;  /* 0x0000000e00027213 */ /* 0x001fe40000000000 */
[----:B------:R-:W2:Y:S01]  /*1760*/  LDL R14, [R1+0x1ea0] ;  /* 0x001ea000010e7983 */ /* 0x000ea20000100800 */
[----:B------:R-:W-:Y:S02]  /*1770*/  IMAD.MOV R4, RZ, RZ, -R4 ;  /* 0x000000ffff047224 */ /* 0x000fe400078e0a04 */
[C---:B------:R-:W-:Y:S02]  /*1780*/  IMAD R6, R29.reuse, R7, R6 ;  /* 0x000000071d067224 */ /* 0x040fe400078e0206 */
[----:B------:R-:W-:-:S02]  /*1790*/  IMAD R8, R29, R8, R3 ;  /* 0x000000081d087224 */ /* 0x000fc400078e0203 */
[----:B------:R-:W-:Y:S01]  /*17a0*/  IMAD R0, R29, R4, R0 ;  /* 0x000000041d007224 */ /* 0x000fe200078e0200 */
[----:B------:R0:W-:Y:S01]  /*17b0*/  STL [R1+0x60], R6 ;  /* 0x0000600601007387 */ /* 0x0001e20000100800 */
[----:B------:R-:W-:-:S03]  /*17c0*/  IABS R7, R13 ;  /* 0x0000000d00077213 */ /* 0x000fc60000000000 */
[----:B------:R-:W-:Y:S01]  /*17d0*/  STL [R1+0x5c], R8 ;  /* 0x00005c0801007387 */ /* 0x000fe20000100800 */
[----:B------:R-:W-:-:S03]  /*17e0*/  IABS R4, R11 ;  /* 0x0000000b00047213 */ /* 0x000fc60000000000 */
[----:B------:R-:W3:Y:S04]  /*17f0*/  LDL R13, [R1+0x1e9c] ;  /* 0x001e9c00010d7983 */ /* 0x000ee80000100800 */
[----:B------:R1:W-:Y:S04]  /*1800*/  STL [R1+0x58], R0 ;  /* 0x0000580001007387 */ /* 0x0003e80000100800 */
[----:B------:R-:W4:Y:S01]  /*1810*/  LDL R11, [R1+0x1e98] ;  /* 0x001e9800010b7983 */ /* 0x000f220000100800 */
[----:B------:R-:W-:Y:S01]  /*1820*/  IABS R5, R12 ;  /* 0x0000000c00057213 */ /* 0x000fe20000000000 */
[----:B------:R-:W-:-:S04]  /*1830*/  IMAD.HI.U32 R3, R28, R2, RZ ;  /* 0x000000021c037227 */ /* 0x000fc800078e00ff */
[----:B0-----:R-:W-:-:S04]  /*1840*/  IMAD.HI.U32 R6, R28, R5, RZ ;  /* 0x000000051c067227 */ /* 0x001fc800078e00ff */
[----:B------:R-:W-:Y:S02]  /*1850*/  IMAD.MOV R6, RZ, RZ, -R6 ;  /* 0x000000ffff067224 */ /* 0x000fe400078e0a06 */
[----:B------:R-:W-:Y:S02]  /*1860*/  IMAD.MOV R3, RZ, RZ, -R3 ;  /* 0x000000ffff037224 */ /* 0x000fe400078e0a03 */
[C---:B------:R-:W-:Y:S02]  /*1870*/  IMAD R5, R29.reuse, R6, R5 ;  /* 0x000000061d057224 */ /* 0x040fe400078e0205 */
[----:B------:R-:W-:Y:S01]  /*1880*/  IMAD R2, R29, R3, R2 ;  /* 0x000000031d027224 */ /* 0x000fe200078e0202 */
[----:B-1----:R-:W-:Y:S01]  /*1890*/  IABS R0, R15 ;  /* 0x0000000f00007213 */ /* 0x002fe20000000000 */
[----:B------:R-:W-:Y:S01]  /*18a0*/  IMAD.HI.U32 R8, R28, R7, RZ ;  /* 0x000000071c087227 */ /* 0x000fe200078e00ff */
[----:B------:R0:W-:Y:S01]  /*18b0*/  STL [R1+0x54], R5 ;  /* 0x0000540501007387 */ /* 0x0001e20000100800 */
[----:B------:R-:W-:-:S03]  /*18c0*/  IABS R6, R9 ;  /* 0x0000000900067213 */ /* 0x000fc60000000000 */
[----:B------:R-:W5:Y:S01]  /*18d0*/  LDL R15, [R1+0x1e94] ;  /* 0x001e9400010f7983 */ /* 0x000f620000100800 */
[----:B------:R-:W-:-:S03]  /*18e0*/  IMAD.MOV R8, RZ, RZ, -R8 ;  /* 0x000000ffff087224 */ /* 0x000fc600078e0a08 */
[----:B------:R1:W-:Y:S01]  /*18f0*/  STL [R1+0x50], R2 ;  /* 0x0000500201007387 */ /* 0x0003e20000100800 */
[----:B0-----:R-:W-:-:S03]  /*1900*/  IMAD.HI.U32 R5, R28, R4, RZ ;  /* 0x000000041c057227 */ /* 0x001fc600078e00ff */
[----:B------:R-:W5:Y:S01]  /*1910*/  LDL R9, [R1+0x1e90] ;  /* 0x001e900001097983 */ /* 0x000f620000100800 */
[----:B------:R-:W-:Y:S01]  /*1920*/  IABS R3, R10 ;  /* 0x0000000a00037213 */ /* 0x000fe20000000000 */
[----:B------:R-:W-:Y:S02]  /*1930*/  IMAD.MOV R5, RZ, RZ, -R5 ;  /* 0x000000ffff057224 */ /* 0x000fe400078e0a05 */
[----:B------:R-:W5:Y:S01]  /*1940*/  LDL R10, [R1+0x1e8c] ;  /* 0x001e8c00010a7983 */ /* 0x000f620000100800 */
[C---:B------:R-:W-:Y:S02]  /*1950*/  IMAD R7, R29.reuse, R8, R7 ;  /* 0x000000081d077224 */ /* 0x040fe400078e0207 */
[----:B------:R-:W-:Y:S02]  /*1960*/  IMAD R5, R29, R5, R4 ;  /* 0x000000051d057224 */ /* 0x000fe400078e0204 */
[C---:B-1----:R-:W-:Y:S01]  /*1970*/  IMAD.HI.U32 R2, R28.reuse, R0, RZ ;  /* 0x000000001c027227 */ /* 0x042fe200078e00ff */
[----:B------:R2:W-:Y:S03]  /*1980*/  STL [R1+0x4c], R7 ;  /* 0x00004c0701007387 */ /* 0x0005e60000100800 */
[----:B------:R-:W-:Y:S01]  /*1990*/  IMAD.HI.U32 R8, R28, R6, RZ ;  /* 0x000000061c087227 */ /* 0x000fe200078e00ff */
[----:B------:R3:W-:Y:S03]  /*19a0*/  STL [R1+0x48], R5 ;  /* 0x0000480501007387 */ /* 0x0007e60000100800 */
[----:B------:R-:W-:-:S02]  /*19b0*/  IMAD.MOV R2, RZ, RZ, -R2 ;  /* 0x000000ffff027224 */ /* 0x000fc400078e0a02 */
[----:B------:R-:W-:Y:S02]  /*19c0*/  IMAD.MOV R8, RZ, RZ, -R8 ;  /* 0x000000ffff087224 */ /* 0x000fe400078e0a08 */
[C---:B------:R-:W-:Y:S02]  /*19d0*/  IMAD R0, R29.reuse, R2, R0 ;  /* 0x000000021d007224 */ /* 0x040fe400078e0200 */
[----:B------:R-:W-:Y:S01]  /*19e0*/  IMAD R6, R29, R8, R6 ;  /* 0x000000081d067224 */ /* 0x000fe200078e0206 */
[----:B--2---:R-:W-:Y:S02]  /*19f0*/  IABS R7, R14 ;  /* 0x0000000e00077213 */ /* 0x004fe40000000000 */
[----:B------:R-:W2:Y:S04]  /*1a00*/  LDL R14, [R1+0x1e88] ;  /* 0x001e8800010e7983 */ /* 0x000ea80000100800 */
[----:B------:R4:W-:Y:S01]  /*1a10*/  STL [R1+0x44], R0 ;  /* 0x0000440001007387 */ /* 0x0009e20000100800 */
[----:B---3--:R-:W-:-:S03]  /*1a20*/  IABS R5, R13 ;  /* 0x0000000d00057213 */ /* 0x008fc60000000000 */
[----:B------:R-:W3:Y:S04]  /*1a30*/  LDL R13, [R1+0x1e84] ;  /* 0x001e8400010d7983 */ /* 0x000ee80000100800 */
[----:B------:R0:W-:Y:S01]  /*1a40*/  STL [R1+0x40], R6 ;  /* 0x0000400601007387 */ /* 0x0001e20000100800 */
[----:B----4-:R-:W-:-:S03]  /*1a50*/  IABS R0, R11 ;  /* 0x0000000b00007213 */ /* 0x010fc60000000000 */
[----:B------:R-:W4:Y:S01]  /*1a60*/  LDL R11, [R1+0x1e7c] ;  /* 0x001e7c00010b7983 */ /* 0x000f220000100800 */
[----:B------:R-:W-:-:S04]  /*1a70*/  IMAD.HI.U32 R4, R28, R3, RZ ;  /* 0x000000031c047227 */ /* 0x000fc800078e00ff */
[----:B------:R-:W-:-:S04]  /*1a80*/  IMAD.HI.U32 R2, R28, R7, RZ ;  /* 0x000000071c027227 */ /* 0x000fc800078e00ff */
[----:B------:R-:W-:Y:S02]  /*1a90*/  IMAD.MOV R4, RZ, RZ, -R4 ;  /* 0x000000ffff047224 */ /* 0x000fe400078e0a04 */
[----:B0-----:R-:W-:-:S04]  /*1aa0*/  IMAD.HI.U32 R6, R28, R5, RZ ;  /* 0x000000051c067227 */ /* 0x001fc800078e00ff */
[----:B------:R-:W-:Y:S02]  /*1ab0*/  IMAD.MOV R2, RZ, RZ, -R2 ;  /* 0x000000ffff027224 */ /* 0x000fe400078e0a02 */
[C---:B------:R-:W-:Y:S02]  /*1ac0*/  IMAD R3, R29.reuse, R4, R3 ;  /* 0x000000041d037224 */ /* 0x040fe400078e0203 */
[----:B------:R-:W-:Y:S02]  /*1ad0*/  IMAD.MOV R6, RZ, RZ, -R6 ;  /* 0x000000ffff067224 */ /* 0x000fe400078e0a06 */
[C---:B------:R-:W-:Y:S01]  /*1ae0*/  IMAD R2, R29.reuse, R2, R7 ;  /* 0x000000021d027224 */ /* 0x040fe200078e0207 */
[----:B------:R0:W-:Y:S01]  /*1af0*/  STL [R1+0x3c], R3 ;  /* 0x00003c0301007387 */ /* 0x0001e20000100800 */
[----:B------:R-:W-:Y:S01]  /*1b00*/  IMAD R5, R29, R6, R5 ;  /* 0x000000061d057224 */ /* 0x000fe200078e0205 */
[----:B-----5:R-:W-:Y:S01]  /*1b10*/  IABS R4, R15 ;  /* 0x0000000f00047213 */ /* 0x020fe20000000000 */
[----:B------:R-:W-:Y:S01]  /*1b20*/  IMAD.HI.U32 R8, R28, R0, RZ ;  /* 0x000000001c087227 */ /* 0x000fe200078e00ff */
[----:B------:R-:W5:Y:S01]  /*1b30*/  LDL R15, [R1+0x1e80] ;  /* 0x001e8000010f7983 */ /* 0x000f620000100800 */
[----:B0-----:R-:W-:-:S03]  /*1b40*/  IABS R3, R9 ;  /* 0x0000000900037213 */ /* 0x001fc60000000000 */
[----:B------:R-:W5:Y:S01]  /*1b50*/  LDL R9, [R1+0x1e74] ;  /* 0x001e740001097983 */ /* 0x000f620000100800 */
[----:B------:R-:W-:-:S03]  /*1b60*/  IABS R7, R10 ;  /* 0x0000000a00077213 */ /* 0x000fc60000000000 */
[----:B------:R0:W-:Y:S04]  /*1b70*/  STL [R1+0x38], R2 ;  /* 0x0000380201007387 */ /* 0x0001e80000100800 */
[----:B------:R-:W-:Y:S04]  /*1b80*/  STL [R1+0x34], R5 ;  /* 0x0000340501007387 */ /* 0x000fe80000100800 */
[----:B------:R-:W5:Y:S01]  /*1b90*/  LDL R10, [R1+0x1e78] ;  /* 0x001e7800010a7983 */ /* 0x000f620000100800 */
[----:B0-----:R-:W-:Y:S02]  /*1ba0*/  IMAD.MOV R2, RZ, RZ, -R8 ;  /* 0x000000ffff027224 */ /* 0x001fe400078e0a08 */
[----:B------:R-:W-:-:S04]  /*1bb0*/  IMAD.HI.U32 R8, R28, R4, RZ ;  /* 0x000000041c087227 */ /* 0x000fc800078e00ff */
[----:B------:R-:W-:Y:S02]  /*1bc0*/  IMAD R0, R29, R2, R0 ;  /* 0x000000021d007224 */ /* 0x000fe400078e0200 */
[----:B------:R-:W-:-:S03]  /*1bd0*/  IMAD.HI.U32 R6, R28, R3, RZ ;  /* 0x000000031c067227 */ /* 0x000fc600078e00ff */
[----:B------:R0:W-:Y:S01]  /*1be0*/  STL [R1+0x30], R0 ;  /* 0x0000300001007387 */ /* 0x0001e20000100800 */
[----:B------:R-:W-:Y:S02]  /*1bf0*/  IMAD.MOV R6, RZ, RZ, -R6 ;  /* 0x000000ffff067224 */ /* 0x000fe400078e0a06 */
[----:B0-----:R-:W-:-:S04]  /*1c00*/  IMAD.MOV R0, RZ, RZ, -R8 ;  /* 0x000000ffff007224 */ /* 0x001fc800078e0a08 */
[C---:B------:R-:W-:Y:S01]  /*1c10*/  IMAD R4, R29.reuse, R0, R4 ;  /* 0x000000001d047224 */ /* 0x040fe200078e0204 */
[----:B--2---:R-:W-:Y:S02]  /*1c20*/  IABS R5, R14 ;  /* 0x0000000e00057213 */ /* 0x004fe40000000000 */
[----:B------:R-:W2:Y:S03]  /*1c30*/  LDL R14, [R1+0x1e70] ;  /* 0x001e7000010e7983 */ /* 0x000ea60000100800 */
[----:B------:R-:W-:Y:S02]  /*1c40*/  IMAD.MOV.U32 R0, RZ, RZ, R5 ;  /* 0x000000ffff007224 */ /* 0x000fe400078e0005 */
[----:B------:R-:W-:Y:S01]  /*1c50*/  IMAD R5, R29, R6, R3 ;  /* 0x000000061d057224 */ /* 0x000fe200078e0203 */
[----:B------:R-:W-:Y:S04]  /*1c60*/  STL [R1+0x2c], R4 ;  /* 0x00002c0401007387 */ /* 0x000fe80000100800 */
[----:B------:R4:W-:Y:S01]  /*1c70*/  STL [R1+0x28], R5 ;  /* 0x0000280501007387 */ /* 0x0009e20000100800 */
[----:B------:R-:W-:Y:S01]  /*1c80*/  IMAD.MOV.U32 R2, RZ, RZ, R7 ;  /* 0x000000ffff027224 */ /* 0x000fe200078e0007 */
[----:B----4-:R-:W-:-:S02]  /*1c90*/  IABS R5, R11 ;  /* 0x0000000b00057213 */ /* 0x010fc40000000000 */
[----:B------:R-:W4:Y:S04]  /*1ca0*/  LDL R19, [R1+0x1e6c] ;  /* 0x001e6c0001137983 */ /* 0x000f280000100800 */
[----:B------:R-:W4:Y:S01]  /*1cb0*/  LDL R11, [R1+0x1e68] ;  /* 0x001e6800010b7983 */ /* 0x000f220000100800 */
[----:B---3--:R-:W-:Y:S01]  /*1cc0*/  IABS R7, R13 ;  /* 0x0000000d00077213 */ /* 0x008fe20000000000 */
[----:B------:R-:W-:Y:S02]  /*1cd0*/  IMAD.HI.U32 R8, R28, R2, RZ ;  /* 0x000000021c087227 */ /* 0x000fe400078e00ff */
[----:B------:R-:W3:Y:S02]  /*1ce0*/  LDL R12, [R1+0x1e64] ;  /* 0x001e6400010c7983 */ /* 0x000ee40000100800 */
[----:B------:R-:W-:-:S02]  /*1cf0*/  IMAD.MOV.U32 R3, RZ, RZ, R7 ;  /* 0x000000ffff037224 */ /* 0x000fc400078e0007 */
[----:B------:R-:W-:Y:S02]  /*1d00*/  IMAD.MOV R4, RZ, RZ, -R8 ;  /* 0x000000ffff047224 */ /* 0x000fe400078e0a08 */
[----:B------:R-:W-:-:S04]  /*1d10*/  IMAD.HI.U32 R6, R28, R0, RZ ;  /* 0x000000001c067227 */ /* 0x000fc800078e00ff */
[----:B------:R-:W-:-:S04]  /*1d20*/  IMAD.HI.U32 R8, R28, R3, RZ ;  /* 0x000000031c087227 */ /* 0x000fc800078e00ff */
[C---:B------:R-:W-:Y:S02]  /*1d30*/  IMAD R4, R29.reuse, R4, R2 ;  /* 0x000000041d047224 */ /* 0x040fe400078e0202 */
[----:B------:R-:W-:Y:S02]  /*1d40*/  IMAD.MOV.U32 R2, RZ, RZ, R5 ;  /* 0x000000ffff027224 */ /* 0x000fe400078e0005 */
[----:B------:R-:W-:Y:S02]  /*1d50*/  IMAD.MOV R5, RZ, RZ, -R6 ;  /* 0x000000ffff057224 */ /* 0x000fe400078e0a06 */
[----:B------:R-:W-:Y:S02]  /*1d60*/  IMAD.MOV R6, RZ, RZ, -R8 ;  /* 0x000000ffff067224 */ /* 0x000fe400078e0a08 */
[C---:B------:R-:W-:Y:S02]  /*1d70*/  IMAD R0, R29.reuse, R5, R0 ;  /* 0x000000051d007224 */ /* 0x040fe400078e0200 */
[----:B------:R-:W-:Y:S01]  /*1d80*/  IMAD R3, R29, R6, R3 ;  /* 0x000000061d037224 */ /* 0x000fe200078e0203 */
[----:B------:R0:W-:Y:S01]  /*1d90*/  STL [R1+0x24], R4 ;  /* 0x0000240401007387 */ /* 0x0001e20000100800 */
[----:B-----5:R-:W-:-:S03]  /*1da0*/  IABS R7, R15 ;  /* 0x0000000f00077213 */ /* 0x020fc60000000000 */
[----:B------:R-:W-:Y:S04]  /*1db0*/  STL [R1+0x20], R0 ;  /* 0x0000200001007387 */ /* 0x000fe80000100800 */
[----:B------:R-:W5:Y:S04]  /*1dc0*/  LDL R15, [R1+0x1e60] ;  /* 0x001e6000010f7983 */ /* 0x000f680000100800 */
[----:B------:R1:W-:Y:S01]  /*1dd0*/  STL [R1+0x1c], R3 ;  /* 0x00001c0301007387 */ /* 0x0003e20000100800 */
[----:B------:R-:W-:Y:S01]  /*1de0*/  IABS R5, R10 ;  /* 0x0000000a00057213 */ /* 0x000fe20000000000 */
[----:B0-----:R-:W-:-:S02]  /*1df0*/  IMAD.MOV.U32 R4, RZ, RZ, R7 ;  /* 0x000000ffff047224 */ /* 0x001fc400078e0007 */
[----:B------:R-:W5:Y:S01]  /*1e00*/  LDL R10, [R1+0x1e5c] ;  /* 0x001e5c00010a7983 */ /* 0x000f620000100800 */
[----:B------:R-:W-:Y:S01]  /*1e10*/  IABS R7, R9 ;  /* 0x0000000900077213 */ /* 0x000fe20000000000 */
[----:B------:R-:W-:-:S04]  /*1e20*/  IMAD.HI.U32 R9, R28, R2, RZ ;  /* 0x000000021c097227 */ /* 0x000fc800078e00ff */
[----:B------:R-:W-:-:S04]  /*1e30*/  IMAD.HI.U32 R8, R28, R4, RZ ;  /* 0x000000041c087227 */ /* 0x000fc800078e00ff */
[----:B-1----:R-:W-:Y:S02]  /*1e40*/  IMAD.MOV R3, RZ, RZ, -R9 ;  /* 0x000000ffff037224 */ /* 0x002fe400078e0a09 */
[----:B------:R-:W-:Y:S02]  /*1e50*/  IMAD.MOV R6, RZ, RZ, -R8 ;  /* 0x000000ffff067224 */ /* 0x000fe400078e0a08 */
[C---:B------:R-:W-:Y:S02]  /*1e60*/  IMAD R9, R29.reuse, R3, R2 ;  /* 0x000000031d097224 */ /* 0x040fe400078e0202 */
[----:B------:R-:W-:Y:S02]  /*1e70*/  IMAD.MOV.U32 R0, RZ, RZ, R7 ;  /* 0x000000ffff007224 */ /* 0x000fe400078e0007 */
[----:B------:R-:W-:Y:S01]  /*1e80*/  IMAD R2, R29, R6, R4 ;  /* 0x000000061d027224 */ /* 0x000fe200078e0204 */
[----:B------:R-:W-:Y:S04]  /*1e90*/  STL [R1+0x18], R9 ;  /* 0x0000180901007387 */ /* 0x000fe80000100800 */
[----:B------:R-:W5:Y:S01]  /*1ea0*/  LDL R13, [R1+0x1e58] ;  /* 0x001e5800010d7983 */ /* 0x000f620000100800 */
[----:B--2---:R-:W-:-:S03]  /*1eb0*/  IABS R7, R14 ;  /* 0x0000000e00077213 */ /* 0x004fc60000000000 */
[----:B------:R-:W2:Y:S04]  /*1ec0*/  LDL R14, [R1+0x1e54] ;  /* 0x001e5400010e7983 */ /* 0x000ea80000100800 */
[----:B------:R0:W-:Y:S02]  /*1ed0*/  STL [R1+0x14], R2 ;  /* 0x0000140201007387 */ /* 0x0001e40000100800 */
[----:B0-----:R-:W-:Y:S01]  /*1ee0*/  IMAD.MOV.U32 R2, RZ, RZ, R7 ;  /* 0x000000ffff027224 */ /* 0x001fe200078e0007 */
[----:B----4-:R-:W-:Y:S02]  /*1ef0*/  IABS R7, R11 ;  /* 0x0000000b00077213 */ /* 0x010fe40000000000 */
[----:B------:R-:W4:Y:S01]  /*1f00*/  LDL R11, [R1+0x1e50] ;  /* 0x001e5000010b7983 */ /* 0x000f220000100800 */
[----:B------:R-:W-:-:S04]  /*1f10*/  IMAD.HI.U32 R8, R28, R0, RZ ;  /* 0x000000001c087227 */ /* 0x000fc800078e00ff */
[----:B------:R-:W-:Y:S01]  /*1f20*/  IMAD.MOV.U32 R3, RZ, RZ, R5 ;  /* 0x000000ffff037224 */ /* 0x000fe200078e0005 */
[----:B------:R-:W-:Y:S01]  /*1f30*/  IABS R5, R19 ;  /* 0x0000001300057213 */ /* 0x000fe20000000000 */
[----:B------:R-:W-:Y:S02]  /*1f40*/  IMAD.MOV R4, RZ, RZ, -R8 ;  /* 0x000000ffff047224 */ /* 0x000fe400078e0a08 */
[----:B------:R-:W-:-:S04]  /*1f50*/  IMAD.HI.U32 R6, R28, R3, RZ ;  /* 0x000000031c067227 */ /* 0x000fc800078e00ff */
[----:B------:R-:W-:-:S04]  /*1f60*/  IMAD.HI.U32 R8, R28, R2, RZ ;  /* 0x000000021c087227 */ /* 0x000fc800078e00ff */
[C---:B------:R-:W-:Y:S02]  /*1f70*/  IMAD R4, R29.reuse, R4, R0 ;  /* 0x000000041d047224 */ /* 0x040fe400078e0200 */
[----:B------:R-:W-:Y:S02]  /*1f80*/  IMAD.MOV.U32 R0, RZ, RZ, R5 ;  /* 0x000000ffff007224 */ /* 0x000fe400078e0005 */
[----:B------:R-:W-:Y:S01]  /*1f90*/  IMAD.MOV R5, RZ, RZ, -R6 ;  /* 0x000000ffff057224 */ /* 0x000fe200078e0a06 */
[----:B------:R0:W-:Y:S01]  /*1fa0*/  STL [R1+0x10], R4 ;  /* 0x0000100401007387 */ /* 0x0001e20000100800 */
[----:B------:R-:W-:Y:S02]  /*1fb0*/  IMAD.MOV R6, RZ, RZ, -R8 ;  /* 0x000000ffff067224 */ /* 0x000fe400078e0a08 */
[C---:B------:R-:W-:Y:S02]  /*1fc0*/  IMAD R8, R29.reuse, R5, R3 ;  /* 0x000000051d087224 */ /* 0x040fe400078e0203 */
[----:B------:R-:W-:-:S02]  /*1fd0*/  IMAD R5, R29, R6, R2 ;  /* 0x000000061d057224 */ /* 0x000fc400078e0202 */
[----:B0-----:R-:W-:Y:S02]  /*1fe0*/  IMAD.MOV.U32 R4, RZ, RZ, R7 ;  /* 0x000000ffff047224 */ /* 0x001fe400078e0007 */
[C---:B------:R-:W-:Y:S01]  /*1ff0*/  IMAD.HI.U32 R7, R28.reuse, R0, RZ ;  /* 0x000000001c077227 */ /* 0x040fe200078e00ff */
[----:B------:R-:W-:Y:S03]  /*2000*/  STL [R1+0xc], R8 ;  /* 0x00000c0801007387 */ /* 0x000fe60000100800 */
[C---:B------:R-:W-:Y:S01]  /*2010*/  IMAD.HI.U32 R3, R28.reuse, R4, RZ ;  /* 0x000000041c037227 */ /* 0x040fe200078e00ff */
[----:B------:R0:W-:Y:S01]  /*2020*/  STL [R1+0x8], R5 ;  /* 0x0000080501007387 */ /* 0x0001e20000100800 */
[----:B---3--:R-:W-:Y:S02]  /*2030*/  IABS R21, R12 ;  /* 0x0000000c00157213 */ /* 0x008fe40000000000 */
[----:B------:R-:W-:Y:S01]  /*2040*/  IMAD.MOV R2, RZ, RZ, -R7 ;  /* 0x000000ffff027224 */ /* 0x000fe200078e0a07 */
[----:B-----5:R-:W-:Y:S01]  /*2050*/  IABS R19, R10 ;  /* 0x0000000a00137213 */ /* 0x020fe20000000000 */
[----:B------:R-:W-:Y:S01]  /*2060*/  IMAD.MOV R3, RZ, RZ, -R3 ;  /* 0x000000ffff037224 */ /* 0x000fe200078e0a03 */
[----:B------:R-:W3:Y:S01]  /*2070*/  LDL R10, [R1+0x1e48] ;  /* 0x001e4800010a7983 */ /* 0x000ee20000100800 */
[C---:B------:R-:W-:Y:S01]  /*2080*/  IMAD R0, R29.reuse, R2, R0 ;  /* 0x000000021d007224 */ /* 0x040fe200078e0200 */
[----:B------:R-:W-:Y:S01]  /*2090*/  IABS R20, R15 ;  /* 0x0000000f00147213 */ /* 0x000fe20000000000 */
[----:B------:R-:W-:Y:S01]  /*20a0*/  IMAD R2, R29, R3, R4 ;  /* 0x000000031d027224 */ /* 0x000fe200078e0204 */
[----:B------:R-:W5:Y:S01]  /*20b0*/  LDL R15, [R1+0x1e4c] ;  /* 0x001e4c00010f7983 */ /* 0x000f620000100800 */
[----:B0-----:R-:W-:-:S03]  /*20c0*/  IMAD.HI.U32 R5, R28, R21, RZ ;  /* 0x000000151c057227 */ /* 0x001fc600078e00ff */
[----:B------:R0:W-:Y:S01]  /*20d0*/  STL [R1+0x4], R0 ;  /* 0x0000040001007387 */ /* 0x0001e20000100800 */
[----:B------:R-:W-:-:S03]  /*20e0*/  IMAD.HI.U32 R3, R28, R19, RZ ;  /* 0x000000131c037227 */ /* 0x000fc600078e00ff */
[----:B------:R1:W-:Y:S04]  /*20f0*/  STL [R1], R2 ;  /* 0x0000000201007387 */ /* 0x0003e80000100800 */
[----:B------:R-:W5:Y:S01]  /*2100*/  LDL R12, [R1+0x1e40] ;  /* 0x001e4000010c7983 */ /* 0x000f620000100800 */
[----:B0-----:R-:W-:Y:S02]  /*2110*/  IMAD.MOV R0, RZ, RZ, -R5 ;  /* 0x000000ffff007224 */ /* 0x001fe400078e0a05 */
[----:B-1----:R-:W-:-:S04]  /*2120*/  IMAD.HI.U32 R2, R28, R20, RZ ;  /* 0x000000141c027227 */ /* 0x002fc800078e00ff */
[C---:B------:R-:W-:Y:S02]  /*2130*/  IMAD R21, R29.reuse, R0, R21 ;  /* 0x000000001d157224 */ /* 0x040fe400078e0215 */
[----:B------:R-:W-:Y:S02]  /*2140*/  IMAD.MOV R0, RZ, RZ, -R2 ;  /* 0x000000ffff007224 */ /* 0x000fe400078e0a02 */
[----:B------:R-:W-:Y:S01]  /*2150*/  IMAD.MOV R2, RZ, RZ, -R3 ;  /* 0x000000ffff027224 */ /* 0x000fe200078e0a03 */
[----:B------:R-:W-:Y:S01]  /*2160*/  IABS R18, R13 ;  /* 0x0000000d00127213 */ /* 0x000fe20000000000 */
[C---:B------:R-:W-:Y:S01]  /*2170*/  IMAD R20, R29.reuse, R0, R20 ;  /* 0x000000001d147224 */ /* 0x040fe200078e0214 */
[----:B------:R-:W5:Y:S01]  /*2180*/  LDL R13, [R1+0x1e44] ;  /* 0x001e4400010d7983 */ /* 0x000f620000100800 */
[----:B------:R-:W-:-:S03]  /*2190*/  IMAD R19, R29, R2, R19 ;  /* 0x000000021d137224 */ /* 0x000fc600078e0213 */
[----:B------:R-:W-:Y:S01]  /*21a0*/  STL [R1+0x2130], R21 ;  /* 0x0021301501007387 */ /* 0x000fe20000100800 */
[----:B----4-:R-:W-:-:S03]  /*21b0*/  IABS R16, R11 ;  /* 0x0000000b00107213 */ /* 0x010fc60000000000 */
[----:B------:R-:W4:Y:S04]  /*21c0*/  LDL R11, [R1+0x1e3c] ;  /* 0x001e3c00010b7983 */ /* 0x000f280000100800 */
[----:B------:R0:W-:Y:S04]  /*21d0*/  STL [R1+0x212c], R20 ;  /* 0x00212c1401007387 */ /* 0x0001e80000100800 */
[----:B------:R-:W-:Y:S04]  /*21e0*/  STL [R1+0x2128], R19 ;  /* 0x0021281301007387 */ /* 0x000fe80000100800 */
[----:B------:R-:W4:Y:S01]  /*21f0*/  LDL R27, [R1+0x1e34] ;  /* 0x001e3400011b7983 */ /* 0x000f220000100800 */
[----:B--2---:R-:W-:Y:S01]  /*2200*/  IABS R17, R14 ;  /* 0x0000000e00117213 */ /* 0x004fe20000000000 */
[----:B------:R-:W-:-:S04]  /*2210*/  IMAD.HI.U32 R4, R28, R18, RZ ;  /* 0x000000121c047227 */ /* 0x000fc800078e00ff */
[----:B------:R-:W-:-:S04]  /*2220*/  IMAD.HI.U32 R3, R28, R17, RZ ;  /* 0x000000111c037227 */ /* 0x000fc800078e00ff */
[----:B------:R-:W-:Y:S02]  /*2230*/  IMAD.MOV R0, RZ, RZ, -R4 ;  /* 0x000000ffff007224 */ /* 0x000fe400078e0a04 */
[----:B------:R-:W-:Y:S02]  /*2240*/  IMAD.MOV R2, RZ, RZ, -R3 ;  /* 0x000000ffff027224 */ /* 0x000fe400078e0a03 */
[C---:B------:R-:W-:Y:S02]  /*2250*/  IMAD R18, R29.reuse, R0, R18 ;  /* 0x000000001d127224 */ /* 0x040fe400078e0212 */
[----:B------:R-:W-:Y:S02]  /*2260*/  IMAD R17, R29, R2, R17 ;  /* 0x000000021d117224 */ /* 0x000fe400078e0211 */
[----:B------:R-:W-:-:S04]  /*2270*/  IMAD.HI.U32 R3, R28, R16, RZ ;  /* 0x000000101c037227 */ /* 0x000fc800078e00ff */
[----:B------:R-:W-:Y:S01]  /*2280*/  IMAD.MOV R0, RZ, RZ, -R3 ;  /* 0x000000ffff007224 */ /* 0x000fe200078e0a03 */
[----:B---3--:R-:W-:Y:S02]  /*2290*/  IABS R14, R10 ;  /* 0x0000000a000e7213 */ /* 0x008fe40000000000 */
[----:B------:R-:W2:Y:S04]  /*22a0*/  LDL R10, [R1+0x1e38] ;  /* 0x001e3800010a7983 */ /* 0x000ea80000100800 */
[----:B------:R-:W-:Y:S01]  /*22b0*/  STL [R1+0x2124], R18 ;  /* 0x0021241201007387 */ /* 0x000fe20000100800 */
[----:B-----5:R-:W-:-:S03]  /*22c0*/  IABS R15, R15 ;  /* 0x0000000f000f7213 */ /* 0x020fc60000000000 */
[----:B------:R1:W-:Y:S04]  /*22d0*/  STL [R1+0x2120], R17 ;  /* 0x0021201101007387 */ /* 0x0003e80000100800 */
[----:B------:R-:W3:Y:S01]  /*22e0*/  LDL R22, [R1+0x1e30] ;  /* 0x001e300001167983 */ /* 0x000ee20000100800 */
[----:B------:R-:W-:-:S03]  /*22f0*/  IMAD R16, R29, R0, R16 ;  /* 0x000000001d107224 */ /* 0x000fc600078e0210 */
[----:B------:R-:W5:Y:S01]  /*2300*/  LDL R23, [R1+0x1e2c] ;  /* 0x001e2c0001177983 */ /* 0x000f620000100800 */
[----:B------:R-:W-:-:S03]  /*2310*/  IMAD.HI.U32 R2, R28, R15, RZ ;  /* 0x0000000f1c027227 */ /* 0x000fc600078e00ff */
[----:B------:R-:W-:Y:S01]  /*2320*/  STL [R1+0x2134], R16 ;  /* 0x0021341001007387 */ /* 0x000fe20000100800 */
[----:B------:R-:W-:-:S03]  /*2330*/  IMAD.HI.U32 R3, R28, R14, RZ ;  /* 0x0000000e1c037227 */ /* 0x000fc600078e00ff */
[----:B------:R-:W5:Y:S01]  /*2340*/  LDL R25, [R1+0x1e28] ;  /* 0x001e280001197983 */ /* 0x000f620000100800 */
[----:B------:R-:W-:Y:S02]  /*2350*/  IMAD.MOV R0, RZ, RZ, -R2 ;  /* 0x000000ffff007224 */ /* 0x000fe400078e0a02 */
[----:B------:R-:W-:Y:S02]  /*2360*/  IMAD.MOV R2, RZ, RZ, -R3 ;  /* 0x000000ffff027224 */ /* 0x000fe400078e0a03 */
[C---:B------:R-:W-:Y:S02]  /*2370*/  IMAD R15, R29.reuse, R0, R15 ;  /* 0x000000001d0f7224 */ /* 0x040fe400078e020f */
[----:B------:R-:W-:-:S03]  /*2380*/  IMAD R14, R29, R2, R14 ;  /* 0x000000021d0e7224 */ /* 0x000fc600078e020e */
[----:B------:R-:W-:Y:S04]  /*2390*/  STL [R1+0x2138], R15 ;  /* 0x0021380f01007387 */ /* 0x000fe80000100800 */
[----:B------:R-:W-:Y:S04]  /*23a0*/  STL [R1+0x213c], R14 ;  /* 0x00213c0e01007387 */ /* 0x000fe80000100800 */
[----:B------:R-:W5:Y:S01]  /*23b0*/  LDL R26, [R1+0x1e24] ;  /* 0x001e2400011a7983 */ /* 0x000f620000100800 */
[----:B----4-:R-:W-:-:S03]  /*23c0*/  IABS R9, R27 ;  /* 0x0000001b00097213 */ /* 0x010fc60000000000 */
[----:B------:R-:W4:Y:S01]  /*23d0*/  LDL R27, [R1+0x1e20] ;  /* 0x001e2000011b7983 */ /* 0x000f220000100800 */
[----:B------:R-:W-:Y:S02]  /*23e0*/  IABS R13, R13 ;  /* 0x0000000d000d7213 */ /* 0x000fe40000000000 */
[----:B------:R-:W-:-:S03]  /*23f0*/  IABS R12, R12 ;  /* 0x0000000c000c7213 */ /* 0x000fc60000000000 */
[----:B------:R-:W-:-:S04]  /*2400*/  IMAD.HI.U32 R4, R28, R13, RZ ;  /* 0x0000000d1c047227 */ /* 0x000fc800078e00ff */
[----:B------:R-:W-:Y:S01]  /*2410*/  IMAD.HI.U32 R3, R28, R12, RZ ;  /* 0x0000000c1c037227 */ /* 0x000fe200078e00ff */
[----:B------:R-:W-:-:S03]  /*2420*/  IABS R11, R11 ;  /* 0x0000000b000b7213 */ /* 0x000fc60000000000 */
[----:B------:R-:W-:Y:S02]  /*2430*/  IMAD.MOV R0, RZ, RZ, -R4 ;  /* 0x000000ffff007224 */ /* 0x000fe400078e0a04 */
[----:B------:R-:W-:Y:S02]  /*2440*/  IMAD.MOV R2, RZ, RZ, -R3 ;  /* 0x000000ffff027224 */ /* 0x000fe400078e0a03 */
[C---:B------:R-:W-:Y:S02]  /*2450*/  IMAD R13, R29.reuse, R0, R13 ;  /* 0x000000001d0d7224 */ /* 0x040fe400078e020d */
[----:B------:R-:W-:Y:S02]  /*2460*/  IMAD R12, R29, R2, R12 ;  /* 0x000000021d0c7224 */ /* 0x000fe400078e020c */
[----:B------:R-:W-:Y:S01]  /*2470*/  IMAD.HI.U32 R3, R28, R11, RZ ;  /* 0x0000000b1c037227 */ /* 0x000fe200078e00ff */
[----:B------:R-:W-:Y:S03]  /*2480*/  STL [R1+0x2140], R13 ;  /* 0x0021400d01007387 */ /* 0x000fe60000100800 */
[----:B------:R-:W-:Y:S01]  /*2490*/  IMAD.MOV R0, RZ, RZ, -R3 ;  /* 0x000000ffff007224 */ /* 0x000fe200078e0a03 */
[----:B------:R-:W-:Y:S01]  /*24a0*/  STL [R1+0x2144], R12 ;  /* 0x0021440c01007387 */ /* 0x000fe20000100800 */
[----:B--2---:R-:W-:-:S02]  /*24b0*/  IABS R10, R10 ;  /* 0x0000000a000a7213 */ /* 0x004fc40000000000 */
[----:B------:R-:W-:Y:S02]  /*24c0*/  IMAD R11, R29, R0, R11 ;  /* 0x000000001d0b7224 */ /* 0x000fe400078e020b */
[----:B------:R-:W-:Y:S01]  /*24d0*/  IMAD.HI.U32 R3, R28, R9, RZ ;  /* 0x000000091c037227 */ /* 0x000fe200078e00ff */
[----:B---3--:R-:W-:Y:S02]  /*24e0*/  IABS R8, R22 ;  /* 0x0000001600087213 */ /* 0x008fe40000000000 */
[----:B------:R-:W2:Y:S01]  /*24f0*/  LDL R22, [R1+0x1e1c] ;  /* 0x001e1c0001167983 */ /* 0x000ea20000100800 */
[----:B-----5:R-:W-:-:S03]  /*2500*/  IABS R7, R23 ;  /* 0x0000001700077213 */ /* 0x020fc60000000000 */
[----:B------:R-:W3:Y:S01]  /*2510*/  LDL R23, [R1+0x1e18] ;  /* 0x001e180001177983 */ /* 0x000ee20000100800 */
[----:B------:R-:W-:-:S03]  /*2520*/  IMAD.HI.U32 R2, R28, R10, RZ ;  /* 0x0000000a1c027227 */ /* 0x000fc600078e00ff */
[----:B------:R-:W-:Y:S01]  /*2530*/  STL [R1+0x2148], R11 ;  /* 0x0021480b01007387 */ /* 0x000fe20000100800 */
[----:B------:R-:W-:Y:S01]  /*2540*/  IMAD.MOV R0, RZ, RZ, -R2 ;  /* 0x000000ffff007224 */ /* 0x000fe200078e0a02 */
[----:B------:R-:W-:Y:S01]  /*2550*/  IABS R6, R25 ;  /* 0x0000001900067213 */ /* 0x000fe20000000000 */
[----:B------:R-:W-:Y:S01]  /*2560*/  IMAD.MOV R2, RZ, RZ, -R3 ;  /* 0x000000ffff027224 */ /* 0x000fe200078e0a03 */
[----:B------:R-:W5:Y:S01]  /*2570*/  LDL R25, [R1+0x1e14] ;  /* 0x001e140001197983 */ /* 0x000f620000100800 */
[----:B------:R-:W-:-:S04]  /*2580*/  IMAD.HI.U32 R4, R28, R8, RZ ;  /* 0x000000081c047227 */ /* 0x000fc800078e00ff */
[----:B------:R-:W-:-:S04]  /*2590*/  IMAD.HI.U32 R3, R28, R7, RZ ;  /* 0x000000071c037227 */ /* 0x000fc800078e00ff */
[C---:B------:R-:W-:Y:S02]  /*25a0*/  IMAD R10, R29.reuse, R0, R10 ;  /* 0x000000001d0a7224 */ /* 0x040fe400078e020a */
[C---:B------:R-:W-:Y:S02]  /*25b0*/  IMAD R9, R29.reuse, R2, R9 ;  /* 0x000000021d097224 */ /* 0x040fe400078e0209 */
[----:B------:R-:W-:Y:S02]  /*25c0*/  IMAD.MOV R0, RZ, RZ, -R4 ;  /* 0x000000ffff007224 */ /* 0x000fe400078e0a04 */
[----:B------:R-:W-:Y:S02]  /*25d0*/  IMAD.MOV R2, RZ, RZ, -R3 ;  /* 0x000000ffff027224 */ /* 0x000fe400078e0a03 */
[C---:B------:R-:W-:Y:S01]  /*25e0*/  IMAD R8, R29.reuse, R0, R8 ;  /* 0x000000001d087224 */ /* 0x040fe200078e0208 */
[----:B------:R-:W-:Y:S01]  /*25f0*/  STL [R1+0x2118], R10 ;  /* 0x0021180a01007387 */ /* 0x000fe20000100800 */
[----:B------:R-:W-:Y:S01]  /*2600*/  IMAD R7, R29, R2, R7 ;  /* 0x000000021d077224 */ /* 0x000fe200078e0207 */
[----:B------:R-:W-:-:S02]  /*2610*/  IABS R5, R26 ;  /* 0x0000001a00057213 */ /* 0x000fc40000000000 */
[----:B------:R-:W-:Y:S04]  /*2620*/  STL [R1+0x2114], R9 ;  /* 0x0021140901007387 */ /* 0x000fe80000100800 */
[----:B------:R-:W5:Y:S01]  /*2630*/  LDL R26, [R1+0x1e0c] ;  /* 0x001e0c00011a7983 */ /* 0x000f620000100800 */
[----:B----4-:R-:W-:-:S03]  /*2640*/  IABS R4, R27 ;  /* 0x0000001b00047213 */ /* 0x010fc60000000000 */
[----:B------:R-:W4:Y:S04]  /*2650*/  LDL R27, [R1+0x1e10] ;  /* 0x001e1000011b7983 */ /* 0x000f280000100800 */
[----:B------:R-:W-:Y:S04]  /*2660*/  STL [R1+0x211c], R8 ;  /* 0x00211c0801007387 */ /* 0x000fe80000100800 */
[----:B------:R-:W-:Y:S04]  /*2670*/  STL [R1+0x214c], R7 ;  /* 0x00214c0701007387 */ /* 0x000fe80000100800 */
[----:B0-----:R-:W4:Y:S04]  /*2680*/  LDL R20, [R1+0x1e08] ;  /* 0x001e080001147983 */ /* 0x001f280000100800 */
[----:B------:R-:W4:Y:S01]  /*2690*/  LDL R21, [R1+0x1e04] ;  /* 0x001e040001157983 */ /* 0x000f220000100800 */
[----:B------:R-:W-:-:S04]  /*26a0*/  IMAD.HI.U32 R3, R28, R6, RZ ;  /* 0x000000061c037227 */ /* 0x000fc800078e00ff */
[----:B------:R-:W-:Y:S02]  /*26b0*/  IMAD.MOV R0, RZ, RZ, -R3 ;  /* 0x000000ffff007224 */ /* 0x000fe400078e0a03 */
[----:B------:R-:W-:-:S04]  /*26c0*/  IMAD.HI.U32 R2, R28, R5, RZ ;  /* 0x000000051c027227 */ /* 0x000fc800078e00ff */
[----:B------:R-:W-:Y:S02]  /*26d0*/  IMAD R6, R29, R0, R6 ;  /* 0x000000001d067224 */ /* 0x000fe400078e0206 */
[----:B------:R-:W-:-:S03]  /*26e0*/  IMAD.MOV R0, RZ, RZ, -R2 ;  /* 0x000000ffff007224 */ /* 0x000fc600078e0a02 */
[----:B------:R0:W-:Y:S01]  /*26f0*/  STL [R1+0x2150], R6 ;  /* 0x0021500601007387 */ /* 0x0001e20000100800 */
[----:B------:R-:W-:-:S03]  /*2700*/  IMAD R5, R29, R0, R5 ;  /* 0x000000001d057224 */ /* 0x000fc600078e0205 */
[----:B-1----:R-:W4:Y:S01]  /*2710*/  LDL R17, [R1+0x9c8] ;  /* 0x0009c80001117983 */ /* 0x002f220000100800 */
[----:B--2---:R-:W-:Y:S02]  /*2720*/  IABS R3, R22 ;  /* 0x0000001600037213 */ /* 0x004fe40000000000 */
[----:B---3--:R-:W-:Y:S01]  /*2730*/  IABS R22, R23 ;  /* 0x0000001700167213 */ /* 0x008fe20000000000 */
[----:B------:R-:W-:-:S04]  /*2740*/  IMAD.HI.U32 R23, R28, R4, RZ ;  /* 0x000000041c177227 */ /* 0x000fc800078e00ff */
[----:B------:R-:W-:Y:S02]  /*2750*/  IMAD.MOV.U32 R2, RZ, RZ, R22 ;  /* 0x000000ffff027224 */ /* 0x000fe400078e0016 */
[----:B------:R-:W-:Y:S01]  /*2760*/  IMAD.MOV R22, RZ, RZ, -R23 ;  /* 0x000000ffff167224 */ /* 0x000fe200078e0a17 */
[----:B-----5:R-:W-:Y:S01]  /*2770*/  IABS R23, R25 ;  /* 0x0000001900177213 */ /* 0x020fe20000000000 */
[----:B------:R-:W-:-:S04]  /*2780*/  IMAD.HI.U32 R25, R28, R3, RZ ;  /* 0x000000031c197227 */ /* 0x000fc800078e00ff */
[C---:B------:R-:W-:Y:S02]  /*2790*/  IMAD R4, R29.reuse, R22, R4 ;  /* 0x000000161d047224 */ /* 0x040fe400078e0204 */
[----:B------:R-:W-:Y:S01]  /*27a0*/  IMAD.HI.U32 R24, R28, R2, RZ ;  /* 0x000000021c187227 */ /* 0x000fe200078e00ff */
[----:B------:R-:W-:Y:S03]  /*27b0*/  STL [R1+0x2154], R5 ;  /* 0x0021540501007387 */ /* 0x000fe60000100800 */
[----:B------:R-:W-:Y:S01]  /*27c0*/  IMAD.MOV.U32 R0, RZ, RZ, R23 ;  /* 0x000000ffff007224 */ /* 0x000fe200078e0017 */
[----:B------:R-:W-:Y:S01]  /*27d0*/  STL [R1+0x2158], R4 ;  /* 0x0021580401007387 */ /* 0x000fe20000100800 */
[----:B------:R-:W-:Y:S02]  /*27e0*/  IMAD.MOV R22, RZ, RZ, -R25 ;  /* 0x000000ffff167224 */ /* 0x000fe400078e0a19 */
[----:B------:R-:W-:Y:S01]  /*27f0*/  IMAD.MOV R23, RZ, RZ, -R24 ;  /* 0x000000ffff177224 */ /* 0x000fe200078e0a18 */
[----:B------:R-:W2:Y:S01]  /*2800*/  LDL R18, [R1+0x1e00] ;  /* 0x001e000001127983 */ /* 0x000ea20000100800 */
[----:B------:R-:W-:-:S02]  /*2810*/  IMAD R3, R29, R22, R3 ;  /* 0x000000161d037224 */ /* 0x000fc400078e0203 */
[----:B------:R-:W-:Y:S01]  /*2820*/  IMAD R2, R29, R23, R2 ;  /* 0x000000171d027224 */ /* 0x000fe200078e0202 */
[----:B------:R-:W3:Y:S01]  /*2830*/  LDL R19, [R1+0x1dfc] ;  /* 0x001dfc0001137983 */ /* 0x000ee20000100800 */
[----:B------:R-:W-:-:S03]  /*2840*/  IMAD.HI.U32 R24, R28, R0, RZ ;  /* 0x000000001c187227 */ /* 0x000fc600078e00ff */
[----:B------:R-:W-:Y:S04]  /*2850*/  STL [R1+0x215c], R3 ;  /* 0x00215c0301007387 */ /* 0x000fe80000100800 */
[----:B------:R1:W-:Y:S01]  /*2860*/  STL [R1+0x2160], R2 ;  /* 0x0021600201007387 */ /* 0x0003e20000100800 */
[----:B------:R-:W-:Y:S01]  /*2870*/  IMAD.MOV R22, RZ, RZ, -R24 ;  /* 0x000000ffff167224 */ /* 0x000fe200078e0a18 */
[----:B----4-:R-:W-:Y:S02]  /*2880*/  IABS R25, R20 ;  /* 0x0000001400197213 */ /* 0x010fe40000000000 */
[----:B------:R-:W4:Y:S01]  /*2890*/  LDL R20, [R1+0x1df8] ;  /* 0x001df80001147983 */ /* 0x000f220000100800 */
[----:B------:R-:W-:-:S03]  /*28a0*/  IABS R24, R21 ;  /* 0x0000001500187213 */ /* 0x000fc60000000000 */
[----:B------:R-:W5:Y:S01]  /*28b0*/  LDL R21, [R1+0x1df0] ;  /* 0x001df00001157983 */ /* 0x000f620000100800 */
[----:B------:R-:W-:Y:S01]  /*28c0*/  IABS R27, R27 ;  /* 0x0000001b001b7213 */ /* 0x000fe20000000000 */
[----:B------:R-:W-:Y:S01]  /*28d0*/  IMAD R0, R29, R22, R0 ;  /* 0x000000161d007224 */ /* 0x000fe200078e0200 */
[----:B------:R-:W-:-:S03]  /*28e0*/  IABS R26, R26 ;  /* 0x0000001a001a7213 */ /* 0x000fc60000000000 */
[C---:B------:R-:W-:Y:S01]  /*28f0*/  IMAD.HI.U32 R23, R28.reuse, R27, RZ ;  /* 0x0000001b1c177227 */ /* 0x040fe200078e00ff */
[----:B------:R1:W-:Y:S03]  /*2900*/  STL [R1+0x2164], R0 ;  /* 0x0021640001007387 */ /* 0x0003e60000100800 */
[----:B------:R-:W-:Y:S01]  /*2910*/  IMAD.MOV R22, RZ, RZ, -R23 ;  /* 0x000000ffff167224 */ /* 0x000fe200078e0a17 */
[----:B0-----:R-:W5:Y:S01]  /*2920*/  LDL.LU R6, [R1+0x84] ;  /* 0x0000840001067983 */ /* 0x001f620000300800 */
[----:B-1----:R-:W-:-:S03]  /*2930*/  IMAD.HI.U32 R2, R28, R26, RZ ;  /* 0x0000001a1c027227 */ /* 0x002fc600078e00ff */
[----:B------:R-:W5:Y:S01]  /*2940*/  LDL.LU R11, [R1+0x80] ;  /* 0x00008000010b7983 */ /* 0x000f620000300800 */
[----:B------:R-:W-:-:S03]  /*2950*/  IMAD R27, R29, R22, R27 ;  /* 0x000000161d1b7224 */ /* 0x000fc600078e021b */
[----:B------:R-:W5:Y:S01]  /*2960*/  LDL.LU R12, [R1+0x7c] ;  /* 0x00007c00010c7983 */ /* 0x000f620000300800 */
[----:B------:R-:W-:Y:S01]  /*2970*/  IMAD.MOV R23, RZ, RZ, -R2 ;  /* 0x000000ffff177224 */ /* 0x000fe200078e0a02 */
[----:B------:R-:W-:Y:S01]  /*2980*/  IABS R3, R17 ;  /* 0x0000001100037213 */ /* 0x000fe20000000000 */
[C---:B------:R-:W-:Y:S01]  /*2990*/  IMAD.HI.U32 R2, R28.reuse, R25, RZ ;  /* 0x000000191c027227 */ /* 0x040fe200078e00ff */
[----:B------:R-:W5:Y:S04]  /*29a0*/  LDL.LU R13, [R1+0x78] ;  /* 0x00007800010d7983 */ /* 0x000f680000300800 */
[----:B------:R0:W-:Y:S01]  /*29b0*/  STL [R1+0x2168], R27 ;  /* 0x0021681b01007387 */ /* 0x0001e20000100800 */
[----:B------:R-:W-:-:S03]  /*29c0*/  IMAD.HI.U32 R0, R28, R24, RZ ;  /* 0x000000181c007227 */ /* 0x000fc600078e00ff */
[----:B------:R-:W5:Y:S01]  /*29d0*/  LDL.LU R14, [R1+0x74] ;  /* 0x00007400010e7983 */ /* 0x000f620000300800 */
[----:B------:R-:W-:-:S03]  /*29e0*/  IMAD R26, R29, R23, R26 ;  /* 0x000000171d1a7224 */ /* 0x000fc600078e021a */
[----:B------:R-:W5:Y:S01]  /*29f0*/  LDL.LU R15, [R1+0x70] ;  /* 0x00007000010f7983 */ /* 0x000f620000300800 */
[----:B------:R-:W-:Y:S02]  /*2a00*/  IMAD.MOV.U32 R22, RZ, RZ, R3 ;  /* 0x000000ffff167224 */ /* 0x000fe400078e0003 */
[----:B------:R-:W-:Y:S01]  /*2a10*/  IMAD.MOV R23, RZ, RZ, -R2 ;  /* 0x000000ffff177224 */ /* 0x000fe200078e0a02 */
[----:B------:R-:W5:Y:S01]  /*2a20*/  LDL R10, [R1+0x1df4] ;  /* 0x001df400010a7983 */ /* 0x000f620000100800 */
[----:B------:R-:W-:Y:S02]  /*2a30*/  IMAD.MOV R3, RZ, RZ, -R0 ;  /* 0x000000ffff037224 */ /* 0x000fe400078e0a00 */
[----:B------:R-:W-:Y:S01]  /*2a40*/  IMAD.HI.U32 R0, R28, R22, RZ ;  /* 0x000000161c007227 */ /* 0x000fe200078e00ff */
[----:B------:R-:W5:Y:S03]  /*2a50*/  LDL.LU R16, [R1+0x6c] ;  /* 0x00006c0001107983 */ /* 0x000f660000300800 */
[----:B------:R-:W-:Y:S01]  /*2a60*/  IMAD R25, R29, R23, R25 ;  /* 0x000000171d197224 */ /* 0x000fe200078e0219 */
[----:B--2---:R-:W-:-:S02]  /*2a70*/  IABS R4, R18 ;  /* 0x0000001200047213 */ /* 0x004fc40000000000 */
[----:B---3--:R-:W-:-:S03]  /*2a80*/  IABS R2, R19 ;  /* 0x0000001300027213 */ /* 0x008fc60000000000 */
[----:B------:R-:W-:Y:S01]  /*2a90*/  IMAD.MOV.U32 R23, RZ, RZ, R4 ;  /* 0x000000ffff177224 */ /* 0x000fe200078e0004 */
[----:B------:R-:W2:Y:S01]  /*2aa0*/  LDL.LU R18, [R1+0x68] ;  /* 0x0000680001127983 */ /* 0x000ea20000300800 */
[----:B------:R-:W-:Y:S02]  /*2ab0*/  IMAD R24, R29, R3, R24 ;  /* 0x000000031d187224 */ /* 0x000fe400078e0218 */
[----:B------:R-:W-:Y:S02]  /*2ac0*/  IMAD.MOV.U32 R8, RZ, RZ, R2 ;  /* 0x000000ffff087224 */ /* 0x000fe400078e0002 */
[----:B------:R-:W-:Y:S02]  /*2ad0*/  IMAD.MOV R5, RZ, RZ, -R0 ;  /* 0x000000ffff057224 */ /* 0x000fe400078e0a00 */
[----:B------:R-:W-:-:S04]  /*2ae0*/  IMAD.HI.U32 R3, R28, R23, RZ ;  /* 0x000000171c037227 */ /* 0x000fc800078e00ff */
[----:B------:R-:W-:-:S04]  /*2af0*/  IMAD.HI.U32 R0, R28, R8, RZ ;  /* 0x000000081c007227 */ /* 0x000fc800078e00ff */
[C---:B------:R-:W-:Y:S02]  /*2b00*/  IMAD R5, R29.reuse, R5, R22 ;  /* 0x000000051d057224 */ /* 0x040fe400078e0216 */
[----:B------:R-:W-:Y:S02]  /*2b10*/  IMAD.MOV R22, RZ, RZ, -R3 ;  /* 0x000000ffff167224 */ /* 0x000fe400078e0a03 */
[----:B------:R-:W-:Y:S02]  /*2b20*/  IMAD.MOV R0, RZ, RZ, -R0 ;  /* 0x000000ffff007224 */ /* 0x000fe400078e0a00 */
[C---:B------:R-:W-:Y:S02]  /*2b30*/  IMAD R23, R29.reuse, R22, R23 ;  /* 0x000000161d177224 */ /* 0x040fe400078e0217 */
[----:B------:R-:W-:Y:S01]  /*2b40*/  IMAD R22, R29, R0, R8 ;  /* 0x000000001d167224 */ /* 0x000fe200078e0208 */
[----:B----4-:R-:W-:Y:S02]  /*2b50*/  IABS R4, R20 ;  /* 0x0000001400047213 */ /* 0x010fe40000000000 */
[----:B------:R-:W3:Y:S01]  /*2b60*/  LDL.LU R20, [R1+0x64] ;  /* 0x0000640001147983 */ /* 0x000ee20000300800 */
[----:B-----5:R-:W-:-:S02]  /*2b70*/  IABS R2, R21 ;  /* 0x0000001500027213 */ /* 0x020fc40000000000 */
[C---:B------:R-:W-:Y:S01]  /*2b80*/  IMAD.HI.U32 R3, R28.reuse, R4, RZ ;  /* 0x000000041c037227 */ /* 0x040fe200078e00ff */
[----:B------:R-:W4:Y:S03]  /*2b90*/  LDL.LU R21, [R1+0x60] ;  /* 0x0000600001157983 */ /* 0x000f260000300800 */
[----:B------:R-:W-:Y:S02]  /*2ba0*/  IMAD.MOV R3, RZ, RZ, -R3 ;  /* 0x000000ffff037224 */ /* 0x000fe400078e0a03 */
[----:B------:R-:W-:-:S04]  /*2bb0*/  IMAD.HI.U32 R0, R28, R2, RZ ;  /* 0x000000021c007227 */ /* 0x000fc800078e00ff */
[----:B------:R-:W-:Y:S02]  /*2bc0*/  IMAD R3, R29, R3, R4 ;  /* 0x000000031d037224 */ /* 0x000fe400078e0204 */
[----:B------:R-:W-:-:S03]  /*2bd0*/  IMAD.MOV R0, RZ, RZ, -R0 ;  /* 0x000000ffff007224 */ /* 0x000fc600078e0a00 */
[----:B------:R-:W-:Y:S01]  /*2be0*/  STL [R1+0x94], R3 ;  /* 0x0000940301007387 */ /* 0x000fe20000100800 */
[----:B------:R-:W-:-:S03]  /*2bf0*/  IMAD R2, R29, R0, R2 ;  /* 0x000000001d027224 */ /* 0x000fc600078e0202 */
[----:B------:R-:W5:Y:S04]  /*2c00*/  LDL.LU R19, [R1+0x5c] ;  /* 0x00005c0001137983 */ /* 0x000f680000300800 */
[----:B------:R-:W5:Y:S04]  /*2c10*/  LDL.LU R17, [R1+0x58] ;  /* 0x0000580001117983 */ /* 0x000f680000300800 */
[----:B0-----:R-:W5:Y:S04]  /*2c20*/  LDL.LU R27, [R1+0x54] ;  /* 0x00005400011b7983 */ /* 0x001f680000300800 */
[----:B------:R-:W5:Y:S04]  /*2c30*/  LDL.LU R0, [R1+0x50] ;  /* 0x0000500001007983 */ /* 0x000f680000300800 */
[----:B------:R0:W-:Y:S04]  /*2c40*/  STL [R1+0x90], R2 ;  /* 0x0000900201007387 */ /* 0x0001e80000100800 */
[----:B0-----:R-:W5:Y:S04]  /*2c50*/  LDL.LU R2, [R1+0x4c] ;  /* 0x00004c0001027983 */ /* 0x001f680000300800 */
[----:B------:R-:W5:Y:S04]  /*2c60*/  LDL.LU R3, [R1+0x48] ;  /* 0x0000480001037983 */ /* 0x000f680000300800 */
[----:B------:R-:W5:Y:S04]  /*2c70*/  LDL.LU R8, [R1+0x44] ;  /* 0x0000440001087983 */ /* 0x000f680000300800 */
[----:B------:R-:W5:Y:S01]  /*2c80*/  LDL.LU R9, [R1+0x40] ;  /* 0x0000400001097983 */ /* 0x000f620000300800 */
[----:B------:R-:W-:-:S04]  /*2c90*/  IABS R7, c[0x0][0x178] ;  /* 0x00005e0000077a13 */ /* 0x000fc80000000000 */
[C---:B------:R-:W-:Y:S02]  /*2ca0*/  ISETP.GT.U32.AND P0, PT, R7.reuse, R6, PT ;  /* 0x000000060700720c */ /* 0x040fe40003f04070 */
[----:B------:R-:W-:Y:S02]  /*2cb0*/  ISETP.GT.U32.AND P3, PT, R7, R11, PT ;  /* 0x0000000b0700720c */ /* 0x000fe40003f64070 */
[C---:B------:R-:W-:Y:S02]  /*2cc0*/  ISETP.GT.U32.AND P6, PT, R29.reuse, R5, PT ;  /* 0x000000051d00720c */ /* 0x040fe40003fc4070 */
[C---:B------:R-:W-:Y:S02]  /*2cd0*/  ISETP.GT.U32.AND P1, PT, R29.reuse, R12, PT ;  /* 0x0000000c1d00720c */ /* 0x040fe40003f24070 */
[C---:B------:R-:W-:Y:S02]  /*2ce0*/  ISETP.GT.U32.AND P5, PT, R29.reuse, R13, PT ;  /* 0x0000000d1d00720c */ /* 0x040fe40003fa4070 */
[----:B------:R-:W-:-:S03]  /*2cf0*/  ISETP.GT.U32.AND P2, PT, R29, R15, PT ;  /* 0x0000000f1d00720c */ /* 0x000fc60003f44070 */
[--C-:B------:R-:W-:Y:S02]  /*2d00*/  @!P0 IMAD.IADD R6, R6, 0x1, -R7.reuse ;  /* 0x0000000106068824 */ /* 0x100fe400078e0a07 */
[----:B------:R-:W-:Y:S01]  /*2d10*/  @!P3 IMAD.IADD R11, R11, 0x1, -R7 ;  /* 0x000000010b0bb824 */ /* 0x000fe200078e0a07 */
[----:B------:R-:W-:Y:S01]  /*2d20*/  ISETP.GT.U32.AND P4, PT, R29, R14, PT ;  /* 0x0000000e1d00720c */ /* 0x000fe20003f84070 */
[--C-:B------:R-:W-:Y:S01]  /*2d30*/  @!P6 IMAD.IADD R5, R5, 0x1, -R29.reuse ;  /* 0x000000010505e824 */ /* 0x100fe200078e0a1d */
[C---:B------:R-:W-:Y:S01]  /*2d40*/  ISETP.GT.U32.AND P0, PT, R7.reuse, R6, PT ;  /* 0x000000060700720c */ /* 0x040fe20003f04070 */
[--C-:B------:R-:W-:Y:S01]  /*2d50*/  @!P1 IMAD.IADD R12, R12, 0x1, -R29.reuse ;  /* 0x000000010c0c9824 */ /* 0x100fe200078e0a1d */
[----:B------:R-:W-:Y:S02]  /*2d60*/  ISETP.GT.U32.AND P3, PT, R7, R11, PT ;  /* 0x0000000b0700720c */ /* 0x000fe40003f64070 */
[----:B------:R-:W-:Y:S01]  /*2d70*/  ISETP.GT.U32.AND P1, PT, R29, R5, PT ;  /* 0x000000051d00720c */ /* 0x000fe20003f24070 */
[--C-:B------:R-:W-:Y:S01]  /*2d80*/  @!P5 IMAD.IADD R13, R13, 0x1, -R29.reuse ;  /* 0x000000010d0dd824 */ /* 0x100fe200078e0a1d */
[----:B------:R-:W-:Y:S01]  /*2d90*/  ISETP.GT.U32.AND P5, PT, R29, R12, PT ;  /* 0x0000000c1d00720c */ /* 0x000fe20003fa4070 */
[----:B------:R-:W-:-:S04]  /*2da0*/  @!P2 IMAD.IADD R15, R15, 0x1, -R29 ;  /* 0x000000010f0fa824 */ /* 0x000fc800078e0a1d */
[----:B------:R-:W-:Y:S01]  /*2db0*/  @!P4 IMAD.IADD R14, R14, 0x1, -R29 ;  /* 0x000000010e0ec824 */ /* 0x000fe200078e0a1d */
[C---:B------:R-:W-:Y:S01]  /*2dc0*/  ISETP.GT.U32.AND P6, PT, R29.reuse, R15, PT ;  /* 0x0000000f1d00720c */ /* 0x040fe20003fc4070 */
[--C-:B------:R-:W-:Y:S01]  /*2dd0*/  @!P0 IMAD.IADD R6, R6, 0x1, -R7.reuse ;  /* 0x0000000106068824 */ /* 0x100fe200078e0a07 */
[----:B------:R-:W-:Y:S01]  /*2de0*/  ISETP.GT.U32.AND P4, PT, R29, R13, PT ;  /* 0x0000000d1d00720c */ /* 0x000fe20003f84070 */
[----:B------:R-:W-:Y:S01]  /*2df0*/  @!P3 IMAD.IADD R11, R11, 0x1, -R7 ;  /* 0x000000010b0bb824 */ /* 0x000fe200078e0a07 */
[----:B------:R-:W-:Y:S01]  /*2e00*/  ISETP.GT.U32.AND P0, PT, R29, R16, PT ;  /* 0x000000101d00720c */ /* 0x000fe20003f04070 */
[--C-:B------:R-:W-:Y:S01]  /*2e10*/  @!P1 IMAD.IADD R5, R5, 0x1, -R29.reuse ;  /* 0x0000000105059824 */ /* 0x100fe200078e0a1d */
[C---:B--2---:R-:W-:Y:S01]  /*2e20*/  ISETP.GT.U32.AND P3, PT, R29.reuse, R18, PT ;  /* 0x000000121d00720c */ /* 0x044fe20003f64070 */
[----:B------:R-:W-:Y:S01]  /*2e30*/  @!P5 IMAD.IADD R12, R12, 0x1, -R29 ;  /* 0x000000010c0cd824 */ /* 0x000fe200078e0a1d */
[----:B------:R-:W-:Y:S02]  /*2e40*/  IABS R4, R10 ;  /* 0x0000000a00047213 */ /* 0x000fe40000000000 */
[----:B------:R-:W2:Y:S01]  /*2e50*/  LDL.LU R10, [R1+0x3c] ;  /* 0x00003c00010a7983 */ /* 0x000ea20000300800 */
[----:B------:R-:W-:-:S02]  /*2e60*/  ISETP.GT.U32.AND P2, PT, R29, R14, PT ;  /* 0x0000000e1d00720c */ /* 0x000fc40003f44070 */
[--C-:B------:R-:W-:Y:S02]  /*2e70*/  @!P6 IMAD.IADD R15, R15, 0x1, -R29.reuse ;  /* 0x000000010f0fe824 */ /* 0x100fe400078e0a1d */
[--C-:B------:R-:W-:Y:S02]  /*2e80*/  @!P4 IMAD.IADD R13, R13, 0x1, -R29.reuse ;  /* 0x000000010d0dc824 */ /* 0x100fe400078e0a1d */
[--C-:B------:R-:W-:Y:S02]  /*2e90*/  @!P0 IMAD.IADD R16, R16, 0x1, -R29.reuse ;  /* 0x0000000110108824 */ /* 0x100fe400078e0a1d */
[----:B------:R-:W-:-:S05]  /*2ea0*/  @!P3 IMAD.IADD R18, R18, 0x1, -R29 ;  /* 0x000000011212b824 */ /* 0x000fca00078e0a1d */
[----:B------:R-:W-:Y:S01]  /*2eb0*/  @!P2 IMAD.IADD R14, R14, 0x1, -R29 ;  /* 0x000000010e0ea824 */ /* 0x000fe200078e0a1d */
[----:B------:R0:W-:Y:S04]  /*2ec0*/  STL [R1+0x84], R6 ;  /* 0x0000840601007387 */ /* 0x0001e80000100800 */
[----:B------:R1:W-:Y:S04]  /*2ed0*/  STL [R1+0x80], R11 ;  /* 0x0000800b01007387 */ /* 0x0003e80000100800 */
[----:B------:R-:W-:Y:S04]  /*2ee0*/  STL [R1+0x88], R5 ;  /* 0x0000880501007387 */ /* 0x000fe80000100800 */
[----:B------:R1:W-:Y:S04]  /*2ef0*/  STL [R1+0x7c], R12 ;  /* 0x00007c0c01007387 */ /* 0x0003e80000100800 */
[----:B------:R1:W-:Y:S04]  /*2f00*/  STL [R1+0x78], R13 ;  /* 0x0000780d01007387 */ /* 0x0003e80000100800 */
[----:B0-----:R-:W2:Y:S04]  /*2f10*/  LDL.LU R6, [R1+0x38] ;  /* 0x0000380001067983 */ /* 0x001ea80000300800 */
[----:B------:R0:W-:Y:S04]  /*2f20*/  STL [R1+0x74], R14 ;  /* 0x0000740e01007387 */ /* 0x0001e80000100800 */
[----:B------:R-:W2:Y:S04]  /*2f30*/  LDL.LU R7, [R1+0x34] ;  /* 0x0000340001077983 */ /* 0x000ea80000300800 */
[----:B-1----:R-:W2:Y:S04]  /*2f40*/  LDL.LU R11, [R1+0x30] ;  /* 0x00003000010b7983 */ /* 0x002ea80000300800 */
[----:B------:R1:W-:Y:S04]  /*2f50*/  STL [R1+0x70], R15 ;  /* 0x0000700f01007387 */ /* 0x0003e80000100800 */
[----:B------:R-:W2:Y:S04]  /*2f60*/  LDL.LU R12, [R1+0x2c] ;  /* 0x00002c00010c7983 */ /* 0x000ea80000300800 */
[----:B------:R-:W2:Y:S04]  /*2f70*/  LDL.LU R13, [R1+0x28] ;  /* 0x00002800010d7983 */ /* 0x000ea80000300800 */
[----:B0-----:R-:W2:Y:S01]  /*2f80*/  LDL.LU R14, [R1+0x24] ;  /* 0x00002400010e7983 */ /* 0x001ea20000300800 */
[----:B---3--:R-:W-:-:S02]  /*2f90*/  ISETP.GT.U32.AND P1, PT, R29, R20, PT ;  /* 0x000000141d00720c */ /* 0x008fc40003f24070 */
[----:B----4-:R-:W-:-:S11]  /*2fa0*/  ISETP.GT.U32.AND P5, PT, R29, R21, PT ;  /* 0x000000151d00720c */ /* 0x010fd60003fa4070 */
[--C-:B------:R-:W-:Y:S01]  /*2fb0*/  @!P1 IMAD.IADD R20, R20, 0x1, -R29.reuse ;  /* 0x0000000114149824 */ /* 0x100fe200078e0a1d */
[C---:B-----5:R-:W-:Y:S02]  /*2fc0*/  ISETP.GT.U32.AND P4, PT, R29.reuse, R19, PT ;  /* 0x000000131d00720c */ /* 0x060fe40003f84070 */
[C---:B------:R-:W-:Y:S02]  /*2fd0*/  ISETP.GT.U32.AND P6, PT, R29.reuse, R27, PT ;  /* 0x0000001b1d00720c */ /* 0x040fe40003fc4070 */
[----:B------:R-:W-:Y:S01]  /*2fe0*/  ISETP.GT.U32.AND P0, PT, R29, R0, PT ;  /* 0x000000001d00720c */ /* 0x000fe20003f04070 */
[----:B------:R-:W-:Y:S01]  /*2ff0*/  @!P5 IMAD.IADD R21, R21, 0x1, -R29 ;  /* 0x000000011515d824 */ /* 0x000fe200078e0a1d */
[----:B------:R-:W-:-:S07]  /*3000*/  ISETP.GT.U32.AND P2, PT, R29, R17, PT ;  /* 0x000000111d00720c */ /* 0x000fce0003f44070 */
[--C-:B------:R-:W-:Y:S01]  /*3010*/  @!P4 IMAD.IADD R19, R19, 0x1, -R29.reuse ;  /* 0x000000011313c824 */ /* 0x100fe200078e0a1d */
[C---:B------:R-:W-:Y:S02]  /*3020*/  ISETP.GT.U32.AND P3, PT, R29.reuse, R2, PT ;  /* 0x000000021d00720c */ /* 0x040fe40003f64070 */
[C---:B------:R-:W-:Y:S02]  /*3030*/  ISETP.GT.U32.AND P1, PT, R29.reuse, R3, PT ;  /* 0x000000031d00720c */ /* 0x040fe40003f24070 */
[----:B------:R-:W-:Y:S01]  /*3040*/  ISETP.GT.U32.AND P5, PT, R29, R8, PT ;  /* 0x000000081d00720c */ /* 0x000fe20003fa4070 */
[--C-:B------:R-:W-:Y:S01]  /*3050*/  @!P6 IMAD.IADD R27, R27, 0x1, -R29.reuse ;  /* 0x000000011b1be824 */ /* 0x100fe200078e0a1d */
[C---:B------:R-:W-:Y:S01]  /*3060*/  ISETP.GT.U32.AND P6, PT, R29.reuse, R16, PT ;  /* 0x000000101d00720c */ /* 0x040fe20003fc4070 */
[----:B------:R-:W-:Y:S01]  /*3070*/  @!P0 IMAD.IADD R0, R0, 0x1, -R29 ;  /* 0x0000000100008824 */ /* 0x000fe200078e0a1d */
[----:B------:R-:W-:-:S05]  /*3080*/  ISETP.GT.U32.AND P4, PT, R29, R9, PT ;  /* 0x000000091d00720c */ /* 0x000fca0003f84070 */
[--C-:B------:R-:W-:Y:S01]  /*3090*/  @!P3 IMAD.IADD R2, R2, 0x1, -R29.reuse ;  /* 0x000000010202b824 */ /* 0x100fe200078e0a1d */
[C---:B------:R-:W-:Y:S02]  /*30a0*/  ISETP.GT.U32.AND P0, PT, R29.reuse, R18, PT ;  /* 0x000000121d00720c */ /* 0x040fe40003f04070 */
[----:B------:R-:W-:Y:S01]  /*30b0*/  ISETP.GT.U32.AND P3, PT, R29, R20, PT ;  /* 0x000000141d00720c */ /* 0x000fe20003f64070 */
[--C-:B------:R-:W-:Y:S01]  /*30c0*/  @!P1 IMAD.IADD R3, R3, 0x1, -R29.reuse ;  /* 0x0000000103039824 */ /* 0x100fe200078e0a1d */
[----:B------:R-:W-:Y:S01]  /*30d0*/  ISETP.GT.U32.AND P1, PT, R29, R21, PT ;  /* 0x000000151d00720c */ /* 0x000fe20003f24070 */
[--C-:B------:R-:W-:Y:S02]  /*30e0*/  @!P2 IMAD.IADD R17, R17, 0x1, -R29.reuse ;  /* 0x000000011111a824 */ /* 0x100fe400078e0a1d */
[--C-:B------:R-:W-:Y:S01]  /*30f0*/  @!P5 IMAD.IADD R8, R8, 0x1, -R29.reuse ;  /* 0x000000010808d824 */ /* 0x100fe200078e0a1d */
[----:B------:R-:W-:Y:S01]  /*3100*/  ISETP.GT.U32.AND P5, PT, R29, R19, PT ;  /* 0x000000131d00720c */ /* 0x000fe20003fa4070 */
[----:B------:R-:W-:-:S02]  /*3110*/  @!P6 IMAD.IADD R16, R16, 0x1, -R29 ;  /* 0x000000011010e824 */ /* 0x000fc400078e0a1d */
[--C-:B------:R-:W-:Y:S01]  /*3120*/  @!P4 IMAD.IADD R9, R9, 0x1, -R29.reuse ;  /* 0x000000010909c824 */ /* 0x100fe200078e0a1d */
[----:B------:R-:W-:Y:S01]  /*3130*/  ISETP.GT.U32.AND P4, PT, R29, R17, PT ;  /* 0x000000111d00720c */ /* 0x000fe20003f84070 */
[--C-:B------:R-:W-:Y:S01]  /*3140*/  @!P0 IMAD.IADD R18, R18, 0x1, -R29.reuse ;  /* 0x0000000112128824 */ /* 0x100fe200078e0a1d */
[----:B------:R0:W-:Y:S01]  /*3150*/  STL [R1+0x6c], R16 ;  /* 0x00006c1001007387 */ /* 0x0001e20000100800 */
[--C-:B------:R-:W-:Y:S02]  /*3160*/  @!P3 IMAD.IADD R20, R20, 0x1, -R29.reuse ;  /* 0x000000011414b824 */ /* 0x100fe400078e0a1d */
[--C-:B------:R-:W-:Y:S01]  /*3170*/  @!P1 IMAD.IADD R21, R21, 0x1, -R29.reuse ;  /* 0x0000000115159824 */ /* 0x100fe200078e0a1d */
[----:B-1----:R-:W3:Y:S04]  /*3180*/  LDL.LU R15, [R1+0x20] ;  /* 0x00002000010f7983 */ /* 0x002ee80000300800 */
[----:B------:R-:W-:Y:S01]  /*3190*/  STL [R1+0x68], R18 ;  /* 0x0000681201007387 */ /* 0x000fe20000100800 */
[----:B------:R-:W-:-:S03]  /*31a0*/  @!P5 IMAD.IADD R19, R19, 0x1, -R29 ;  /* 0x000000011313d824 */ /* 0x000fc600078e0a1d */
[----:B0-----:R-:W4:Y:S04]  /*31b0*/  LDL.LU R16, [R1+0x1c] ;  /* 0x00001c0001107983 */ /* 0x001f280000300800 */
[----:B------:R-:W-:Y:S04]  /*31c0*/  STL [R1+0x64], R20 ;  /* 0x0000641401007387 */ /* 0x000fe80000100800 */
[----:B------:R0:W-:Y:S01]  /*31d0*/  STL [R1+0x60], R21 ;  /* 0x0000601501007387 */ /* 0x0001e20000100800 */
[----:B------:R-:W-:-:S03]  /*31e0*/  @!P4 IMAD.IADD R17, R17, 0x1, -R29 ;  /* 0x000000011111c824 */ /* 0x000fc600078e0a1d */
[----:B0-----:R-:W5:Y:S04]  /*31f0*/  LDL.LU R21, [R1+0x18] ;  /* 0x0000180001157983 */ /* 0x001f680000300800 */
[----:B------:R-:W5:Y:S04]  /*3200*/  LDL.LU R20, [R1+0x14] ;  /* 0x0000140001147983 */ /* 0x000f680000300800 */
[----:B------:R0:W-:Y:S04]  /*3210*/  STL [R1+0x5c], R19 ;  /* 0x00005c1301007387 */ /* 0x0001e80000100800 */
[----:B0-----:R-:W5:Y:S04]  /*3220*/  LDL.LU R19, [R1+0x10] ;  /* 0x0000100001137983 */ /* 0x001f680000300800 */
[----:B------:R-:W5:Y:S04]  /*3230*/  LDL.LU R18, [R1+0xc] ;  /* 0x00000c0001127983 */ /* 0x000f680000300800 */
[----:B------:R0:W-:Y:S04]  /*3240*/  STL [R1+0x58], R17 ;  /* 0x0000581101007387 */ /* 0x0001e80000100800 */
[----:B0-----:R-:W5:Y:S01]  /*3250*/  LDL.LU R17, [R1+0x8] ;  /* 0x0000080001117983 */ /* 0x001f620000300800 */
[----:B--2---:R-:W-:-:S02]  /*3260*/  ISETP.GT.U32.AND P2, PT, R29, R10, PT ;  /* 0x0000000a1d00720c */ /* 0x004fc40003f44070 */
[C---:B------:R-:W-:Y:S02]  /*3270*/  ISETP.GT.U32.AND P0, PT, R29.reuse, R0, PT ;  /* 0x000000001d00720c */ /* 0x040fe40003f04070 */
[C---:B------:R-:W-:Y:S02]  /*3280*/  ISETP.GT.U32.AND P3, PT, R29.reuse, R2, PT ;  /* 0x000000021d00720c */ /* 0x040fe40003f64070 */
[----:B------:R-:W-:-:S07]  /*3290*/  ISETP.GT.U32.AND P1, PT, R29, R3, PT ;  /* 0x000000031d00720c */ /* 0x000fce0003f24070 */
[--C-:B------:R-:W-:Y:S01]  /*32a0*/  @!P2 IMAD.IADD R10, R10, 0x1, -R29.reuse ;  /* 0x000000010a0aa824 */ /* 0x100fe200078e0a1d */
[C---:B------:R-:W-:Y:S02]  /*32b0*/  ISETP.GT.U32.AND P2, PT, R29.reuse, R27, PT ;  /* 0x0000001b1d00720c */ /* 0x040fe40003f44070 */
[C---:B------:R-:W-:Y:S02]  /*32c0*/  ISETP.GT.U32.AND P5, PT, R29.reuse, R8, PT ;  /* 0x000000081d00720c */ /* 0x040fe40003fa4070 */
[C---:B------:R-:W-:Y:S01]  /*32d0*/  ISETP.GT.U32.AND P4, PT, R29.reuse, R9, PT ;  /* 0x000000091d00720c */ /* 0x040fe20003f84070 */
[--C-:B------:R-:W-:Y:S01]  /*32e0*/  @!P0 IMAD.IADD R0, R0, 0x1, -R29.reuse ;  /* 0x0000000100008824 */ /* 0x100fe200078e0a1d */
[C---:B------:R-:W-:Y:S01]  /*32f0*/  ISETP.GT.U32.AND P6, PT, R29.reuse, R10, PT ;  /* 0x0000000a1d00720c */ /* 0x040fe20003fc4070 */
[----:B------:R-:W-:Y:S01]  /*3300*/  @!P3 IMAD.IADD R2, R2, 0x1, -R29 ;  /* 0x000000010202b824 */ /* 0x000fe200078e0a1d */
[----:B------:R-:W-:-:S05]  /*3310*/  ISETP.GT.U32.AND P0, PT, R29, R7, PT ;  /* 0x000000071d00720c */ /* 0x000fca0003f04070 */
[--C-:B------:R-:W-:Y:S01]  /*3320*/  @!P2 IMAD.IADD R27, R27, 0x1, -R29.reuse ;  /* 0x000000011b1ba824 */ /* 0x100fe200078e0a1d */
[----:B------:R-:W-:Y:S01]  /*3330*/  ISETP.GT.U32.AND P2, PT, R29, R6, PT ;  /* 0x000000061d00720c */ /* 0x000fe20003f44070 */
[--C-:B------:R-:W-:Y:S01]  /*3340*/  @!P1 IMAD.IADD R3, R3, 0x1, -R29.reuse ;  /* 0x0000000103039824 */ /* 0x100fe200078e0a1d */
[C---:B------:R-:W-:Y:S02]  /*3350*/  ISETP.GT.U32.AND P3, PT, R29.reuse, R11, PT ;  /* 0x0000000b1d00720c */ /* 0x040fe40003f64070 */
[C---:B------:R-:W-:Y:S01]  /*3360*/  ISETP.GT.U32.AND P1, PT, R29.reuse, R12, PT ;  /* 0x0000000c1d00720c */ /* 0x040fe20003f24070 */
[--C-:B------:R-:W-:Y:S01]  /*3370*/  @!P5 IMAD.IADD R8, R8, 0x1, -R29.reuse ;  /* 0x000000010808d824 */ /* 0x100fe200078e0a1d */
[----:B------:R-:W-:Y:S01]  /*3380*/  ISETP.GT.U32.AND P5, PT, R29, R13, PT ;  /* 0x0000000d1d00720c */ /* 0x000fe20003fa4070 */
[--C-:B------:R-:W-:Y:S01]  /*3390*/  @!P4 IMAD.IADD R9, R9, 0x1, -R29.reuse ;  /* 0x000000010909c824 */ /* 0x100fe200078e0a1d */
[----:B------:R-:W-:Y:S01]  /*33a0*/  ISETP.GT.U32.AND P4, PT, R29, R14, PT ;  /* 0x0000000e1d00720c */ /* 0x000fe20003f84070 */
[----:B------:R-:W-:-:S02]  /*33b0*/  @!P6 IMAD.IADD R10, R10, 0x1, -R29 ;  /* 0x000000010a0ae824 */ /* 0x000fc400078e0a1d */
[--C-:B------:R-:W-:Y:S02]  /*33c0*/  @!P0 IMAD.IADD R7, R7, 0x1, -R29.reuse ;  /* 0x0000000107078824 */ /* 0x100fe400078e0a1d */
[--C-:B------:R-:W-:Y:S02]  /*33d0*/  @!P2 IMAD.IADD R6, R6, 0x1, -R29.reuse ;  /* 0x000000010606a824 */ /* 0x100fe400078e0a1d */
[--C-:B------:R-:W-:Y:S02]  /*33e0*/  @!P3 IMAD.IADD R11, R11, 0x1, -R29.reuse ;  /* 0x000000010b0bb824 */ /* 0x100fe400078e0a1d */
[--C-:B------:R-:W-:Y:S02]  /*33f0*/  @!P1 IMAD.IADD R12, R12, 0x1, -R29.reuse ;  /* 0x000000010c0c9824 */ /* 0x100fe400078e0a1d */
[--C-:B------:R-:W-:Y:S02]  /*3400*/  @!P5 IMAD.IADD R13, R13, 0x1, -R29.reuse ;  /* 0x000000010d0dd824 */ /* 0x100fe400078e0a1d */
[----:B------:R-:W-:Y:S01]  /*3410*/  @!P4 IMAD.IADD R14, R14, 0x1, -R29 ;  /* 0x000000010e0ec824 */ /* 0x000fe200078e0a1d */
[----:B------:R0:W-:Y:S01]  /*3420*/  STL [R1+0x54], R27 ;  /* 0x0000541b01007387 */ /* 0x0001e20000100800 */
[----:B------:R-:W-:-:S04]  /*3430*/  IMAD.HI.U32 R5, R28, R4, RZ ;  /* 0x000000041c057227 */ /* 0x000fc800078e00ff */
[----:B------:R-:W-:Y:S01]  /*3440*/  IMAD.MOV R5, RZ, RZ, -R5 ;  /* 0x000000ffff057224 */ /* 0x000fe200078e0a05 */
[----:B0-----:R-:W2:Y:S04]  /*3450*/  LDL.LU R27, [R1+0x2168] ;  /* 0x00216800011b7983 */ /* 0x001ea80000300800 */
[----:B------:R0:W-:Y:S01]  /*3460*/  STL [R1+0x50], R0 ;  /* 0x0000500001007387 */ /* 0x0001e20000100800 */
[----:B------:R-:W-:-:S03]  /*3470*/  IMAD R5, R29, R5, R4 ;  /* 0x000000051d057224 */ /* 0x000fc600078e0204 */
[----:B0-----:R-:W2:Y:S04]  /*3480*/  LDL.LU R0, [R1+0x2164] ;  /* 0x0021640001007983 */ /* 0x001ea80000300800 */
[----:B------:R0:W-:Y:S04]  /*3490*/  STL [R1+0x4c], R2 ;  /* 0x00004c0201007387 */ /* 0x0001e80000100800 */
[----:B0-----:R-:W2:Y:S04]  /*34a0*/  LDL.LU R2, [R1+0x2160] ;  /* 0x0021600001027983 */ /* 0x001ea80000300800 */
[----:B------:R0:W-:Y:S04]  /*34b0*/  STL [R1+0x48], R3 ;  /* 0x0000480301007387 */ /* 0x0001e80000100800 */
[----:B0-----:R-:W2:Y:S04]  /*34c0*/  LDL.LU R3, [R1+0x215c] ;  /* 0x00215c0001037983 */ /* 0x001ea80000300800 */
[----:B------:R-:W-:Y:S04]  /*34d0*/  STL [R1+0x44], R8 ;  /* 0x0000440801007387 */ /* 0x000fe80000100800 */
[----:B------:R0:W-:Y:S04]  /*34e0*/  STL [R1+0x40], R9 ;  /* 0x0000400901007387 */ /* 0x0001e80000100800 */
[----:B0-----:R-:W2:Y:S04]  /*34f0*/  LDL R9, [R1+0x1dec] ;  /* 0x001dec0001097983 */ /* 0x001ea80000100800 */
[----:B------:R-:W2:Y:S04]  /*3500*/  LDL.LU R8, [R1+0x4] ;  /* 0x0000040001087983 */ /* 0x000ea80000300800 */
[----:B------:R0:W-:Y:S04]  /*3510*/  STL [R1+0x3c], R10 ;  /* 0x00003c0a01007387 */ /* 0x0001e80000100800 */
[----:B0-----:R-:W2:Y:S04]  /*3520*/  LDL.LU R10, [R1] ;  /* 0x00000000010a7983 */ /* 0x001ea80000300800 */
[----:B------:R-:W2:Y:S04]  /*3530*/  LDL.LU R4, [R1+0x2158] ;  /* 0x0021580001047983 */ /* 0x000ea80000300800 */
[----:B------:R0:W-:Y:S04]  /*3540*/  STL [R1+0x8c], R5 ;  /* 0x00008c0501007387 */ /* 0x0001e80000100800 */
[----:B0-----:R-:W2:Y:S01]  /*3550*/  LDL.LU R5, [R1+0x2154] ;  /* 0x0021540001057983 */ /* 0x001ea20000300800 */
[----:B---3--:R-:W-:-:S02]  /*3560*/  ISETP.GT.U32.AND P6, PT, R29, R15, PT ;  /* 0x0000000f1d00720c */ /* 0x008fc40003fc4070 */
[----:B----4-:R-:W-:-:S11]  /*3570*/  ISETP.GT.U32.AND P2, PT, R29, R16, PT ;  /* 0x000000101d00720c */ /* 0x010fd60003f44070 */
[--C-:B------:R-:W-:Y:S01]  /*3580*/  @!P6 IMAD.IADD R15, R15, 0x1, -R29.reuse ;  /* 0x000000010f0fe824 */ /* 0x100fe200078e0a1d */
[C---:B------:R-:W-:Y:S02]  /*3590*/  ISETP.GT.U32.AND P6, PT, R29.reuse, R6, PT ;  /* 0x000000061d00720c */ /* 0x040fe40003fc4070 */
[C---:B-----5:R-:W-:Y:S02]  /*35a0*/  ISETP.GT.U32.AND P0, PT, R29.reuse, R21, PT ;  /* 0x000000151d00720c */ /* 0x060fe40003f04070 */
[C---:B------:R-:W-:Y:S01]  /*35b0*/  ISETP.GT.U32.AND P3, PT, R29.reuse, R20, PT ;  /* 0x000000141d00720c */ /* 0x040fe20003f64070 */
[----:B------:R-:W-:Y:S01]  /*35c0*/  @!P2 IMAD.IADD R16, R16, 0x1, -R29 ;  /* 0x000000011010a824 */ /* 0x000fe200078e0a1d */
[C---:B------:R-:W-:Y:S02]  /*35d0*/  ISETP.GT.U32.AND P2, PT, R29.reuse, R7, PT ;  /* 0x000000071d00720c */ /* 0x040fe40003f44070 */
[C---:B------:R-:W-:Y:S02]  /*35e0*/  ISETP.GT.U32.AND P1, PT, R29.reuse, R19, PT ;  /* 0x000000131d00720c */ /* 0x040fe40003f24070 */
[----:B------:R-:W-:-:S05]  /*35f0*/  ISETP.GT.U32.AND P5, PT, R29, R18, PT ;  /* 0x000000121d00720c */ /* 0x000fca0003fa4070 */
[--C-:B------:R-:W-:Y:S01]  /*3600*/  @!P0 IMAD.IADD R21, R21, 0x1, -R29.reuse ;  /* 0x0000000115158824 */ /* 0x100fe200078e0a1d */
[C---:B------:R-:W-:Y:S01]  /*3610*/  ISETP.GT.U32.AND P0, PT, R29.reuse, R11, PT ;  /* 0x0000000b1d00720c */ /* 0x040fe20003f04070 */
[--C-:B------:R-:W-:Y:S01]  /*3620*/  @!P3 IMAD.IADD R20, R20, 0x1, -R29.reuse ;  /* 0x000000011414b824 */ /* 0x100fe200078e0a1d */
[C---:B------:R-:W-:Y:S02]  /*3630*/  ISETP.GT.U32.AND P3, PT, R29.reuse, R12, PT ;  /* 0x0000000c1d00720c */ /* 0x040fe40003f64070 */
[----:B------:R-:W-:Y:S01]  /*3640*/  ISETP.GT.U32.AND P4, PT, R29, R17, PT ;  /* 0x000000111d00720c */ /* 0x000fe20003f84070 */
[--C-:B------:R-:W-:Y:S01]  /*3650*/  @!P1 IMAD.IADD R19, R19, 0x1, -R29.reuse ;  /* 0x0000000113139824 */ /* 0x100fe200078e0a1d */
[C---:B------:R-:W-:Y:S01]  /*3660*/  ISETP.GT.U32.AND P1, PT, R29.reuse, R13, PT ;  /* 0x0000000d1d00720c */ /* 0x040fe20003f24070 */
[--C-:B------:R-:W-:Y:S01]  /*3670*/  @!P5 IMAD.IADD R18, R18, 0x1, -R29.reuse ;  /* 0x000000011212d824 */ /* 0x100fe200078e0a1d */
[----:B------:R-:W-:Y:S01]  /*3680*/  ISETP.GT.U32.AND P5, PT, R29, R14, PT ;  /* 0x0000000e1d00720c */ /* 0x000fe20003fa4070 */
[----:B------:R-:W-:-:S02]  /*3690*/  @!P6 IMAD.IADD R6, R6, 0x1, -R29 ;  /* 0x000000010606e824 */ /* 0x000fc400078e0a1d */
[--C-:B------:R-:W-:Y:S01]  /*36a0*/  @!P2 IMAD.IADD R7, R7, 0x1, -R29.reuse ;  /* 0x000000010707a824 */ /* 0x100fe200078e0a1d */
[----:B------:R-:W-:Y:S01]  /*36b0*/  ISETP.GT.U32.AND P2, PT, R29, R16, PT ;  /* 0x000000101d00720c */ /* 0x000fe20003f44070 */
[----:B------:R-:W-:-:S04]  /*36c0*/  @!P0 IMAD.IADD R11, R11, 0x1, -R29 ;  /* 0x000000010b0b8824 */ /* 0x000fc800078e0a1d */
[--C-:B------:R-:W-:Y:S01]  /*36d0*/  @!P4 IMAD.IADD R17, R17, 0x1, -R29.reuse ;  /* 0x000000011111c824 */ /* 0x100fe200078e0a1d */
[C---:B------:R-:W-:Y:S01]  /*36e0*/  ISETP.GT.U32.AND P4, PT, R29.reuse, R15, PT ;  /* 0x0000000f1d00720c */ /* 0x040fe20003f84070 */
[--C-:B------:R-:W-:Y:S01]  /*36f0*/  @!P3 IMAD.IADD R12, R12, 0x1, -R29.reuse ;  /* 0x000000010c0cb824 */ /* 0x100fe200078e0a1d */
[C---:B------:R-:W-:Y:S01]  /*3700*/  ISETP.GT.U32.AND P0, PT, R29.reuse, R21, PT ;  /* 0x000000151d00720c */ /* 0x040fe20003f04070 */
[----:B------:R0:W-:Y:S01]  /*3710*/  STL [R1+0x38], R6 ;  /* 0x0000380601007387 */ /* 0x0001e20000100800 */
[----:B------:R-:W-:Y:S01]  /*3720*/  ISETP.GT.U32.AND P3, PT, R29, R20, PT ;  /* 0x000000141d00720c */ /* 0x000fe20003f64070 */
[--C-:B------:R-:W-:Y:S01]  /*3730*/  @!P1 IMAD.IADD R13, R13, 0x1, -R29.reuse ;  /* 0x000000010d0d9824 */ /* 0x100fe200078e0a1d */
[----:B------:R-:W-:Y:S01]  /*3740*/  ISETP.GT.U32.AND P1, PT, R29, R19, PT ;  /* 0x000000131d00720c */ /* 0x000fe20003f24070 */
[--C-:B------:R-:W-:Y:S01]  /*3750*/  @!P5 IMAD.IADD R14, R14, 0x1, -R29.reuse ;  /* 0x000000010e0ed824 */ /* 0x100fe200078e0a1d */
[----:B0-----:R-:W3:Y:S04]  /*3760*/  LDL.LU R6, [R1+0x2150] ;  /* 0x0021500001067983 */ /* 0x001ee80000300800 */
[----:B------:R0:W-:Y:S01]  /*3770*/  STL [R1+0x34], R7 ;  /* 0x0000340701007387 */ /* 0x0001e20000100800 */
[----:B------:R-:W-:-:S02]  /*3780*/  @!P4 IMAD.IADD R15, R15, 0x1, -R29 ;  /* 0x000000010f0fc824 */ /* 0x000fc400078e0a1d */
[--C-:B------:R-:W-:Y:S01]  /*3790*/  @!P2 IMAD.IADD R16, R16, 0x1, -R29.reuse ;  /* 0x000000011010a824 */ /* 0x100fe200078e0a1d */
[----:B0-----:R-:W4:Y:S04]  /*37a0*/  LDL.LU R7, [R1+0x214c] ;  /* 0x00214c0001077983 */ /* 0x001f280000300800 */
[----:B------:R0:W-:Y:S01]  /*37b0*/  STL [R1+0x30], R11 ;  /* 0x0000300b01007387 */ /* 0x0001e20000100800 */
[--C-:B------:R-:W-:Y:S01]  /*37c0*/  @!P0 IMAD.IADD R21, R21, 0x1, -R29.reuse ;  /* 0x0000000115158824 */ /* 0x100fe200078e0a1d */
[----:B------:R-:W-:Y:S02]  /*37d0*/  ISETP.GT.U32.AND P5, PT, R29, R18, PT ;  /* 0x000000121d00720c */ /* 0x000fe40003fa4070 */
[----:B0-----:R-:W5:Y:S04]  /*37e0*/  LDL.LU R11, [R1+0x2148] ;  /* 0x00214800010b7983 */ /* 0x001f680000300800 */
[----:B------:R0:W-:Y:S01]  /*37f0*/  STL [R1+0x2c], R12 ;  /* 0x00002c0c01007387 */ /* 0x0001e20000100800 */
[----:B------:R-:W-:-:S03]  /*3800*/  @!P3 IMAD.IADD R20, R20, 0x1, -R29 ;  /* 0x000000011414b824 */ /* 0x000fc600078e0a1d */
[----:B0-----:R-:W3:Y:S04]  /*3810*/  LDL.LU R12, [R1+0x2144] ;  /* 0x00214400010c7983 */ /* 0x001ee80000300800 */
[----:B------:R0:W-:Y:S01]  /*3820*/  STL [R1+0x28], R13 ;  /* 0x0000280d01007387 */ /* 0x0001e20000100800 */
[--C-:B------:R-:W-:Y:S01]  /*3830*/  @!P1 IMAD.IADD R19, R19, 0x1, -R29.reuse ;  /* 0x0000000113139824 */ /* 0x100fe200078e0a1d */
[----:B------:R-:W-:Y:S02]  /*3840*/  ISETP.GT.U32.AND P6, PT, R29, R17, PT ;  /* 0x000000111d00720c */ /* 0x000fe40003fc4070 */
[----:B0-----:R-:W3:Y:S04]  /*3850*/  LDL.LU R13, [R1+0x2140] ;  /* 0x00214000010d7983 */ /* 0x001ee80000300800 */
[----:B------:R0:W-:Y:S04]  /*3860*/  STL [R1+0x24], R14 ;  /* 0x0000240e01007387 */ /* 0x0001e80000100800 */
[----:B0-----:R-:W3:Y:S04]  /*3870*/  LDL.LU R14, [R1+0x213c] ;  /* 0x00213c00010e7983 */ /* 0x001ee80000300800 */
[----:B------:R0:W-:Y:S04]  /*3880*/  STL [R1+0x20], R15 ;  /* 0x0000200f01007387 */ /* 0x0001e80000100800 */
[----:B0-----:R-:W3:Y:S04]  /*3890*/  LDL.LU R15, [R1+0x2138] ;  /* 0x00213800010f7983 */ /* 0x001ee80000300800 */
[----:B------:R0:W-:Y:S04]  /*38a0*/  STL [R1+0x1c], R16 ;  /* 0x00001c1001007387 */ /* 0x0001e80000100800 */
[----:B0-----:R-:W4:Y:S04]  /*38b0*/  LDL.LU R16, [R1+0x2134] ;  /* 0x0021340001107983 */ /* 0x001f280000300800 */
[----:B------:R0:W-:Y:S01]  /*38c0*/  STL [R1+0x18], R21 ;  /* 0x0000181501007387 */ /* 0x0001e20000100800 */
[----:B------:R-:W-:-:S03]  /*38d0*/  @!P5 IMAD.IADD R18, R18, 0x1, -R29 ;  /* 0x000000011212d824 */ /* 0x000fc600078e0a1d */
[----:B0-----:R-:W5:Y:S04]  /*38e0*/  LDL.LU R21, [R1+0x2130] ;  /* 0x0021300001157983 */ /* 0x001f680000300800 */
[----:B------:R0:W-:Y:S04]  /*38f0*/  STL [R1+0x14], R20 ;  /* 0x0000141401007387 */ /* 0x0001e80000100800 */
[----:B0-----:R-:W5:Y:S04]  /*3900*/  LDL.LU R20, [R1+0x212c] ;  /* 0x00212c0001147983 */ /* 0x001f680000300800 */
[----:B------:R0:W-:Y:S01]  /*3910*/  STL [R1+0x10], R19 ;  /* 0x0000101301007387 */ /* 0x0001e20000100800 */
[----:B------:R-:W-:-:S03]  /*3920*/  @!P6 IMAD.IADD R17, R17, 0x1, -R29 ;  /* 0x000000011111e824 */ /* 0x000fc600078e0a1d */
[----:B0-----:R-:W5:Y:S04]  /*3930*/  LDL.LU R19, [R1+0x2128] ;  /* 0x0021280001137983 */ /* 0x001f680000300800 */
[----:B------:R0:W-:Y:S04]  /*3940*/  STL [R1+0xc], R18 ;  /* 0x00000c1201007387 */ /* 0x0001e80000100800 */
[----:B0-----:R-:W5:Y:S04]  /*3950*/  LDL.LU R18, [R1+0x2124] ;  /* 0x0021240001127983 */ /* 0x001f680000300800 */
[----:B------:R0:W-:Y:S04]  /*3960*/  STL [R1+0x8], R17 ;  /* 0x0000081101007387 */ /* 0x0001e80000100800 */
[----:B0-----:R-:W5:Y:S01]  /*3970*/  LDL.LU R17, [R1+0x2120] ;  /* 0x0021200001117983 */ /* 0x001f620000300800 */
[----:B--2---:R-:W-:-:S02]  /*3980*/  ISETP.GT.U32.AND P4, PT, R29, R8, PT ;  /* 0x000000081d00720c */ /* 0x004fc40003f84070 */
[----:B------:R-:W-:-:S11]  /*3990*/  ISETP.GT.U32.AND P2, PT, R29, R10, PT ;  /* 0x0000000a1d00720c */ /* 0x000fd60003f44070 */
[--C-:B------:R-:W-:Y:S02]  /*39a0*/  @!P4 IMAD.IADD R8, R8, 0x1, -R29.reuse ;  /* 0x000000010808c824 */ /* 0x100fe400078e0a1d */
[----:B------:R-:W-:Y:S01]  /*39b0*/  @!P2 IMAD.IADD R10, R10, 0x1, -R29 ;  /* 0x000000010a0aa824 */ /* 0x000fe200078e0a1d */
[----:B------:R-:W-:Y:S02]  /*39c0*/  IABS R9, R9 ;  /* 0x0000000900097213 */ /* 0x000fe40000000000 */
[C---:B---3--:R-:W-:Y:S02]  /*39d0*/  ISETP.GT.U32.AND P2, PT, R29.reuse, R15, PT ;  /* 0x0000000f1d00720c */ /* 0x048fe40003f44070 */
[C---:B----4-:R-:W-:Y:S02]  /*39e0*/  ISETP.GT.U32.AND P4, PT, R29.reuse, R16, PT ;  /* 0x000000101d00720c */ /* 0x050fe40003f84070 */
[C---:B-----5:R-:W-:Y:S02]  /*39f0*/  ISETP.GT.U32.AND P0, PT, R29.reuse, R21, PT ;  /* 0x000000151d00720c */ /* 0x060fe40003f04070 */
[----:B------:R-:W-:-:S11]  /*3a00*/  ISETP.GT.U32.AND P3, PT, R29, R20, PT ;  /* 0x000000141d00720c */ /* 0x000fd60003f64070 */
[--C-:B------:R-:W-:Y:S01]  /*3a10*/  @!P0 IMAD.IADD R21, R21, 0x1, -R29.reuse ;  /* 0x0000000115158824 */ /* 0x100fe200078e0a1d */
[C---:B------:R-:W-:Y:S01]  /*3a20*/  ISETP.GT.U32.AND P1, PT, R29.reuse, R19, PT ;  /* 0x000000131d00720c */ /* 0x040fe20003f24070 */
[----:B------:R-:W-:Y:S01]  /*3a30*/  @!P3 IMAD.IADD R20, R20, 0x1, -R29 ;  /* 0x000000011414b824 */ /* 0x000fe200078e0a1d */
[C---:B------:R-:W-:Y:S02]  /*3a40*/  ISETP.GT.U32.AND P0, PT, R29.reuse, R14, PT ;  /* 0x0000000e1d00720c */ /* 0x040fe40003f04070 */
[C---:B------:R-:W-:Y:S02]  /*3a50*/  ISETP.GT.U32.AND P3, PT, R29.reuse, R13, PT ;  /* 0x0000000d1d00720c */ /* 0x040fe40003f64070 */
[----:B------:R-:W-:-:S07]  /*3a60*/  ISETP.GT.U32.AND P5, PT, R29, R18, PT ;  /* 0x000000121d00720c */ /* 0x000fce0003fa4070 */
[----:B------:R-:W-:Y:S01]  /*3a70*/  @!P1 IMAD.IADD R19, R19, 0x1, -R29 ;  /* 0x0000000113139824 */ /* 0x000fe200078e0a1d */
[C---:B------:R-:W-:Y:S02]  /*3a80*/  ISETP.GT.U32.AND P1, PT, R29.reuse, R12, PT ;  /* 0x0000000c1d00720c */ /* 0x040fe40003f24070 */
[----:B------:R-:W-:-:S03]  /*3a90*/  ISETP.GT.U32.AND P6, PT, R29, R17, PT ;  /* 0x000000111d00720c */ /* 0x000fc60003fc4070 */
[--C-:B------:R-:W-:Y:S01]  /*3aa0*/  @!P5 IMAD.IADD R18, R18, 0x1, -R29.reuse ;  /* 0x000000011212d824 */ /* 0x100fe200078e0a1d */
[C---:B------:R-:W-:Y:S01]  /*3ab0*/  ISETP.GT.U32.AND P5, PT, R29.reuse, R11, PT ;  /* 0x0000000b1d00720c */ /* 0x040fe20003fa4070 */
[--C-:B------:R-:W-:Y:S01]  /*3ac0*/  @!P4 IMAD.IADD R16, R16, 0x1, -R29.reuse ;  /* 0x000000011010c824 */ /* 0x100fe200078e0a1d */
[----:B------:R-:W-:Y:S01]  /*3ad0*/  ISETP.GT.U32.AND P4, PT, R29, R10, PT ;  /* 0x0000000a1d00720c */ /* 0x000fe20003f84070 */
        /* <DEDUP_REMOVED lines=8> */
[----:B------:R-:W-:Y:S01]  /*3b60*/  @!P6 IMAD.IADD R17, R17, 0x1, -R29 ;  /* 0x000000011111e824 */ /* 0x000fe200078e0a1d */
[----:B------:R-:W-:-:S02]  /*3b70*/  ISETP.GT.U32.AND P6, PT, R29, R8, PT ;  /* 0x000000081d00720c */ /* 0x000fc40003fc4070 */
[----:B------:R-:W0:Y:S02]  /*3b80*/  S2R R29, SR_TID.X ;  /* 0x00000000001d7919 */ /* 0x000e240000002100 */
[----:B0-----:R-:W-:-:S05]  /*3b90*/  IMAD.SHL.U32 R29, R29, 0x100, RZ ;  /* 0x000001001d1d7824 */ /* 0x001fca00078e00ff */
[----:B------:R0:W-:Y:S02]  /*3ba0*/  STL [R1+0x1de8], R29 ;  /* 0x001de81d01007387 */ /* 0x0001e40000100800 */
[----:B0-----:R-:W-:-:S05]  /*3bb0*/  IABS R29, c[0x0][0x17c] ;  /* 0x00005f00001d7a13 */ /* 0x001fca0000000000 */
[--C-:B------:R-:W-:Y:S02]  /*3bc0*/  @!P6 IMAD.IADD R8, R8, 0x1, -R29.reuse ;  /* 0x000000010808e824 */ /* 0x100fe400078e0a1d */
[--C-:B------:R-:W-:Y:S02]  /*3bd0*/  @!P4 IMAD.IADD R10, R10, 0x1, -R29.reuse ;  /* 0x000000010a0ac824 */ /* 0x100fe400078e0a1d */
[--C-:B------:R-:W-:Y:S01]  /*3be0*/  @!P2 IMAD.IADD R21, R21, 0x1, -R29.reuse ;  /* 0x000000011515a824 */ /* 0x100fe200078e0a1d */
[----:B------:R0:W-:Y:S01]  /*3bf0*/  STL [R1+0x4], R8 ;  /* 0x0000040801007387 */ /* 0x0001e20000100800 */
[--C-:B------:R-:W-:Y:S02]  /*3c00*/  @!P0 IMAD.IADD R20, R20, 0x1, -R29.reuse ;  /* 0x0000000114148824 */ /* 0x100fe400078e0a1d */
[--C-:B------:R-:W-:Y:S02]  /*3c10*/  @!P3 IMAD.IADD R19, R19, 0x1, -R29.reuse ;  /* 0x000000011313b824 */ /* 0x100fe400078e0a1d */
[----:B------:R-:W-:Y:S01]  /*3c20*/  @!P1 IMAD.IADD R18, R18, 0x1, -R29 ;  /* 0x0000000112129824 */ /* 0x000fe200078e0a1d */
[----:B0-----:R-:W2:Y:S04]  /*3c30*/  LDL.LU R8, [R1+0x211c] ;  /* 0x00211c0001087983 */ /* 0x001ea80000300800 */
[----:B------:R0:W-:Y:S04]  /*3c40*/  STL [R1], R10 ;  /* 0x0000000a01007387 */ /* 0x0001e80000100800 */
[----:B0-----:R-:W3:Y:S04]  /*3c50*/  LDL.LU R10, [R1+0x2118] ;  /* 0x00211800010a7983 */ /* 0x001ee80000300800 */
[----:B------:R-:W-:Y:S04]  /*3c60*/  STL [R1+0x20fc], R21 ;  /* 0x0020fc1501007387 */ /* 0x000fe80000100800 */
[----:B------:R-:W-:Y:S04]  /*3c70*/  STL [R1+0x20f8], R20 ;  /* 0x0020f81401007387 */ /* 0x000fe80000100800 */
[----:B------:R-:W-:Y:S04]  /*3c80*/  STL [R1+0x20f4], R19 ;  /* 0x0020f41301007387 */ /* 0x000fe80000100800 */
[----:B------:R0:W-:Y:S02]  /*3c90*/  STL [R1+0x20f0], R18 ;  /* 0x0020f01201007387 */ /* 0x0001e40000100800 */
[----:B0-----:R-:W-:-:S02]  /*3ca0*/  IMAD.MOV.U32 R18, RZ, RZ, R9 ;  /* 0x000000ffff127224 */ /* 0x001fc400078e0009 */
[----:B------:R-:W4:Y:S01]  /*3cb0*/  LDL.LU R9, [R1+0x2114] ;  /* 0x0021140001097983 */ /* 0x000f220000300800 */
[----:B------:R-:W-:Y:S01]  /*3cc0*/  ISETP.GT.U32.AND P6, PT, R29, R17, PT ;  /* 0x000000111d00720c */ /* 0x000fe20003fc4070 */
[----:B------:R-:W-:Y:S01]  /*3cd0*/  @!P5 IMAD.IADD R11, R11, 0x1, -R29 ;  /* 0x000000010b0bd824 */ /* 0x000fe200078e0a1d */
[C---:B------:R-:W-:Y:S01]  /*3ce0*/  ISETP.GT.U32.AND P5, PT, R29.reuse, R16, PT ;  /* 0x000000101d00720c */ /* 0x040fe20003fa4070 */
[----:B------:R-:W5:Y:S01]  /*3cf0*/  LDL R21, [R1+0x1de8] ;  /* 0x001de80001157983 */ /* 0x000f620000100800 */
[C---:B------:R-:W-:Y:S02]  /*3d00*/  ISETP.GT.U32.AND P2, PT, R29.reuse, R15, PT ;  /* 0x0000000f1d00720c */ /* 0x040fe40003f44070 */
[C---:B------:R-:W-:Y:S01]  /*3d10*/  ISETP.GT.U32.AND P0, PT, R29.reuse, R14, PT ;  /* 0x0000000e1d00720c */ /* 0x040fe20003f04070 */
[----:B------:R-:W5:Y:S01]  /*3d20*/  LDL.LU R19, [R1+0xa0] ;  /* 0x0000a00001137983 */ /* 0x000f620000300800 */
[C---:B------:R-:W-:Y:S02]  /*3d30*/  ISETP.GT.U32.AND P3, PT, R29.reuse, R13, PT ;  /* 0x0000000d1d00720c */ /* 0x040fe40003f64070 */
[----:B------:R-:W-:-:S02]  /*3d40*/  ISETP.GT.U32.AND P1, PT, R29, R12, PT ;  /* 0x0000000c1d00720c */ /* 0x000fc40003f24070 */
[----:B------:R-:W-:Y:S01]  /*3d50*/  ISETP.GT.U32.AND P4, PT, R29, R11, PT ;  /* 0x0000000b1d00720c */ /* 0x000fe20003f84070 */
[--C-:B------:R-:W-:Y:S01]  /*3d60*/  @!P6 IMAD.IADD R17, R17, 0x1, -R29.reuse ;  /* 0x000000011111e824 */ /* 0x100fe200078e0a1d */
[----:B------:R0:W-:Y:S01]  /*3d70*/  STL [R1+0x98], R18 ;  /* 0x0000981201007387 */ /* 0x0001e20000100800 */
[--C-:B------:R-:W-:Y:S02]  /*3d80*/  @!P5 IMAD.IADD R16, R16, 0x1, -R29.reuse ;  /* 0x000000011010d824 */ /* 0x100fe400078e0a1d */
[--C-:B------:R-:W-:Y:S02]  /*3d90*/  @!P2 IMAD.IADD R15, R15, 0x1, -R29.reuse ;  /* 0x000000010f0fa824 */ /* 0x100fe400078e0a1d */
[--C-:B------:R-:W-:Y:S01]  /*3da0*/  @!P0 IMAD.IADD R14, R14, 0x1, -R29.reuse ;  /* 0x000000010e0e8824 */ /* 0x100fe200078e0a1d */
[----:B0-----:R-:W5:Y:S01]  /*3db0*/  LDL R18, [R1+0x9cc] ;  /* 0x0009cc0001127983 */ /* 0x001f620000100800 */
[----:B------:R-:W-:-:S03]  /*3dc0*/  @!P3 IMAD.IADD R13, R13, 0x1, -R29 ;  /* 0x000000010d0db824 */ /* 0x000fc600078e0a1d */
[----:B------:R-:W5:Y:S01]  /*3dd0*/  LDL.LU R20, [R1+0x8c] ;  /* 0x00008c0001147983 */ /* 0x000f620000300800 */
[----:B------:R-:W-:-:S03]  /*3de0*/  @!P1 IMAD.IADD R12, R12, 0x1, -R29 ;  /* 0x000000010c0c9824 */ /* 0x000fc600078e0a1d */
[----:B------:R0:W-:Y:S01]  /*3df0*/  STL [R1+0x20ec], R17 ;  /* 0x0020ec1101007387 */ /* 0x0001e20000100800 */
[----:B------:R-:W-:-:S03]  /*3e00*/  @!P4 IMAD.IADD R11, R11, 0x1, -R29 ;  /* 0x000000010b0bc824 */ /* 0x000fc600078e0a1d */
[----:B0-----:R-:W5:Y:S04]  /*3e10*/  LDL.LU R17, [R1+0x98] ;  /* 0x0000980001117983 */ /* 0x001f680000300800 */
[----:B------:R0:W-:Y:S04]  /*3e20*/  STL [R1+0x20e8], R16 ;  /* 0x0020e81001007387 */ /* 0x0001e80000100800 */
[----:B0-----:R-:W5:Y:S04]  /*3e30*/  LDL R16, [R1+0x9d0] ;  /* 0x0009d00001107983 */ /* 0x001f680000100800 */
[----:B------:R0:W-:Y:S04]  /*3e40*/  STL [R1+0x2100], R15 ;  /* 0x0021000f01007387 */ /* 0x0001e80000100800 */
[----:B0-----:R-:W5:Y:S04]  /*3e50*/  LDL.LU R15, [R1+0x90] ;  /* 0x00009000010f7983 */ /* 0x001f680000300800 */
[----:B------:R-:W-:Y:S04]  /*3e60*/  STL [R1+0x20e4], R14 ;  /* 0x0020e40e01007387 */ /* 0x000fe80000100800 */
[----:B------:R-:W-:Y:S04]  /*3e70*/  STL [R1+0x2104], R13 ;  /* 0x0021040d01007387 */ /* 0x000fe80000100800 */
[----:B------:R-:W-:Y:S04]  /*3e80*/  STL [R1+0x2108], R12 ;  /* 0x0021080c01007387 */ /* 0x000fe80000100800 */
[----:B------:R0:W-:Y:S04]  /*3e90*/  STL [R1+0x210c], R11 ;  /* 0x00210c0b01007387 */ /* 0x0001e80000100800 */
[----:B0-----:R-:W5:Y:S01]  /*3ea0*/  LDL.LU R11, [R1+0x94] ;  /* 0x00009400010b7983 */ /* 0x001f620000300800 */
[----:B------:R-:W-:-:S02]  /*3eb0*/  ISETP.GT.U32.AND P3, PT, R29, R6, PT ;  /* 0x000000061d00720c */ /* 0x000fc40003f64070 */
[C---:B------:R-:W-:Y:S02]  /*3ec0*/  ISETP.GT.U32.AND P1, PT, R29.reuse, R5, PT ;  /* 0x000000051d00720c */ /* 0x040fe40003f24070 */
[C---:B------:R-:W-:Y:S02]  /*3ed0*/  ISETP.GT.U32.AND P0, PT, R29.reuse, R7, PT ;  /* 0x000000071d00720c */ /* 0x040fe40003f04070 */
[----:B------:R-:W-:-:S07]  /*3ee0*/  ISETP.GT.U32.AND P4, PT, R29, R4, PT ;  /* 0x000000041d00720c */ /* 0x000fce0003f84070 */
[--C-:B------:R-:W-:Y:S02]  /*3ef0*/  @!P3 IMAD.IADD R6, R6, 0x1, -R29.reuse ;  /* 0x000000010606b824 */ /* 0x100fe400078e0a1d */
[--C-:B------:R-:W-:Y:S02]  /*3f00*/  @!P1 IMAD.IADD R5, R5, 0x1, -R29.reuse ;  /* 0x0000000105059824 */ /* 0x100fe400078e0a1d */
[--C-:B------:R-:W-:Y:S01]  /*3f10*/  @!P0 IMAD.IADD R7, R7, 0x1, -R29.reuse ;  /* 0x0000000107078824 */ /* 0x100fe200078e0a1d */
[----:B------:R-:W-:Y:S01]  /*3f20*/  ISETP.GT.U32.AND P0, PT, R29, R27, PT ;  /* 0x0000001b1d00720c */ /* 0x000fe20003f04070 */
[----:B------:R-:W-:-:S12]  /*3f30*/  @!P4 IMAD.IADD R4, R4, 0x1, -R29 ;  /* 0x000000010404c824 */ /* 0x000fd800078e0a1d */
[----:B------:R-:W-:Y:S01]  /*3f40*/  @!P0 IMAD.IADD R27, R27, 0x1, -R29 ;  /* 0x000000011b1b8824 */ /* 0x000fe200078e0a1d */
[----:B------:R-:W-:-:S13]  /*3f50*/  ISETP.GT.U32.AND P0, PT, R29, R4, PT ;  /* 0x000000041d00720c */ /* 0x000fda0003f04070 */
[----:B------:R-:W-:Y:S01]  /*3f60*/  @!P0 IMAD.IADD R4, R4, 0x1, -R29 ;  /* 0x0000000104048824 */ /* 0x000fe200078e0a1d */
[----:B------:R-:W-:-:S13]  /*3f70*/  ISETP.GT.U32.AND P0, PT, R29, R24, PT ;  /* 0x000000181d00720c */ /* 0x000fda0003f04070 */
[----:B------:R-:W-:Y:S01]  /*3f80*/  @!P0 IMAD.IADD R24, R24, 0x1, -R29 ;  /* 0x0000000118188824 */ /* 0x000fe200078e0a1d */
[C---:B--2---:R-:W-:Y:S02]  /*3f90*/  ISETP.GT.U32.AND P2, PT, R29.reuse, R8, PT ;  /* 0x000000081d00720c */ /* 0x044fe40003f44070 */
[----:B---3--:R-:W-:-:S11]  /*3fa0*/  ISETP.GT.U32.AND P6, PT, R29, R10, PT ;  /* 0x0000000a1d00720c */ /* 0x008fd60003fc4070 */
[--C-:B------:R-:W-:Y:S01]  /*3fb0*/  @!P2 IMAD.IADD R8, R8, 0x1, -R29.reuse ;  /* 0x000000010808a824 */ /* 0x100fe200078e0a1d */
[C---:B------:R-:W-:Y:S02]  /*3fc0*/  ISETP.GT.U32.AND P2, PT, R29.reuse, R0, PT ;  /* 0x000000001d00720c */ /* 0x040fe40003f44070 */
[C---:B----4-:R-:W-:Y:S01]  /*3fd0*/  ISETP.GT.U32.AND P5, PT, R29.reuse, R9, PT ;  /* 0x000000091d00720c */ /* 0x050fe20003fa4070 */
[----:B------:R-:W-:Y:S01]  /*3fe0*/  @!P6 IMAD.IADD R10, R10, 0x1, -R29 ;  /* 0x000000010a0ae824 */ /* 0x000fe200078e0a1d */
[----:B------:R-:W-:-:S11]  /*3ff0*/  ISETP.GT.U32.AND P6, PT, R29, R3, PT ;  /* 0x000000031d00720c */ /* 0x000fd60003fc4070 */
[--C-:B------:R-:W-:Y:S01]  /*4000*/  @!P5 IMAD.IADD R9, R9, 0x1, -R29.reuse ;  /* 0x000000010909d824 */ /* 0x100fe200078e0a1d */
[C---:B------:R-:W-:Y:S01]  /*4010*/  ISETP.GT.U32.AND P5, PT, R29.reuse, R2, PT ;  /* 0x000000021d00720c */ /* 0x040fe20003fa4070 */
[--C-:B------:R-:W-:Y:S01]  /*4020*/  @!P2 IMAD.IADD R0, R0, 0x1, -R29.reuse ;  /* 0x000000010000a824 */ /* 0x100fe200078e0a1d */
[C---:B------:R-:W-:Y:S02]  /*4030*/  ISETP.GT.U32.AND P2, PT, R29.reuse, R5, PT ;  /* 0x000000051d00720c */ /* 0x040fe40003f44070 */
[C---:B------:R-:W-:Y:S02]  /*4040*/  ISETP.GT.U32.AND P4, PT, R29.reuse, R8, PT ;  /* 0x000000081d00720c */ /* 0x040fe40003f84070 */
[----:B------:R-:W-:Y:S01]  /*4050*/  ISETP.GT.U32.AND P1, PT, R29, R9, PT ;  /* 0x000000091d00720c */ /* 0x000fe20003f24070 */
[----:B------:R-:W-:-:S06]  /*4060*/  @!P6 IMAD.IADD R3, R3, 0x1, -R29 ;  /* 0x000000010303e824 */ /* 0x000fcc00078e0a1d */
[--C-:B------:R-:W-:Y:S01]  /*4070*/  @!P5 IMAD.IADD R2, R2, 0x1, -R29.reuse ;  /* 0x000000010202d824 */ /* 0x100fe200078e0a1d */
[C---:B------:R-:W-:Y:S02]  /*4080*/  ISETP.GT.U32.AND P5, PT, R29.reuse, R6, PT ;  /* 0x000000061d00720c */ /* 0x040fe40003fa4070 */
[----:B------:R-:W-:Y:S01]  /*4090*/  ISETP.GT.U32.AND P6, PT, R29, R7, PT ;  /* 0x000000071d00720c */ /* 0x000fe20003fc4070 */
[--C-:B------:R-:W-:Y:S01]  /*40a0*/  @!P2 IMAD.IADD R5, R5, 0x1, -R29.reuse ;  /* 0x000000010505a824 */ /* 0x100fe200078e0a1d */
[C---:B------:R-:W-:Y:S01]  /*40b0*/  ISETP.GT.U32.AND P2, PT, R29.reuse, R25, PT ;  /* 0x000000191d00720c */ /* 0x040fe20003f44070 */
[--C-:B------:R-:W-:Y:S01]  /*40c0*/  @!P4 IMAD.IADD R8, R8, 0x1, -R29.reuse ;  /* 0x000000010808c824 */ /* 0x100fe200078e0a1d */
[----:B------:R-:W-:Y:S01]  /*40d0*/  ISETP.GT.U32.AND P4, PT, R29, R0, PT ;  /* 0x000000001d00720c */ /* 0x000fe20003f84070 */
[----:B------:R-:W-:Y:S01]  /*40e0*/  @!P1 IMAD.IADD R9, R9, 0x1, -R29 ;  /* 0x0000000109099824 */ /* 0x000fe200078e0a1d */
[----:B------:R-:W-:-:S05]  /*40f0*/  ISETP.GT.U32.AND P1, PT, R29, R3, PT ;  /* 0x000000031d00720c */ /* 0x000fca0003f24070 */
[--C-:B------:R-:W-:Y:S01]  /*4100*/  @!P5 IMAD.IADD R6, R6, 0x1, -R29.reuse ;  /* 0x000000010606d824 */ /* 0x100fe200078e0a1d */
[----:B------:R-:W-:Y:S01]  /*4110*/  ISETP.GT.U32.AND P5, PT, R29, R26, PT ;  /* 0x0000001a1d00720c */ /* 0x000fe20003fa4070 */
[--C-:B------:R-:W-:Y:S01]  /*4120*/  @!P6 IMAD.IADD R7, R7, 0x1, -R29.reuse ;  /* 0x000000010707e824 */ /* 0x100fe200078e0a1d */
[----:B------:R-:W-:Y:S01]  /*4130*/  ISETP.GT.U32.AND P6, PT, R29, R27, PT ;  /* 0x0000001b1d00720c */ /* 0x000fe20003fc4070 */
[--C-:B------:R-:W-:Y:S02]  /*4140*/  @!P2 IMAD.IADD R25, R25, 0x1, -R29.reuse ;  /* 0x000000011919a824 */ /* 0x100fe400078e0a1d */
[--C-:B------:R-:W-:Y:S02]  /*4150*/  @!P4 IMAD.IADD R0, R0, 0x1, -R29.reuse ;  /* 0x000000010000c824 */ /* 0x100fe400078e0a1d */
[----:B------:R-:W-:Y:S01]  /*4160*/  @!P1 IMAD.IADD R3, R3, 0x1, -R29 ;  /* 0x0000000103039824 */ /* 0x000fe200078e0a1d */
[----:B------:R-:W-:-:S05]  /*4170*/  ISETP.GT.U32.AND P1, PT, R29, R23, PT ;  /* 0x000000171d00720c */ /* 0x000fca0003f24070 */
[--C-:B------:R-:W-:Y:S01]  /*4180*/  @!P5 IMAD.IADD R26, R26, 0x1, -R29.reuse ;  /* 0x000000011a1ad824 */ /* 0x100fe200078e0a1d */
[----:B------:R-:W-:Y:S01]  /*4190*/  ISETP.GT.U32.AND P2, PT, R29, R25, PT ;  /* 0x000000191d00720c */ /* 0x000fe20003f44070 */
[--C-:B------:R-:W-:Y:S01]  /*41a0*/  @!P6 IMAD.IADD R27, R27, 0x1, -R29.reuse ;  /* 0x000000011b1be824 */ /* 0x100fe200078e0a1d */
[C---:B------:R-:W-:Y:S02]  /*41b0*/  ISETP.GT.U32.AND P3, PT, R29.reuse, R10, PT ;  /* 0x0000000a1d00720c */ /* 0x040fe40003f64070 */
[C---:B------:R-:W-:Y:S02]  /*41c0*/  ISETP.GT.U32.AND P6, PT, R29.reuse, R26, PT ;  /* 0x0000001a1d00720c */ /* 0x040fe40003fc4070 */
[----:B-----5:R-:W-:Y:S01]  /*41d0*/  ISETP.GT.U32.AND P5, PT, R29, R15, PT ;  /* 0x0000000f1d00720c */ /* 0x020fe20003fa4070 */
[----:B------:R-:W-:-:S06]  /*41e0*/  @!P1 IMAD.IADD R23, R23, 0x1, -R29 ;  /* 0x0000000117179824 */ /* 0x000fcc00078e0a1d */
[--C-:B------:R-:W-:Y:S02]  /*41f0*/  @!P2 IMAD.IADD R25, R25, 0x1, -R29.reuse ;  /* 0x000000011919a824 */ /* 0x100fe400078e0a1d */
[--C-:B------:R-:W-:Y:S02]  /*4200*/  @!P3 IMAD.IADD R10, R10, 0x1, -R29.reuse ;  /* 0x000000010a0ab824 */ /* 0x100fe400078e0a1d */
[--C-:B------:R-:W-:Y:S02]  /*4210*/  @!P6 IMAD.IADD R26, R26, 0x1, -R29.reuse ;  /* 0x000000011a1ae824 */ /* 0x100fe400078e0a1d */
[----:B------:R-:W-:Y:S01]  /*4220*/  @!P5 IMAD.IADD R15, R15, 0x1, -R29 ;  /* 0x000000010f0fd824 */ /* 0x000fe200078e0a1d */
[----:B------:R-:W-:-:S04]  /*4230*/  ISETP.GT.U32.AND P4, PT, R29, R11, PT ;  /* 0x0000000b1d00720c */ /* 0x000fc80003f84070 */
[C---:B------:R-:W-:Y:S02]  /*4240*/  ISETP.GT.U32.AND P2, PT, R29.reuse, R15, PT ;  /* 0x0000000f1d00720c */ /* 0x040fe40003f44070 */
[----:B------:R-:W-:-:S07]  /*4250*/  ISETP.GT.U32.AND P0, PT, R29, R20, PT ;  /* 0x000000141d00720c */ /* 0x000fce0003f04070 */
[----:B------:R-:W-:Y:S01]  /*4260*/  @!P4 IMAD.IADD R11, R11, 0x1, -R29 ;  /* 0x000000010b0bc824 */ /* 0x000fe200078e0a1d */
[----:B------:R-:W-:-:S04]  /*4270*/  ISETP.GT.U32.AND P4, PT, R29, R23, PT ;  /* 0x000000171d00720c */ /* 0x000fc80003f84070 */
[----:B------:R-:W-:Y:S01]  /*4280*/  ISETP.GT.U32.AND P6, PT, R29, R11, PT ;  /* 0x0000000b1d00720c */ /* 0x000fe20003fc4070 */
[----:B------:R0:W-:Y:S01]  /*4290*/  STL [R1+0x2110], R10 ;  /* 0x0021100a01007387 */ /* 0x0001e20000100800 */
[----:B------:R-:W-:-:S03]  /*42a0*/  IMAD.HI.U32 R28, R28, R17, RZ ;  /* 0x000000111c1c7227 */ /* 0x000fc600078e00ff */
[----:B------:R-:W2:Y:S01]  /*42b0*/  LDL R14, [R1+0x1edc] ;  /* 0x001edc00010e7983 */ /* 0x000ea20000100800 */
[----:B0-----:R-:W-:Y:S01]  /*42c0*/  LOP3.LUT R10, R21, 0x1000, RZ, 0xc0, !PT ;  /* 0x00001000150a7812 */ /* 0x001fe200078ec0ff */
[----:B------:R-:W-:Y:S02]  /*42d0*/  IMAD.MOV R28, RZ, RZ, -R28 ;  /* 0x000000ffff1c7224 */ /* 0x000fe400078e0a1c */
[----:B------:R-:W3:Y:S01]  /*42e0*/  LDL R21, [R1+0x1ee0] ;  /* 0x001ee00001157983 */ /* 0x000ee20000100800 */
[----:B------:R-:W-:Y:S02]  /*42f0*/  @!P2 IMAD.IADD R15, R15, 0x1, -R29 ;  /* 0x000000010f0fa824 */ /* 0x000fe400078e0a1d */
[----:B------:R-:W-:Y:S02]  /*4300*/  IMAD.IADD R10, R10, 0x1, R19 ;  /* 0x000000010a0a7824 */ /* 0x000fe400078e0213 */
[--C-:B------:R-:W-:Y:S01]  /*4310*/  @!P6 IMAD.IADD R11, R11, 0x1, -R29.reuse ;  /* 0x000000010b0be824 */ /* 0x100fe200078e0a1d */
[----:B------:R-:W4:Y:S01]  /*4320*/  LDL R19, [R1+0x1ee4] ;  /* 0x001ee40001137983 */ /* 0x000f220000100800 */
[--C-:B------:R-:W-:Y:S01]  /*4330*/  @!P0 IMAD.IADD R20, R20, 0x1, -R29.reuse ;  /* 0x0000000114148824 */ /* 0x100fe200078e0a1d */
[----:B------:R-:W-:Y:S01]  /*4340*/  ISETP.GE.AND P0, PT, R18, RZ, PT ;  /* 0x000000ff1200720c */ /* 0x000fe20003f06270 */
[----:B------:R-:W-:Y:S01]  /*4350*/  @!P4 IMAD.IADD R23, R23, 0x1, -R29 ;  /* 0x000000011717c824 */ /* 0x000fe200078e0a1d */
[----:B------:R-:W-:Y:S01]  /*4360*/  STL [R1+0x384], R10 ;  /* 0x0003840a01007387 */ /* 0x000fe20000100800 */
[----:B------:R-:W-:Y:S01]  /*4370*/  IMAD R28, R29, R28, R17 ;  /* 0x0000001c1d1c7224 */ /* 0x000fe200078e0211 */
[----:B------:R-:W-:-:S02]  /*4380*/  ISETP.GE.AND P4, PT, R16, RZ, PT ;  /* 0x000000ff1000720c */ /* 0x000fc40003f86270 */
[----:B------:R-:W5:Y:S04]  /*4390*/  LDL R18, [R1+0x1ed4] ;  /* 0x001ed40001127983 */ /* 0x000f680000100800 */
[----:B------:R-:W4:Y:S04]  /*43a0*/  LDL R12, [R1+0x1ed8] ;  /* 0x001ed800010c7983 */ /* 0x000f280000100800 */
[----:B------:R-:W4:Y:S04]  /*43b0*/  LDL R17, [R1+0x1ecc] ;  /* 0x001ecc0001117983 */ /* 0x000f280000100800 */
[----:B------:R-:W4:Y:S04]  /*43c0*/  LDL R16, [R1+0x1ed0] ;  /* 0x001ed00001107983 */ /* 0x000f280000100800 */
[----:B------:R-:W4:Y:S04]  /*43d0*/  LDL R13, [R1+0x1ec4] ;  /* 0x001ec400010d7983 */ /* 0x000f280000100800 */
[----:B------:R0:W-:Y:S04]  /*43e0*/  STL [R1+0x90], R15 ;  /* 0x0000900f01007387 */ /* 0x0001e80000100800 */
[----:B------:R1:W-:Y:S04]  /*43f0*/  STL [R1+0x94], R11 ;  /* 0x0000940b01007387 */ /* 0x0003e80000100800 */
[----:B0-----:R-:W4:Y:S04]  /*4400*/  LDL R15, [R1+0x1ec8] ;  /* 0x001ec800010f7983 */ /* 0x001f280000100800 */
[----:B------:R-:W4:Y:S04]  /*4410*/  LDL.LU R10, [R1+0x84] ;  /* 0x00008400010a7983 */ /* 0x000f280000300800 */
[----:B-1----:R-:W4:Y:S01]  /*4420*/  LDL.LU R11, [R1+0x80] ;  /* 0x00008000010b7983 */ /* 0x002f220000300800 */
[----:B------:R-:W-:-:S02]  /*4430*/  ISETP.GT.U32.AND P3, PT, R29, R2, PT ;  /* 0x000000021d00720c */ /* 0x000fc40003f64070 */
[----:B------:R-:W-:-:S11]  /*4440*/  ISETP.GT.U32.AND P1, PT, R29, R28, PT ;  /* 0x0000001c1d00720c */ /* 0x000fd60003f24070 */
[--C-:B------:R-:W-:Y:S01]  /*4450*/  @!P3 IMAD.IADD R2, R2, 0x1, -R29.reuse ;  /* 0x000000010202b824 */ /* 0x100fe200078e0a1d */
[----:B------:R-:W-:Y:S01]  /*4460*/  ISETP.GT.U32.AND P3, PT, R29, R22, PT ;  /* 0x000000161d00720c */ /* 0x000fe20003f64070 */
[----:B------:R-:W-:-:S12]  /*4470*/  @!P1 IMAD.IADD R28, R28, 0x1, -R29 ;  /* 0x000000011c1c9824 */ /* 0x000fd800078e0a1d */
[----:B------:R-:W-:Y:S01]  /*4480*/  @!P3 IMAD.IADD R22, R22, 0x1, -R29 ;  /* 0x000000011616b824 */ /* 0x000fe200078e0a1d */
[C---:B------:R-:W-:Y:S02]  /*4490*/  ISETP.GT.U32.AND P3, PT, R29.reuse, R24, PT ;  /* 0x000000181d00720c */ /* 0x040fe40003f64070 */
[C---:B------:R-:W-:Y:S02]  /*44a0*/  ISETP.GT.U32.AND P1, PT, R29.reuse, R20, PT ;  /* 0x000000141d00720c */ /* 0x040fe40003f24070 */
[----:B------:R-:W-:-:S09]  /*44b0*/  ISETP.GT.U32.AND P5, PT, R29, R22, PT ;  /* 0x000000161d00720c */ /* 0x000fd20003fa4070 */
[--C-:B------:R-:W-:Y:S01]  /*44c0*/  @!P3 IMAD.IADD R24, R24, 0x1, -R29.reuse ;  /* 0x000000011818b824 */ /* 0x100fe200078e0a1d */
[----:B------:R-:W-:Y:S01]  /*44d0*/  ISETP.GT.U32.AND P3, PT, R29, R28, PT ;  /* 0x0000001c1d00720c */ /* 0x000fe20003f64070 */
[--C-:B------:R-:W-:Y:S02]  /*44e0*/  @!P1 IMAD.IADD R20, R20, 0x1, -R29.reuse ;  /* 0x0000000114149824 */ /* 0x100fe400078e0a1d */
[----:B------:R-:W-:Y:S01]  /*44f0*/  @!P5 IMAD.IADD R22, R22, 0x1, -R29 ;  /* 0x000000011616d824 */ /* 0x000fe200078e0a1d */
[----:B------:R-:W-:-:S09]  /*4500*/  ISETP.NE.AND P5, PT, RZ, c[0x0][0x178], PT ;  /* 0x00005e00ff007a0c */ /* 0x000fd20003fa5270 */
[----:B------:R-:W-:Y:S01]  /*4510*/  @!P3 IMAD.IADD R28, R28, 0x1, -R29 ;  /* 0x000000011c1cb824 */ /* 0x000fe200078e0a1d */
[----:B--2---:R-:W-:Y:S02]  /*4520*/  ISETP.GE.AND P6, PT, R14, RZ, PT ;  /* 0x000000ff0e00720c */ /* 0x004fe40003fc6270 */
[----:B------:R-:W-:Y:S02]  /*4530*/  LOP3.LUT R14, RZ, c[0x0][0x178], RZ, 0x33, !PT ;  /* 0x00005e00ff0e7a12 */ /* 0x000fe400078e33ff */
[----:B---3--:R-:W-:Y:S02]  /*4540*/  ISETP.GE.AND P2, PT, R21, RZ, PT ;  /* 0x000000ff1500720c */ /* 0x008fe40003f46270 */
[----:B------:R-:W2:Y:S04]  /*4550*/  LDL R21, [R1+0x1ec0] ;  /* 0x001ec00001157983 */ /* 0x000ea80000100800 */
[----:B------:R0:W-:Y:S04]  /*4560*/  STL [R1+0x8c], R20 ;  /* 0x00008c1401007387 */ /* 0x0001e80000100800 */
[----:B0-----:R-:W3:Y:S01]  /*4570*/  LDL R20, [R1+0x1ebc] ;  /* 0x001ebc0001147983 */ /* 0x001ee20000100800 */
[----:B-----5:R-:W-:Y:S01]  /*4580*/  ISETP.GE.AND P1, PT, R18, RZ, PT ;  /* 0x000000ff1200720c */ /* 0x020fe20003f26270 */
[----:B----4-:R-:W-:-:S02]  /*4590*/  @!P0 IMAD.MOV R10, RZ, RZ, -R10 ;  /* 0x000000ffff0a8224 */ /* 0x010fc400078e0a0a */
[----:B------:R-:W-:-:S03]  /*45a0*/  @!P4 IMAD.MOV R11, RZ, RZ, -R11 ;  /* 0x000000ffff0bc224 */ /* 0x000fc600078e0a0b */
[C---:B------:R-:W-:Y:S02]  /*45b0*/  SEL R29, R14.reuse, R10, !P5 ;  /* 0x0000000a0e1d7207 */ /* 0x040fe40006800000 */
[----:B------:R-:W-:Y:S02]  /*45c0*/  ISETP.GE.AND P0, PT, R19, RZ, PT ;  /* 0x000000ff1300720c */ /* 0x000fe40003f06270 */
[----:B------:R-:W4:Y:S01]  /*45d0*/  LDL R19, [R1+0x1eb8] ;  /* 0x001eb80001137983 */ /* 0x000f220000100800 */
[----:B------:R-:W-:-:S03]  /*45e0*/  SEL R14, R14, R11, !P5 ;  /* 0x0000000b0e0e7207 */ /* 0x000fc60006800000 */
[----:B------:R-:W5:Y:S04]  /*45f0*/  LDL.LU R10, [R1+0x2110] ;  /* 0x00211000010a7983 */ /* 0x000f680000300800 */
[----:B------:R-:W2:Y:S04]  /*4600*/  LDL.LU R11, [R1+0x210c] ;  /* 0x00210c00010b7983 */ /* 0x000ea80000300800 */
[----:B------:R-:W-:Y:S04]  /*4610*/  STL [R1+0x388], R29 ;  /* 0x0003881d01007387 */ /* 0x000fe80000100800 */
[----:B------:R-:W2:Y:S04]  /*4620*/  LDL R18, [R1+0x1eb4] ;  /* 0x001eb40001127983 */ /* 0x000ea80000100800 */
[----:B------:R0:W-:Y:S04]  /*4630*/  STL [R1+0x380], R14 ;  /* 0x0003800e01007387 */ /* 0x0001e80000100800 */
[----:B0-----:R-:W2:Y:S01]  /*4640*/  LDL.LU R14, [R1+0x7c] ;  /* 0x00007c00010e7983 */ /* 0x001ea20000300800 */
[----:B------:R-:W-:-:S02]  /*4650*/  ISETP.GE.AND P4, PT, R17, RZ, PT ;  /* 0x000000ff1100720c */ /* 0x000fc40003f86270 */
[----:B------:R-:W-:Y:S01]  /*4660*/  ISETP.GE.AND P3, PT, R12, RZ, PT ;  /* 0x000000ff0c00720c */ /* 0x000fe20003f66270 */
[----:B------:R-:W3:Y:S04]  /*4670*/  LDL R17, [R1+0x1eb0] ;  /* 0x001eb00001117983 */ /* 0x000ee80000100800 */
[----:B------:R-:W3:Y:S01]  /*4680*/  LDL.LU R12, [R1+0x78] ;  /* 0x00007800010c7983 */ /* 0x000ee20000300800 */
[----:B------:R-:W-:-:S03]  /*4690*/  ISETP.GE.AND P5, PT, R16, RZ, PT ;  /* 0x000000ff1000720c */ /* 0x000fc60003fa6270 */
[----:B------:R-:W3:Y:S01]  /*46a0*/  LDL R16, [R1+0x1eac] ;  /* 0x001eac0001107983 */ /* 0x000ee20000100800 */
[----:B--2---:R-:W-:-:S05]  /*46b0*/  @!P6 IMAD.MOV R14, RZ, RZ, -R14 ;  /* 0x000000ffff0ee224 */ /* 0x004fca00078e0a0e */
[----:B------:R0:W-:Y:S04]  /*46c0*/  STL [R1+0xa8], R14 ;  /* 0x0000a80e01007387 */ /* 0x0001e80000100800 */
[----:B0-----:R-:W2:Y:S01]  /*46d0*/  LDL.LU R14, [R1+0x74] ;  /* 0x00007400010e7983 */ /* 0x001ea20000300800 */
[----:B---3--:R-:W-:Y:S01]  /*46e0*/  @!P2 IMAD.MOV R12, RZ, RZ, -R12 ;  /* 0x000000ffff0ca224 */ /* 0x008fe200078e0a0c */
[----:B------:R-:W-:Y:S02]  /*46f0*/  ISETP.GE.AND P2, PT, R13, RZ, PT ;  /* 0x000000ff0d00720c */ /* 0x000fe40003f46270 */
[----:B------:R-:W3:Y:S04]  /*4700*/  LDL R13, [R1+0x1ea8] ;  /* 0x001ea800010d7983 */ /* 0x000ee80000100800 */
[----:B------:R0:W-:Y:S04]  /*4710*/  STL [R1+0xa4], R12 ;  /* 0x0000a40c01007387 */ /* 0x0001e80000100800 */
[----:B0-----:R-:W3:Y:S01]  /*4720*/  LDL.LU R12, [R1+0x70] ;  /* 0x00007000010c7983 */ /* 0x001ee20000300800 */
[----:B--2---:R-:W-:Y:S01]  /*4730*/  @!P0 IMAD.MOV R14, RZ, RZ, -R14 ;  /* 0x000000ffff0e8224 */ /* 0x004fe200078e0a0e */
[----:B------:R-:W-:-:S02]  /*4740*/  ISETP.GE.AND P0, PT, R15, RZ, PT ;  /* 0x000000ff0f00720c */ /* 0x000fc40003f06270 */
[----:B------:R-:W2:Y:S04]  /*4750*/  LDL R15, [R1+0x1ea4] ;  /* 0x001ea400010f7983 */ /* 0x000ea80000100800 */
[----:B------:R0:W-:Y:S04]  /*4760*/  STL [R1+0xa0], R14 ;  /* 0x0000a00e01007387 */ /* 0x0001e80000100800 */
[----:B0-----:R-:W2:Y:S01]  /*4770*/  LDL.LU R14, [R1+0x6c] ;  /* 0x00006c00010e7983 */ /* 0x001ea20000300800 */
[----:B---3--:R-:W-:Y:S01]  /*4780*/  @!P1 IMAD.MOV R12, RZ, RZ, -R12 ;  /* 0x000000ffff0c9224 */ /* 0x008fe200078e0a0c */
[----:B------:R-:W-:-:S02]  /*4790*/  ISETP.GE.AND P1, PT, R21, RZ, PT ;  /* 0x000000ff1500720c */ /* 0x000fc40003f26270 */
        /* <DEDUP_REMOVED lines=9> */
[----:B----4-:R-:W-:-:S02]  /*4830*/  ISETP.GE.AND P4, PT, R19, RZ, PT ;  /* 0x000000ff1300720c */ /* 0x010fc40003f86270 */
[----:B------:R-:W3:Y:S04]  /*4840*/  LDL R19, [R1+0x1e98] ;  /* 0x001e980001137983 */ /* 0x000ee80000100800 */
[----:B------:R0:W-:Y:S04]  /*4850*/  STL [R1+0x84], R12 ;  /* 0x0000840c01007387 */ /* 0x0001e80000100800 */
[----:B0-----:R-:W4:Y:S01]  /*4860*/  LDL.LU R12, [R1+0x60] ;  /* 0x00006000010c7983 */ /* 0x001f220000300800 */
[----:B--2---:R-:W-:Y:S01]  /*4870*/  @!P5 IMAD.MOV R14, RZ, RZ, -R14 ;  /* 0x000000ffff0ed224 */ /* 0x004fe200078e0a0e */
[----:B------:R-:W-:-:S02]  /*4880*/  ISETP.GE.AND P5, PT, R18, RZ, PT ;  /* 0x000000ff1200720c */ /* 0x000fc40003fa6270 */
[----:B------:R-:W2:Y:S04]  /*4890*/  LDL R18, [R1+0x1e94] ;  /* 0x001e940001127983 */ /* 0x000ea80000100800 */
[----:B------:R0:W-:Y:S04]  /*48a0*/  STL [R1+0x80], R14 ;  /* 0x0000800e01007387 */ /* 0x0001e80000100800 */
[----:B0-----:R-:W2:Y:S01]  /*48b0*/  LDL.LU R14, [R1+0x5c] ;  /* 0x00005c00010e7983 */ /* 0x001ea20000300800 */
[----:B----4-:R-:W-:Y:S01]  /*48c0*/  @!P2 IMAD.MOV R12, RZ, RZ, -R12 ;  /* 0x000000ffff0ca224 */ /* 0x010fe200078e0a0c */
[----:B------:R-:W-:-:S02]  /*48d0*/  ISETP.GE.AND P2, PT, R17, RZ, PT ;  /* 0x000000ff1100720c */ /* 0x000fc40003f46270 */
[----:B------:R-:W4:Y:S04]  /*48e0*/  LDL R17, [R1+0x1e90] ;  /* 0x001e900001117983 */ /* 0x000f280000100800 */
        /* <DEDUP_REMOVED lines=22> */
[----:B--2---:R-:W-:-:S05]  /*4a50*/  @!P5 IMAD.MOV R14, RZ, RZ, -R14 ;  /* 0x000000ffff0ed224 */ /* 0x004fca00078e0a0e */
[----:B------:R0:W-:Y:S04]  /*4a60*/  STL [R1+0x68], R14 ;  /* 0x0000680e01007387 */ /* 0x0001e80000100800 */
[----:B0-----:R-:W2:Y:S01]  /*4a70*/  LDL.LU R14, [R1+0x44] ;  /* 0x00004400010e7983 */ /* 0x001ea20000300800 */
[----:B---3--:R-:W-:Y:S01]  /*4a80*/  @!P2 IMAD.MOV R12, RZ, RZ, -R12 ;  /* 0x000000ffff0ca224 */ /* 0x008fe200078e0a0c */
[----:B------:R-:W-:Y:S02]  /*4a90*/  ISETP.GE.AND P5, PT, R20, RZ, PT ;  /* 0x000000ff1400720c */ /* 0x000fe40003fa6270 */
[----:B------:R-:W3:Y:S04]  /*4aa0*/  LDL R20, [R1+0x1e80] ;  /* 0x001e800001147983 */ /* 0x000ee80000100800 */
[----:B------:R0:W-:Y:S01]  /*4ab0*/  STL [R1+0x64], R12 ;  /* 0x0000640c01007387 */ /* 0x0001e20000100800 */
[----:B------:R-:W-:-:S03]  /*4ac0*/  ISETP.GE.AND P2, PT, R19, RZ, PT ;  /* 0x000000ff1300720c */ /* 0x000fc60003f46270 */
[----:B0-----:R-:W3:Y:S04]  /*4ad0*/  LDL.LU R12, [R1+0x40] ;  /* 0x00004000010c7983 */ /* 0x001ee80000300800 */
[----:B------:R-:W4:Y:S01]  /*4ae0*/  LDL R19, [R1+0x1e74] ;  /* 0x001e740001137983 */ /* 0x000f220000100800 */
[----:B--2---:R-:W-:-:S05]  /*4af0*/  @!P0 IMAD.MOV R14, RZ, RZ, -R14 ;  /* 0x000000ffff0e8224 */ /* 0x004fca00078e0a0e */
[----:B------:R0:W-:Y:S04]  /*4b00*/  STL [R1+0x60], R14 ;  /* 0x0000600e01007387 */ /* 0x0001e80000100800 */
[----:B0-----:R-:W2:Y:S01]  /*4b10*/  LDL.LU R14, [R1+0x3c] ;  /* 0x00003c00010e7983 */ /* 0x001ea20000300800 */
[----:B------:R-:W-:-:S03]  /*4b20*/  ISETP.GE.AND P0, PT, R18, RZ, PT ;  /* 0x000000ff1200720c */ /* 0x000fc60003f06270 */
[----:B------:R-:W5:Y:S01]  /*4b30*/  LDL R18, [R1+0x1e78] ;  /* 0x001e780001127983 */ /* 0x000f620000100800 */
[----:B---3--:R-:W-:-:S05]  /*4b40*/  @!P1 IMAD.MOV R12, RZ, RZ, -R12 ;  /* 0x000000ffff0c9224 */ /* 0x008fca00078e0a0c */
[----:B------:R0:W-:Y:S01]  /*4b50*/  STL [R1+0x5c], R12 ;  /* 0x00005c0c01007387 */ /* 0x0001e20000100800 */
[----:B----4-:R-:W-:-:S03]  /*4b60*/  ISETP.GE.AND P1, PT, R17, RZ, PT ;  /* 0x000000ff1100720c */ /* 0x010fc60003f26270 */
[----:B0-----:R-:W3:Y:S04]  /*4b70*/  LDL.LU R12, [R1+0x38] ;  /* 0x00003800010c7983 */ /* 0x001ee80000300800 */
[----:B------:R-:W4:Y:S01]  /*4b80*/  LDL R17, [R1+0x1e70] ;  /* 0x001e700001117983 */ /* 0x000f220000100800 */
[----:B--2---:R-:W-:-:S05]  /*4b90*/  @!P3 IMAD.MOV R14, RZ, RZ, -R14 ;  /* 0x000000ffff0eb224 */ /* 0x004fca00078e0a0e */
[----:B------:R0:W-:Y:S04]  /*4ba0*/  STL [R1+0x58], R14 ;  /* 0x0000580e01007387 */ /* 0x0001e80000100800 */
[----:B0-----:R-:W2:Y:S01]  /*4bb0*/  LDL.LU R14, [R1+0x34] ;  /* 0x00003400010e7983 */ /* 0x001ea20000300800 */
[----:B------:R-:W-:-:S03]  /*4bc0*/  ISETP.GE.AND P3, PT, R16, RZ, PT ;  /* 0x000000ff1000720c */ /* 0x000fc60003f66270 */
[----:B------:R-:W4:Y:S01]  /*4bd0*/  LDL R16, [R1+0x1e6c] ;  /* 0x001e6c0001107983 */ /* 0x000f220000100800 */
[----:B---3--:R-:W-:-:S05]  /*4be0*/  @!P4 IMAD.MOV R12, RZ, RZ, -R12 ;  /* 0x000000ffff0cc224 */ /* 0x008fca00078e0a0c */
[----:B------:R0:W-:Y:S01]  /*4bf0*/  STL [R1+0x54], R12 ;  /* 0x0000540c01007387 */ /* 0x0001e20000100800 */
[----:B------:R-:W-:-:S03]  /*4c00*/  ISETP.GE.AND P4, PT, R13, RZ, PT ;  /* 0x000000ff0d00720c */ /* 0x000fc60003f86270 */
[----:B0-----:R-:W3:Y:S04]  /*4c10*/  LDL.LU R12, [R1+0x30] ;  /* 0x00003000010c7983 */ /* 0x001ee80000300800 */
[----:B------:R-:W4:Y:S01]  /*4c20*/  LDL R13, [R1+0x1e68] ;  /* 0x001e6800010d7983 */ /* 0x000f220000100800 */
[----:B--2---:R-:W-:Y:S01]  /*4c30*/  @!P5 IMAD.MOV R14, RZ, RZ, -R14 ;  /* 0x000000ffff0ed224 */ /* 0x004fe200078e0a0e */
[----:B------:R-:W-:Y:S02]  /*4c40*/  ISETP.GE.AND P5, PT, R15, RZ, PT ;  /* 0x000000ff0f00720c */ /* 0x000fe40003fa6270 */
[----:B------:R-:W2:Y:S04]  /*4c50*/  LDL R15, [R1+0x1e64] ;  /* 0x001e6400010f7983 */ /* 0x000ea80000100800 */
[----:B------:R0:W-:Y:S04]  /*4c60*/  STL [R1+0x50], R14 ;  /* 0x0000500e01007387 */ /* 0x0001e80000100800 */
[----:B0-----:R-:W2:Y:S01]  /*4c70*/  LDL.LU R14, [R1+0x2c] ;  /* 0x00002c00010e7983 */ /* 0x001ea20000300800 */
[----:B---3--:R-:W-:-:S03]  /*4c80*/  @!P2 IMAD.MOV R12, RZ, RZ, -R12 ;  /* 0x000000ffff0ca224 */ /* 0x008fc600078e0a0c */
        /* <DEDUP_REMOVED lines=18> */
[----:B-----5:R-:W-:-:S03]  /*4db0*/  ISETP.GE.AND P3, PT, R18, RZ, PT ;  /* 0x000000ff1200720c */ /* 0x020fc60003f66270 */
        /* <DEDUP_REMOVED lines=11> */
[----:B---3--:R-:W-:Y:S01]  /*4e70*/  @!P2 IMAD.MOV R12, RZ, RZ, -R12 ;  /* 0x000000ffff0ca224 */ /* 0x008fe200078e0a0c */
[----:B------:R-:W-:-:S04]  /*4e80*/  ISETP.GE.AND P2, PT, R13, RZ, PT ;  /* 0x000000ff0d00720c */ /* 0x000fc80003f46270 */
[----:B------:R0:W-:Y:S04]  /*4e90*/  STL [R1+0x34], R12 ;  /* 0x0000340c01007387 */ /* 0x0001e80000100800 */
[----:B0-----:R-:W3:Y:S04]  /*4ea0*/  LDL.LU R12, [R1+0x2108] ;  /* 0x00210800010c7983 */ /* 0x001ee80000300800 */
[----:B------:R-:W3:Y:S01]  /*4eb0*/  LDL.LU R13, [R1+0x10] ;  /* 0x00001000010d7983 */ /* 0x000ee20000300800 */
[----:B--2---:R-:W-:Y:S01]  /*4ec0*/  @!P0 IMAD.MOV R14, RZ, RZ, -R14 ;  /* 0x000000ffff0e8224 */ /* 0x004fe200078e0a0e */
[----:B------:R-:W-:-:S02]  /*4ed0*/  ISETP.GE.AND P0, PT, R15, RZ, PT ;  /* 0x000000ff0f00720c */ /* 0x000fc40003f06270 */
[----:B------:R-:W2:Y:S04]  /*4ee0*/  LDL.LU R15, [R1+0xc] ;  /* 0x00000c00010f7983 */ /* 0x000ea80000300800 */
[----:B------:R0:W-:Y:S04]  /*4ef0*/  STL [R1+0x30], R14 ;  /* 0x0000300e01007387 */ /* 0x0001e80000100800 */
[----:B0-----:R-:W4:Y:S01]  /*4f00*/  LDL R14, [R1+0x1e40] ;  /* 0x001e4000010e7983 */ /* 0x001f220000100800 */
[----:B---3--:R-:W-:Y:S01]  /*4f10*/  @!P1 IMAD.MOV R13, RZ, RZ, -R13 ;  /* 0x000000ffff0d9224 */ /* 0x008fe200078e0a0d */
[----:B------:R-:W-:-:S04]  /*4f20*/  ISETP.GE.AND P1, PT, R29, RZ, PT ;  /* 0x000000ff1d00720c */ /* 0x000fc80003f26270 */
[----:B------:R0:W-:Y:S04]  /*4f30*/  STL [R1+0x2c], R13 ;  /* 0x00002c0d01007387 */ /* 0x0001e80000100800 */
[----:B0-----:R-:W3:Y:S04]  /*4f40*/  LDL.LU R13, [R1+0x2104] ;  /* 0x00210400010d7983 */ /* 0x001ee80000300800 */
[----:B------:R-:W3:Y:S01]  /*4f50*/  LDL.LU R29, [R1+0x8] ;  /* 0x00000800011d7983 */ /* 0x000ee20000300800 */
[----:B--2---:R-:W-:Y:S01]  /*4f60*/  @!P3 IMAD.MOV R15, RZ, RZ, -R15 ;  /* 0x000000ffff0fb224 */ /* 0x004fe200078e0a0f */
[----:B------:R-:W-:-:S04]  /*4f70*/  ISETP.GE.AND P3, PT, R21, RZ, PT ;  /* 0x000000ff1500720c */ /* 0x000fc80003f66270 */
[----:B------:R0:W-:Y:S04]  /*4f80*/  STL [R1+0x28], R15 ;  /* 0x0000280f01007387 */ /* 0x0001e80000100800 */
[----:B0-----:R-:W2:Y:S04]  /*4f90*/  LDL.LU R15, [R1+0x2100] ;  /* 0x00210000010f7983 */ /* 0x001ea80000300800 */
[----:B------:R-:W2:Y:S01]  /*4fa0*/  LDL.LU R21, [R1+0x4] ;  /* 0x0000040001157983 */ /* 0x000ea20000300800 */
[----:B---3--:R-:W-:Y:S01]  /*4fb0*/  @!P4 IMAD.MOV R29, RZ, RZ, -R29 ;  /* 0x000000ffff1dc224 */ /* 0x008fe200078e0a1d */
[----:B------:R-:W-:-:S04]  /*4fc0*/  ISETP.GE.AND P4, PT, R20, RZ, PT ;  /* 0x000000ff1400720c */ /* 0x000fc80003f86270 */
[----:B------:R0:W-:Y:S04]  /*4fd0*/  STL [R1+0x24], R29 ;  /* 0x0000241d01007387 */ /* 0x0001e80000100800 */
[----:B0-----:R-:W3:Y:S04]  /*4fe0*/  LDL R29, [R1+0x1e38] ;  /* 0x001e3800011d7983 */ /* 0x001ee80000100800 */
[----:B------:R-:W3:Y:S01]  /*4ff0*/  LDL.LU R20, [R1] ;  /* 0x0000000001147983 */ /* 0x000ee20000300800 */
[----:B--2---:R-:W-:-:S05]  /*5000*/  @!P5 IMAD.MOV R21, RZ, RZ, -R21 ;  /* 0x000000ffff15d224 */ /* 0x004fca00078e0a15 */
[----:B------:R0:W-:Y:S04]  /*5010*/  STL [R1+0x20], R21 ;  /* 0x0000201501007387 */ /* 0x0001e80000100800 */
[----:B0-----:R-:W2:Y:S01]  /*5020*/  LDL.LU R21, [R1+0x20fc] ;  /* 0x0020fc0001157983 */ /* 0x001ea20000300800 */
[----:B------:R-:W-:Y:S01]  /*5030*/  ISETP.GE.AND P5, PT, R19, RZ, PT ;  /* 0x000000ff1300720c */ /* 0x000fe20003fa6270 */
[----:B---3--:R-:W-:Y:S02]  /*5040*/  @!P2 IMAD.MOV R20, RZ, RZ, -R20 ;  /* 0x000000ffff14a224 */ /* 0x008fe400078e0a14 */
[----:B--2---:R-:W-:Y:S02]  /*5050*/  IMAD.MOV.U32 R19, RZ, RZ, R21 ;  /* 0x000000ffff137224 */ /* 0x004fe400078e0015 */
[----:B------:R-:W2:Y:S04]  /*5060*/  LDL R21, [R1+0x1e34] ;  /* 0x001e340001157983 */ /* 0x000ea80000100800 */
[----:B------:R0:W-:Y:S04]  /*5070*/  STL [R1+0x1c], R20 ;  /* 0x00001c1401007387 */ /* 0x0001e80000100800 */
[----:B0-----:R-:W3:Y:S01]  /*5080*/  LDL.LU R20, [R1+0x20f8] ;  /* 0x0020f80001147983 */ /* 0x001ee20000300800 */
[----:B------:R-:W-:Y:S01]  /*5090*/  @!P0 IMAD.MOV R19, RZ, RZ, -R19 ;  /* 0x000000ffff138224 */ /* 0x000fe200078e0a13 */
[----:B-----5:R-:W-:Y:S01]  /*50a0*/  ISETP.GE.AND P2, PT, R18, RZ, PT ;  /* 0x000000ff1200720c */ /* 0x020fe20003f46270 */
[----:B---3--:R-:W-:-:S02]  /*50b0*/  IMAD.MOV.U32 R18, RZ, RZ, R20 ;  /* 0x000000ffff127224 */ /* 0x008fc400078e0014 */
[----:B------:R-:W3:Y:S04]  /*50c0*/  LDL.LU R20, [R1+0x3c0] ;  /* 0x0003c00001147983 */ /* 0x000ee80000300800 */
[----:B------:R0:W-:Y:S04]  /*50d0*/  STL [R1+0x18], R19 ;  /* 0x0000181301007387 */ /* 0x0001e80000100800 */
[----:B0-----:R-:W5:Y:S01]  /*50e0*/  LDL.LU R19, [R1+0x20f4] ;  /* 0x0020f40001137983 */ /* 0x001f620000300800 */
[----:B------:R-:W-:Y:S01]  /*50f0*/  @!P1 IMAD.MOV R18, RZ, RZ, -R18 ;  /* 0x000000ffff129224 */ /* 0x000fe200078e0a12 */
[----:B----4-:R-:W-:Y:S01]  /*5100*/  ISETP.GE.AND P0, PT, R17, RZ, PT ;  /* 0x000000ff1100720c */ /* 0x010fe20003f06270 */
[----:B-----5:R-:W-:-:S02]  /*5110*/  IMAD.MOV.U32 R17, RZ, RZ, R19 ;  /* 0x000000ffff117224 */ /* 0x020fc400078e0013 */
[----:B------:R-:W4:Y:S04]  /*5120*/  LDL R19, [R1+0x1e3c] ;  /* 0x001e3c0001137983 */ /* 0x000f280000100800 */
[----:B------:R0:W-:Y:S04]  /*5130*/  STL [R1+0x14], R18 ;  /* 0x0000141201007387 */ /* 0x0001e80000100800 */
[----:B0-----:R-:W5:Y:S01]  /*5140*/  LDL.LU R18, [R1+0x20f0] ;  /* 0x0020f00001127983 */ /* 0x001f620000300800 */
[----:B------:R-:W-:Y:S01]  /*5150*/  @!P3 IMAD.MOV R17, RZ, RZ, -R17 ;  /* 0x000000ffff11b224 */ /* 0x000fe200078e0a11 */
[----:B------:R-:W-:Y:S01]  /*5160*/  ISETP.GE.AND P1, PT, R16, RZ, PT ;  /* 0x000000ff1000720c */ /* 0x000fe20003f26270 */
[----:B-----5:R-:W-:-:S02]  /*5170*/  IMAD.MOV.U32 R16, RZ, RZ, R18 ;  /* 0x000000ffff107224 */ /* 0x020fc400078e0012 */
[----:B------:R-:W5:Y:S04]  /*5180*/  LDL R18, [R1+0x1e44] ;  /* 0x001e440001127983 */ /* 0x000f680000100800 */
[----:B------:R0:W-:Y:S04]  /*5190*/  STL [R1+0x10], R17 ;  /* 0x0000101101007387 */ /* 0x0001e80000100800 */
[----:B0-----:R-:W2:Y:S01]  /*51a0*/  LDL.LU R17, [R1+0x20ec] ;  /* 0x0020ec0001117983 */ /* 0x001ea20000300800 */
[----:B------:R-:W-:Y:S01]  /*51b0*/  @!P4 IMAD.MOV R16, RZ, RZ, -R16 ;  /* 0x000000ffff10c224 */ /* 0x000fe200078e0a10 */
[----:B-----5:R-:W-:Y:S01]  /*51c0*/  ISETP.GE.AND P3, PT, R18, RZ, PT ;  /* 0x000000ff1200720c */ /* 0x020fe20003f66270 */
[----:B--2---:R-:W-:-:S02]  /*51d0*/  IMAD.MOV.U32 R18, RZ, RZ, R17 ;  /* 0x000000ffff127224 */ /* 0x004fc400078e0011 */
[----:B------:R-:W2:Y:S04]  /*51e0*/  LDL R17, [R1+0x1e2c] ;  /* 0x001e2c0001117983 */ /* 0x000ea80000100800 */
[----:B------:R0:W-:Y:S04]  /*51f0*/  STL [R1+0xc], R16 ;  /* 0x00000c1001007387 */ /* 0x0001e80000100800 */
[----:B0-----:R-:W5:Y:S01]  /*5200*/  LDL.LU R16, [R1+0x20e8] ;  /* 0x0020e80001107983 */ /* 0x001f620000300800 */
[----:B------:R-:W-:Y:S01]  /*5210*/  ISETP.GE.AND P4, PT, R14, RZ, PT ;  /* 0x000000ff0e00720c */ /* 0x000fe20003f86270 */
[----:B------:R-:W-:Y:S01]  /*5220*/  @!P5 IMAD.MOV R18, RZ, RZ, -R18 ;  /* 0x000000ffff12d224 */ /* 0x000fe200078e0a12 */
[----:B----4-:R-:W-:Y:S01]  /*5230*/  ISETP.GE.AND P5, PT, R19, RZ, PT ;  /* 0x000000ff1300720c */ /* 0x010fe20003fa6270 */
[----:B------:R-:W-:-:S02]  /*5240*/  IMAD.MOV.U32 R19, RZ, RZ, R15 ;  /* 0x000000ffff137224 */ /* 0x000fc400078e000f */
[----:B-----5:R-:W-:Y:S02]  /*5250*/  IMAD.MOV.U32 R14, RZ, RZ, R16 ;  /* 0x000000ffff0e7224 */ /* 0x020fe400078e0010 */
[----:B------:R-:W4:Y:S02]  /*5260*/  LDL R16, [R1+0x1e24] ;  /* 0x001e240001107983 */ /* 0x000f240000100800 */
[----:B------:R-:W-:Y:S02]  /*5270*/  @!P2 IMAD.MOV R14, RZ, RZ, -R14 ;  /* 0x000000ffff0ea224 */ /* 0x000fe400078e0a0e */
[----:B------:R0:W-:Y:S04]  /*5280*/  STL [R1+0x8], R18 ;  /* 0x0000081201007387 */ /* 0x0001e80000100800 */
[----:B------:R-:W5:Y:S04]  /*5290*/  LDL R15, [R1+0x1e28] ;  /* 0x001e2800010f7983 */ /* 0x000f680000100800 */
[----:B0-----:R-:W2:Y:S04]  /*52a0*/  LDL R18, [R1+0x1e20] ;  /* 0x001e200001127983 */ /* 0x001ea80000100800 */
[----:B------:R0:W-:Y:S04]  /*52b0*/  STL [R1+0x4], R14 ;  /* 0x0000040e01007387 */ /* 0x0001e80000100800 */
[----:B0-----:R-:W2:Y:S01]  /*52c0*/  LDL.LU R14, [R1+0x20e4] ;  /* 0x0020e400010e7983 */ /* 0x001ea20000300800 */
[----:B------:R-:W-:Y:S01]  /*52d0*/  ISETP.GE.AND P2, PT, R29, RZ, PT ;  /* 0x000000ff1d00720c */ /* 0x000fe20003f46270 */
[----:B------:R-:W-:Y:S01]  /*52e0*/  @!P0 IMAD.MOV R19, RZ, RZ, -R19 ;  /* 0x000000ffff138224 */ /* 0x000fe200078e0a13 */
[----:B------:R-:W-:Y:S01]  /*52f0*/  ISETP.GE.AND P0, PT, R21, RZ, PT ;  /* 0x000000ff1500720c */ /* 0x000fe20003f06270 */
[----:B------:R-:W-:-:S02]  /*5300*/  IMAD.MOV.U32 R21, RZ, RZ, R13 ;  /* 0x000000ffff157224 */ /* 0x000fc400078e000d */
[----:B--2---:R-:W-:Y:S02]  /*5310*/  IMAD.MOV.U32 R29, RZ, RZ, R14 ;  /* 0x000000ffff1d7224 */ /* 0x004fe400078e000e */
[----:B------:R-:W2:Y:S04]  /*5320*/  LDL R14, [R1+0x1e30] ;  /* 0x001e3000010e7983 */ /* 0x000ea80000100800 */
[----:B------:R0:W-:Y:S04]  /*5330*/  STL [R1], R19 ;  /* 0x0000001301007387 */ /* 0x0001e80000100800 */
[----:B0-----:R-:W3:Y:S01]  /*5340*/  LDL R19, [R1+0x1e1c] ;  /* 0x001e1c0001137983 */ /* 0x001ee20000100800 */
[----:B------:R-:W-:-:S02]  /*5350*/  @!P1 IMAD.MOV R29, RZ, RZ, -R29 ;  /* 0x000000ffff1d9224 */ /* 0x000fc400078e0a1d */
[----:B------:R-:W-:Y:S01]  /*5360*/  @!P3 IMAD.MOV R21, RZ, RZ, -R21 ;  /* 0x000000ffff15b224 */ /* 0x000fe200078e0a15 */
[----:B------:R-:W-:Y:S02]  /*5370*/  ISETP.GE.AND P3, PT, R17, RZ, PT ;  /* 0x000000ff1100720c */ /* 0x000fe40003f66270 */
[----:B------:R-:W-:Y:S01]  /*5380*/  STL [R1+0x2080], R29 ;  /* 0x0020801d01007387 */ /* 0x000fe20000100800 */
[----:B------:R-:W-:Y:S02]  /*5390*/  @!P4 IMAD.MOV R12, RZ, RZ, -R12 ;  /* 0x000000ffff0cc224 */ /* 0x000fe400078e0a0c */
[----:B------:R-:W-:Y:S01]  /*53a0*/  @!P5 IMAD.MOV R11, RZ, RZ, -R11 ;  /* 0x000000ffff0bd224 */ /* 0x000fe200078e0a0b */
[----:B-----5:R-:W-:Y:S02]  /*53b0*/  ISETP.GE.AND P4, PT, R15, RZ, PT ;  /* 0x000000ff0f00720c */ /* 0x020fe40003f86270 */
[----:B----4-:R-:W-:Y:S01]  /*53c0*/  ISETP.GE.AND P5, PT, R16, RZ, PT ;  /* 0x000000ff1000720c */ /* 0x010fe20003fa6270 */
[----:B------:R-:W-:-:S02]  /*53d0*/  @!P2 IMAD.MOV R10, RZ, RZ, -R10 ;  /* 0x000000ffff0aa224 */ /* 0x000fc400078e0a0a */
[----:B------:R-:W-:Y:S01]  /*53e0*/  @!P0 IMAD.MOV R9, RZ, RZ, -R9 ;  /* 0x000000ffff098224 */ /* 0x000fe200078e0a09 */
[----:B------:R-:W-:Y:S02]  /*53f0*/  ISETP.GE.AND P2, PT, R18, RZ, PT ;  /* 0x000000ff1200720c */ /* 0x000fe40003f46270 */
[----:B--2---:R-:W-:Y:S02]  /*5400*/  ISETP.GE.AND P1, PT, R14, RZ, PT ;  /* 0x000000ff0e00720c */ /* 0x004fe40003f26270 */
[----:B------:R-:W2:Y:S04]  /*5410*/  LDL R14, [R1+0x1e18] ;  /* 0x001e1800010e7983 */ /* 0x000ea80000100800 */
[----:B------:R-:W-:Y:S04]  /*5420*/  STL [R1+0x2084], R21 ;  /* 0x0020841501007387 */ /* 0x000fe80000100800 */
[----:B------:R-:W4:Y:S04]  /*5430*/  LDL R17, [R1+0x1e14] ;  /* 0x001e140001117983 */ /* 0x000f280000100800 */
[----:B------:R-:W-:Y:S04]  /*5440*/  STL [R1+0x2088], R12 ;  /* 0x0020880c01007387 */ /* 0x000fe80000100800 */
[----:B------:R-:W5:Y:S04]  /*5450*/  LDL R15, [R1+0x1e10] ;  /* 0x001e1000010f7983 */ /* 0x000f680000100800 */
[----:B------:R0:W-:Y:S04]  /*5460*/  STL [R1+0x208c], R11 ;  /* 0x00208c0b01007387 */ /* 0x0001e80000100800 */
[----:B------:R-:W5:Y:S01]  /*5470*/  LDL R16, [R1+0x1e0c] ;  /* 0x001e0c0001107983 */ /* 0x000f620000100800 */
[----:B---3--:R-:W-:-:S03]  /*5480*/  ISETP.GE.AND P0, PT, R19, RZ, PT ;  /* 0x000000ff1300720c */ /* 0x008fc60003f06270 */
[----:B------:R-:W-:Y:S04]  /*5490*/  STL [R1+0x207c], R10 ;  /* 0x00207c0a01007387 */ /* 0x000fe80000100800 */
[----:B------:R-:W3:Y:S04]  /*54a0*/  LDL R18, [R1+0x1e08] ;  /* 0x001e080001127983 */ /* 0x000ee80000100800 */
[----:B------:R-:W-:Y:S04]  /*54b0*/  STL [R1+0x2090], R9 ;  /* 0x0020900901007387 */ /* 0x000fe80000100800 */
[----:B------:R-:W3:Y:S01]  /*54c0*/  LDL R19, [R1+0x1e00] ;  /* 0x001e000001137983 */ /* 0x000ee20000100800 */
[----:B------:R-:W-:-:S02]  /*54d0*/  @!P1 IMAD.MOV R8, RZ, RZ, -R8 ;  /* 0x000000ffff089224 */ /* 0x000fc400078e0a08 */
[----:B------:R-:W-:Y:S01]  /*54e0*/  @!P3 IMAD.MOV R7, RZ, RZ, -R7 ;  /* 0x000000ffff07b224 */ /* 0x000fe200078e0a07 */
[----:B0-----:R-:W3:Y:S04]  /*54f0*/  LDL R11, [R1+0x1e04] ;  /* 0x001e0400010b7983 */ /* 0x001ee80000100800 */
[----:B------:R-:W-:Y:S04]  /*5500*/  STL [R1+0x2094], R8 ;  /* 0x0020940801007387 */ /* 0x000fe80000100800 */
[----:B------:R-:W3:Y:S04]  /*5510*/  LDL R12, [R1+0x1dfc] ;  /* 0x001dfc00010c7983 */ /* 0x000ee80000100800 */
[----:B------:R-:W-:Y:S01]  /*5520*/  STL [R1+0x2098], R7 ;  /* 0x0020980701007387 */ /* 0x000fe20000100800 */
[----:B------:R-:W-:-:S02]  /*5530*/  IMAD.MOV.U32 R13, RZ, RZ, R5 ;  /* 0x000000ffff0d7224 */ /* 0x000fc400078e0005 */
[----:B------:R-:W-:Y:S02]  /*5540*/  @!P4 IMAD.MOV R6, RZ, RZ, -R6 ;  /* 0x000000ffff06c224 */ /* 0x000fe400078e0a06 */
[----:B------:R-:W-:Y:S01]  /*5550*/  @!P5 IMAD.MOV R13, RZ, RZ, -R13 ;  /* 0x000000ffff0dd224 */ /* 0x000fe200078e0a0d */
[----:B----4-:R-:W-:Y:S02]  /*5560*/  ISETP.GE.AND P3, PT, R17, RZ, PT ;  /* 0x000000ff1100720c */ /* 0x010fe40003f66270 */
[----:B------:R-:W4:Y:S01]  /*5570*/  LDL R17, [R1+0x1df8] ;  /* 0x001df80001117983 */ /* 0x000f220000100800 */
[----:B--2---:R-:W-:Y:S01]  /*5580*/  ISETP.GE.AND P1, PT, R14, RZ, PT ;  /* 0x000000ff0e00720c */ /* 0x004fe20003f26270 */
[----:B------:R-:W-:Y:S01]  /*5590*/  IMAD.MOV.U32 R14, RZ, RZ, R4 ;  /* 0x000000ffff0e7224 */ /* 0x000fe200078e0004 */
[----:B-----5:R-:W-:Y:S01]  /*55a0*/  ISETP.GE.AND P4, PT, R15, RZ, PT ;  /* 0x000000ff0f00720c */ /* 0x020fe20003f86270 */
[----:B------:R-:W-:Y:S01]  /*55b0*/  IMAD.MOV.U32 R15, RZ, RZ, R3 ;  /* 0x000000ffff0f7224 */ /* 0x000fe200078e0003 */
[----:B------:R-:W-:Y:S01]  /*55c0*/  STL [R1+0x209c], R6 ;  /* 0x00209c0601007387 */ /* 0x000fe20000100800 */
[----:B------:R-:W-:Y:S01]  /*55d0*/  @!P2 IMAD.MOV R14, RZ, RZ, -R14 ;  /* 0x000000ffff0ea224 */ /* 0x000fe200078e0a0e */
[----:B------:R-:W-:Y:S01]  /*55e0*/  ISETP.GE.AND P5, PT, R16, RZ, PT ;  /* 0x000000ff1000720c */ /* 0x000fe20003fa6270 */
[----:B------:R-:W-:Y:S01]  /*55f0*/  IMAD.MOV.U32 R16, RZ, RZ, R2 ;  /* 0x000000ffff107224 */ /* 0x000fe200078e0002 */
[----:B------:R-:W2:Y:S01]  /*5600*/  LDL R21, [R1+0x1df0] ;  /* 0x001df00001157983 */ /* 0x000ea20000100800 */
[----:B------:R-:W-:-:S04]  /*5610*/  @!P0 IMAD.MOV R15, RZ, RZ, -R15 ;  /* 0x000000ffff0f8224 */ /* 0x000fc800078e0a0f */
[----:B------:R-:W-:Y:S01]  /*5620*/  @!P1 IMAD.MOV R16, RZ, RZ, -R16 ;  /* 0x000000ffff109224 */ /* 0x000fe200078e0a10 */
[----:B------:R-:W-:Y:S01]  /*5630*/  STL [R1+0x20a0], R13 ;  /* 0x0020a00d01007387 */ /* 0x000fe20000100800 */
[----:B---3--:R-:W-:-:S03]  /*5640*/  ISETP.GE.AND P2, PT, R18, RZ, PT ;  /* 0x000000ff1200720c */ /* 0x008fc60003f46270 */
[----:B------:R-:W3:Y:S04]  /*5650*/  LDL R29, [R1+0x1df4] ;  /* 0x001df400011d7983 */ /* 0x000ee80000100800 */
[----:B------:R-:W-:Y:S01]  /*5660*/  STL [R1+0x20a4], R14 ;  /* 0x0020a40e01007387 */ /* 0x000fe20000100800 */
[----:B------:R-:W-:-:S03]  /*5670*/  ISETP.GE.AND P1, PT, R19, RZ, PT ;  /* 0x000000ff1300720c */ /* 0x000fc60003f26270 */
[----:B------:R-:W5:Y:S04]  /*5680*/  LDL R18, [R1+0x1dec] ;  /* 0x001dec0001127983 */ /* 0x000f680000100800 */
[----:B------:R-:W-:Y:S04]  /*5690*/  STL [R1+0x20a8], R15 ;  /* 0x0020a80f01007387 */ /* 0x000fe80000100800 */
[----:B------:R-:W-:Y:S04]  /*56a0*/  STL [R1+0x20ac], R16 ;  /* 0x0020ac1001007387 */ /* 0x000fe80000100800 */
[----:B------:R-:W2:Y:S01]  /*56b0*/  LDL R19, [R1+0x9c8] ;  /* 0x0009c80001137983 */ /* 0x000ea20000100800 */
[----:B------:R-:W-:Y:S01]  /*56c0*/  @!P4 IMAD.MOV R27, RZ, RZ, -R27 ;  /* 0x000000ffff1bc224 */ /* 0x000fe200078e0a1b */
[----:B------:R-:W-:Y:S01]  /*56d0*/  ISETP.GE.AND P0, PT, R11, RZ, PT ;  /* 0x000000ff0b00720c */ /* 0x000fe20003f06270 */
[----:B------:R-:W-:Y:S01]  /*56e0*/  @!P3 IMAD.MOV R0, RZ, RZ, -R0 ;  /* 0x000000ffff00b224 */ /* 0x000fe200078e0a00 */
[----:B------:R-:W-:Y:S01]  /*56f0*/  ISETP.GE.AND P3, PT, R12, RZ, PT ;  /* 0x000000ff0c00720c */ /* 0x000fe20003f66270 */
[----:B------:R-:W-:-:S02]  /*5700*/  @!P5 IMAD.MOV R26, RZ, RZ, -R26 ;  /* 0x000000ffff1ad224 */ /* 0x000fc400078e0a1a */
[----:B------:R-:W-:Y:S01]  /*5710*/  @!P2 IMAD.MOV R25, RZ, RZ, -R25 ;  /* 0x000000ffff19a224 */ /* 0x000fe200078e0a19 */
[----:B------:R0:W-:Y:S01]  /*5720*/  STL [R1+0x20b0], R0 ;  /* 0x0020b00001007387 */ /* 0x0001e20000100800 */
[----:B------:R-:W-:-:S03]  /*5730*/  @!P1 IMAD.MOV R23, RZ, RZ, -R23 ;  /* 0x000000ffff179224 */ /* 0x000fc600078e0a17 */
[----:B------:R-:W-:Y:S03]  /*5740*/  STL [R1+0x20b4], R27 ;  /* 0x0020b41b01007387 */ /* 0x000fe60000100800 */
[----:B------:R-:W-:Y:S01]  /*5750*/  @!P0 IMAD.MOV R24, RZ, RZ, -R24 ;  /* 0x000000ffff188224 */ /* 0x000fe200078e0a18 */
[----:B------:R-:W-:Y:S01]  /*5760*/  STL [R1+0x20b8], R26 ;  /* 0x0020b81a01007387 */ /* 0x000fe20000100800 */
[----:B------:R-:W-:Y:S02]  /*5770*/  @!P3 IMAD.MOV R22, RZ, RZ, -R22 ;  /* 0x000000ffff16b224 */ /* 0x000fe400078e0a16 */
[----:B0-----:R-:W-:Y:S01]  /*5780*/  IMAD.MOV.U32 R0, RZ, RZ, c[0x0][0x18c] ;  /* 0x00006300ff007624 */ /* 0x001fe200078e00ff */
[----:B------:R-:W-:Y:S04]  /*5790*/  STL [R1+0x20bc], R25 ;  /* 0x0020bc1901007387 */ /* 0x000fe80000100800 */
[----:B------:R-:W-:Y:S04]  /*57a0*/  STL [R1+0x20c0], R24 ;  /* 0x0020c01801007387 */ /* 0x000fe80000100800 */
[----:B------:R-:W-:Y:S04]  /*57b0*/  STL [R1+0x20c4], R23 ;  /* 0x0020c41701007387 */ /* 0x000fe80000100800 */
[----:B------:R-:W-:Y:S04]  /*57c0*/  STL [R1+0x20c8], R22 ;  /* 0x0020c81601007387 */ /* 0x000fe80000100800 */
[----:B------:R-:W3:Y:S04]  /*57d0*/  LDL.LU R14, [R1+0xa8] ;  /* 0x0000a800010e7983 */ /* 0x000ee80000300800 */
[----:B------:R-:W3:Y:S04]  /*57e0*/  LDL.LU R13, [R1+0xa4] ;  /* 0x0000a400010d7983 */ /* 0x000ee80000300800 */
[----:B------:R-:W3:Y:S04]  /*57f0*/  LDL.LU R6, [R1+0xa0] ;  /* 0x0000a00001067983 */ /* 0x000ee80000300800 */
[----:B------:R-:W3:Y:S04]  /*5800*/  LDL.LU R7, [R1+0x9c] ;  /* 0x00009c0001077983 */ /* 0x000ee80000300800 */
[----:B------:R-:W3:Y:S04]  /*5810*/  LDL.LU R8, [R1+0x98] ;  /* 0x0000980001087983 */ /* 0x000ee80000300800 */
[----:B------:R-:W3:Y:S04]  /*5820*/  LDL.LU R9, [R1+0x84] ;  /* 0x0000840001097983 */ /* 0x000ee80000300800 */
[----:B------:R-:W3:Y:S04]  /*5830*/  LDL.LU R11, [R1+0x80] ;  /* 0x00008000010b7983 */ /* 0x000ee80000300800 */
[----:B------:R-:W3:Y:S01]  /*5840*/  LDL.LU R12, [R1+0x7c] ;  /* 0x00007c00010c7983 */ /* 0x000ee20000300800 */
[----:B----4-:R-:W-:-:S03]  /*5850*/  ISETP.GE.AND P4, PT, R17, RZ, PT ;  /* 0x000000ff1100720c */ /* 0x010fc60003f86270 */
[----:B------:R-:W0:Y:S02]  /*5860*/  S2R R17, SR_TID.X ;  /* 0x0000000000117919 */ /* 0x000e240000002100 */
[----:B0-----:R-:W-:-:S05]  /*5870*/  LOP3.LUT R17, R17, 0x7f, RZ, 0xc0, !PT ;  /* 0x0000007f11117812 */ /* 0x001fca00078ec0ff */
[----:B------:R-:W-:-:S04]  /*5880*/  IMAD R3, R17, c[0x0][0x18c], RZ ;  /* 0x0000630011037a24 */ /* 0x000fc800078e02ff */
[----:B------:R-:W-:Y:S01]  /*5890*/  IMAD R5, R0, 0x80, R3 ;  /* 0x0000008000057824 */ /* 0x000fe200078e0203 */
[----:B------:R-:W-:-:S04]  /*58a0*/  LEA R2, P1, R3, c[0x0][0x168], 0x1 ;  /* 0x00005a0003027a11 */ /* 0x000fc800078208ff */
[----:B------:R-:W-:Y:S02]  /*58b0*/  LEA R4, P6, R5, c[0x0][0x168], 0x1 ;  /* 0x00005a0005047a11 */ /* 0x000fe400078c08ff */
[----:B------:R-:W-:Y:S02]  /*58c0*/  LEA.HI.X.SX32 R3, R3, c[0x0][0x16c], 0x1, P1 ;  /* 0x00005b0003037a11 */ /* 0x000fe400008f0eff */
[----:B------:R-:W-:Y:S02]  /*58d0*/  LEA.HI.X.SX32 R5, R5, c[0x0][0x16c], 0x1, P6 ;  /* 0x00005b0005057a11 */ /* 0x000fe400030f0eff */
[----:B--2---:R-:W-:Y:S02]  /*58e0*/  ISETP.GE.AND P5, PT, R21, RZ, PT ;  /* 0x000000ff1500720c */ /* 0x004fe40003fa6270 */
[----:B------:R-:W2:Y:S01]  /*58f0*/  LDL.LU R21, [R1+0x78] ;  /* 0x0000780001157983 */ /* 0x000ea20000300800 */
[----:B-----5:R-:W-:-:S03]  /*5900*/  ISETP.GE.AND P0, PT, R18, RZ, PT ;  /* 0x000000ff1200720c */ /* 0x020fc60003f06270 */
[----:B------:R0:W-:Y:S01]  /*5910*/  STL.64 [R1+0x1f88], R2 ;  /* 0x001f880201007387 */ /* 0x0001e20000100a00 */
[----:B---3--:R-:W-:-:S03]  /*5920*/  ISETP.GE.AND P2, PT, R29, RZ, PT ;  /* 0x000000ff1d00720c */ /* 0x008fc60003f46270 */
[----:B------:R-:W-:Y:S01]  /*5930*/  STL [R1+0x2000], R4 ;  /* 0x0020000401007387 */ /* 0x000fe20000100800 */
[----:B------:R-:W-:-:S03]  /*5940*/  ISETP.GE.AND P3, PT, R19, RZ, PT ;  /* 0x000000ff1300720c */ /* 0x000fc60003f66270 */
[----:B------:R-:W-:Y:S01]  /*5950*/  STL [R1+0x1ffc], R5 ;  /* 0x001ffc0501007387 */ /* 0x000fe20000100800 */
[----:B------:R-:W-:-:S03]  /*5960*/  IMAD.MOV.U32 R29, RZ, RZ, R20 ;  /* 0x000000ffff1d7224 */ /* 0x000fc600078e0014 */
[----:B------:R-:W3:Y:S04]  /*5970*/  LDL.LU R17, [R1+0x88] ;  /* 0x0000880001117983 */ /* 0x000ee80000300800 */
[----:B------:R-:W4:Y:S04]  /*5980*/  LDL.LU R18, [R1+0x94] ;  /* 0x0000940001127983 */ /* 0x000f280000300800 */
[----:B------:R-:W5:Y:S04]  /*5990*/  LDL.LU R19, [R1+0x90] ;  /* 0x0000900001137983 */ /* 0x000f680000300800 */
[----:B------:R-:W2:Y:S01]  /*59a0*/  LDL.LU R20, [R1+0x8c] ;  /* 0x00008c0001147983 */ /* 0x000ea20000300800 */
[----:B------:R-:W-:-:S02]  /*59b0*/  ISETP.NE.AND P1, PT, RZ, c[0x0][0x17c], PT ;  /* 0x00005f00ff007a0c */ /* 0x000fc40003f25270 */
[----:B------:R-:W-:Y:S01]  /*59c0*/  LOP3.LUT R10, RZ, c[0x0][0x17c], RZ, 0x33, !PT ;  /* 0x00005f00ff0a7a12 */ /* 0x000fe200078e33ff */
[----:B------:R-:W-:-:S03]  /*59d0*/  @!P0 IMAD.MOV R28, RZ, RZ, -R28 ;  /* 0x000000ffff1c8224 */ /* 0x000fc600078e0a1c */
[C---:B------:R-:W-:Y:S02]  /*59e0*/  SEL R0, R10.reuse, R14, !P1 ;  /* 0x0000000e0a007207 */ /* 0x040fe40004800000 */
[C---:B0-----:R-:W-:Y:S02]  /*59f0*/  SEL R2, R10.reuse, R13, !P1 ;  /* 0x0000000d0a027207 */ /* 0x041fe40004800000 */
[----:B------:R-:W-:Y:S01]  /*5a00*/  SEL R3, R10, R6, !P1 ;  /* 0x000000060a037207 */ /* 0x000fe20004800000 */
[----:B---3--:R-:W-:Y:S02]  /*5a10*/  @!P3 IMAD.MOV R17, RZ, RZ, -R17 ;  /* 0x000000ffff11b224 */ /* 0x008fe400078e0a11 */
[----:B----4-:R-:W-:Y:S02]  /*5a20*/  @!P4 IMAD.MOV R18, RZ, RZ, -R18 ;  /* 0x000000ffff12c224 */ /* 0x010fe400078e0a12 */
[----:B-----5:R-:W-:-:S03]  /*5a30*/  @!P5 IMAD.MOV R19, RZ, RZ, -R19 ;  /* 0x000000ffff13d224 */ /* 0x020fc600078e0a13 */
[----:B------:R-:W-:Y:S01]  /*5a40*/  STL [R1+0x20cc], R18 ;  /* 0x0020cc1201007387 */ /* 0x000fe20000100800 */
[----:B--2---:R-:W-:-:S03]  /*5a50*/  @!P2 IMAD.MOV R20, RZ, RZ, -R20 ;  /* 0x000000ffff14a224 */ /* 0x004fc600078e0a14 */
[----:B------:R-:W-:Y:S04]  /*5a60*/  STL [R1+0x20d0], R19 ;  /* 0x0020d01301007387 */ /* 0x000fe80000100800 */
[----:B------:R-:W-:Y:S04]  /*5a70*/  STL [R1+0x20d4], R20 ;  /* 0x0020d41401007387 */ /* 0x000fe80000100800 */
[----:B------:R-:W-:Y:S04]  /*5a80*/  STL [R1+0x20d8], R28 ;  /* 0x0020d81c01007387 */ /* 0x000fe80000100800 */
[----:B------:R-:W-:Y:S04]  /*5a90*/  STL [R1+0x20dc], R17 ;  /* 0x0020dc1101007387 */ /* 0x000fe80000100800 */
[----:B------:R0:W-:Y:S04]  /*5aa0*/  STL [R1+0xa8], R0 ;  /* 0x0000a80001007387 */ /* 0x0001e80000100800 */
[----:B------:R1:W-:Y:S01]  /*5ab0*/  STL [R1+0x94], R2 ;  /* 0x0000940201007387 */ /* 0x0003e20000100800 */
[----:B0-----:R-:W-:-:S03]  /*5ac0*/  SEL R0, R10, R7, !P1 ;  /* 0x000000070a007207 */ /* 0x001fc60004800000 */
[----:B------:R0:W-:Y:S01]  /*5ad0*/  STL [R1+0x90], R3 ;  /* 0x0000900301007387 */ /* 0x0001e20000100800 */
[----:B-1----:R-:W-:-:S03]  /*5ae0*/  SEL R2, R10, R8, !P1 ;  /* 0x000000080a027207 */ /* 0x002fc60004800000 */
[----:B------:R1:W-:Y:S01]  /*5af0*/  STL [R1+0x8c], R0 ;  /* 0x00008c0001007387 */ /* 0x0003e20000100800 */
[----:B0-----:R-:W-:-:S03]  /*5b00*/  SEL R3, R10, R9, !P1 ;  /* 0x000000090a037207 */ /* 0x001fc60004800000 */
[----:B------:R0:W-:Y:S01]  /*5b10*/  STL [R1+0x88], R2 ;  /* 0x0000880201007387 */ /* 0x0001e20000100800 */
[----:B-1----:R-:W-:-:S03]  /*5b20*/  SEL R0, R10, R11, !P1 ;  /* 0x0000000b0a007207 */ /* 0x002fc60004800000 */
[----:B------:R-:W-:Y:S04]  /*5b30*/  STL [R1+0x84], R3 ;  /* 0x0000840301007387 */ /* 0x000fe80000100800 */
[----:B------:R-:W2:Y:S01]  /*5b40*/  LDL.LU R5, [R1+0x74] ;  /* 0x0000740001057983 */ /* 0x000ea20000300800 */
[----:B0-----:R-:W-:-:S03]  /*5b50*/  SEL R2, R10, R12, !P1 ;  /* 0x0000000c0a027207 */ /* 0x001fc60004800000 */
[----:B------:R0:W-:Y:S04]  /*5b60*/  STL [R1+0x80], R0 ;  /* 0x0000800001007387 */ /* 0x0001e80000100800 */
[----:B------:R1:W-:Y:S01]  /*5b70*/  STL [R1+0x7c], R2 ;  /* 0x00007c0201007387 */ /* 0x0003e20000100800 */
[----:B0-----:R-:W-:-:S03]  /*5b80*/  SEL R0, R10, R21, !P1 ;  /* 0x000000150a007207 */ /* 0x001fc60004800000 */
[----:B-1----:R-:W3:Y:S04]  /*5b90*/  LDL.LU R2, [R1+0x70] ;  /* 0x0000700001027983 */ /* 0x002ee80000300800 */
[----:B------:R-:W-:Y:S04]  /*5ba0*/  STL [R1+0x78], R0 ;  /* 0x0000780001007387 */ /* 0x000fe80000100800 */
[----:B------:R-:W4:Y:S01]  /*5bb0*/  LDL.LU R17, [R1+0x68] ;  /* 0x0000680001117983 */ /* 0x000f220000300800 */
[----:B------:R-:W-:-:S03]  /*5bc0*/  IMAD.MOV.U32 R3, RZ, RZ, R29 ;  /* 0x000000ffff037224 */ /* 0x000fc600078e001d */
[----:B----4-:R0:W-:Y:S04]  /*5bd0*/  STL [R1+0x20e0], R17 ;  /* 0x0020e01101007387 */ /* 0x0101e80000100800 */
[----:B0-----:R-:W4:Y:S04]  /*5be0*/  LDL.LU R17, [R1+0x6c] ;  /* 0x00006c0001117983 */ /* 0x001f280000300800 */
[----:B------:R-:W5:Y:S04]  /*5bf0*/  LDL.LU R28, [R1+0x64] ;  /* 0x00006400011c7983 */ /* 0x000f680000300800 */
        /* <DEDUP_REMOVED lines=14> */
[----:B------:R-:W5:Y:S01]  /*5ce0*/  LDL.LU R6, [R1+0x28] ;  /* 0x0000280001067983 */ /* 0x000f620000300800 */
[----:B--2---:R-:W-:-:S03]  /*5cf0*/  SEL R5, R10, R5, !P1 ;  /* 0x000000050a057207 */ /* 0x004fc60004800000 */
[----:B------:R-:W2:Y:S04]  /*5d00*/  LDL.LU R7, [R1+0x24] ;  /* 0x0000240001077983 */ /* 0x000ea80000300800 */
[----:B------:R-:W2:Y:S01]  /*5d10*/  LDL.LU R8, [R1+0x20] ;  /* 0x0000200001087983 */ /* 0x000ea20000300800 */
[----:B---3--:R-:W-:-:S03]  /*5d20*/  SEL R2, R10, R2, !P1 ;  /* 0x000000020a027207 */ /* 0x008fc60004800000 */
[----:B------:R-:W3:Y:S04]  /*5d30*/  LDL.LU R9, [R1+0x1c] ;  /* 0x00001c0001097983 */ /* 0x000ee80000300800 */
[----:B------:R-:W3:Y:S04]  /*5d40*/  LDL.LU R11, [R1+0x18] ;  /* 0x00001800010b7983 */ /* 0x000ee80000300800 */
[----:B------:R-:W3:Y:S04]  /*5d50*/  LDL.LU R12, [R1+0x14] ;  /* 0x00001400010c7983 */ /* 0x000ee80000300800 */
[----:B------:R-:W3:Y:S04]  /*5d60*/  LDL.LU R21, [R1+0x10] ;  /* 0x0000100001157983 */ /* 0x000ee80000300800 */
[----:B------:R-:W3:Y:S04]  /*5d70*/  LDL.LU R29, [R1+0xc] ;  /* 0x00000c00011d7983 */ /* 0x000ee80000300800 */
[----:B------:R-:W3:Y:S04]  /*5d80*/  LDL.LU R4, [R1+0x8] ;  /* 0x0000080001047983 */ /* 0x000ee80000300800 */
[----:B------:R0:W-:Y:S04]  /*5d90*/  STL [R1+0x74], R5 ;  /* 0x0000740501007387 */ /* 0x0001e80000100800 */
[----:B0-----:R-:W3:Y:S04]  /*5da0*/  LDL.LU R5, [R1+0x4] ;  /* 0x0000040001057983 */ /* 0x001ee80000300800 */
[----:B------:R0:W-:Y:S04]  /*5db0*/  STL [R1+0x70], R2 ;  /* 0x0000700201007387 */ /* 0x0001e80000100800 */
[----:B0-----:R-:W3:Y:S01]  /*5dc0*/  LDL.LU R2, [R1] ;  /* 0x0000000001027983 */ /* 0x001ee20000300800 */
[----:B----4-:R-:W-:-:S05]  /*5dd0*/  SEL R17, R10, R17, !P1 ;  /* 0x000000110a117207 */ /* 0x010fca0004800000 */
[----:B------:R0:W-:Y:S04]  /*5de0*/  STL [R1+0x6c], R17 ;  /* 0x00006c1101007387 */ /* 0x0001e80000100800 */
[----:B0-----:R-:W4:Y:S01]  /*5df0*/  LDL.LU R17, [R1+0x20e0] ;  /* 0x0020e00001117983 */ /* 0x001f220000300800 */
[C---:B-----5:R-:W-:Y:S02]  /*5e00*/  SEL R28, R10.reuse, R28, !P1 ;  /* 0x0000001c0a1c7207 */ /* 0x060fe40004800000 */
[C---:B------:R-:W-:Y:S02]  /*5e10*/  SEL R20, R10.reuse, R20, !P1 ;  /* 0x000000140a147207 */ /* 0x040fe40004800000 */
[C---:B------:R-:W-:Y:S02]  /*5e20*/  SEL R19, R10.reuse, R19, !P1 ;  /* 0x000000130a137207 */ /* 0x040fe40004800000 */
[----:B------:R-:W-:-:S02]  /*5e30*/  SEL R18, R10, R18, !P1 ;  /* 0x000000120a127207 */ /* 0x000fc40004800000 */
[C---:B------:R-:W-:Y:S02]  /*5e40*/  SEL R22, R10.reuse, R22, !P1 ;  /* 0x000000160a167207 */ /* 0x040fe40004800000 */
[C---:B------:R-:W-:Y:S02]  /*5e50*/  SEL R23, R10.reuse, R23, !P1 ;  /* 0x000000170a177207 */ /* 0x040fe40004800000 */
[C---:B------:R-:W-:Y:S02]  /*5e60*/  SEL R24, R10.reuse, R24, !P1 ;  /* 0x000000180a187207 */ /* 0x040fe40004800000 */
        /* <DEDUP_REMOVED lines=9> */
[C---:B--2---:R-:W-:Y:S02]  /*5f00*/  SEL R7, R10.reuse, R7, !P1 ;  /* 0x000000070a077207 */ /* 0x044fe40004800000 */
[C---:B------:R-:W-:Y:S02]  /*5f10*/  SEL R8, R10.reuse, R8, !P1 ;  /* 0x000000080a087207 */ /* 0x040fe40004800000 */
[C---:B---3--:R-:W-:Y:S02]  /*5f20*/  SEL R9, R10.reuse, R9, !P1 ;  /* 0x000000090a097207 */ /* 0x048fe40004800000 */
[C---:B------:R-:W-:Y:S02]  /*5f30*/  SEL R11, R10.reuse, R11, !P1 ;  /* 0x0000000b0a0b7207 */ /* 0x040fe40004800000 */
[C---:B------:R-:W-:Y:S02]  /*5f40*/  SEL R12, R10.reuse, R12, !P1 ;  /* 0x0000000c0a0c7207 */ /* 0x040fe40004800000 */
[----:B------:R-:W-:-:S02]  /*5f50*/  SEL R21, R10, R21, !P1 ;  /* 0x000000150a157207 */ /* 0x000fc40004800000 */
[C---:B------:R-:W-:Y:S02]  /*5f60*/  SEL R29, R10.reuse, R29, !P1 ;  /* 0x0000001d0a1d7207 */ /* 0x040fe40004800000 */
[----:B----4-:R-:W-:-:S05]  /*5f70*/  SEL R17, R10, R17, !P1 ;  /* 0x000000110a117207 */ /* 0x010fca0004800000 */
[----:B------:R0:W-:Y:S04]  /*5f80*/  STL [R1+0x68], R17 ;  /* 0x0000681101007387 */ /* 0x0001e80000100800 */
[----:B0-----:R-:W2:Y:S04]  /*5f90*/  LDL.LU R17, [R1+0x20dc] ;  /* 0x0020dc0001117983 */ /* 0x001ea80000300800 */
[----:B------:R0:W-:Y:S04]  /*5fa0*/  STL [R1+0x64], R28 ;  /* 0x0000641c01007387 */ /* 0x0001e80000100800 */
[----:B0-----:R-:W3:Y:S04]  /*5fb0*/  LDL.LU R28, [R1+0x20d8] ;  /* 0x0020d800011c7983 */ /* 0x001ee80000300800 */
[----:B------:R0:W-:Y:S04]  /*5fc0*/  STL [R1+0x60], R20 ;  /* 0x0000601401007387 */ /* 0x0001e80000100800 */
[----:B0-----:R-:W4:Y:S04]  /*5fd0*/  LDL.LU R20, [R1+0x20d4] ;  /* 0x0020d40001147983 */ /* 0x001f280000300800 */
[----:B------:R0:W-:Y:S04]  /*5fe0*/  STL [R1+0x5c], R19 ;  /* 0x00005c1301007387 */ /* 0x0001e80000100800 */
[----:B0-----:R-:W5:Y:S04]  /*5ff0*/  LDL.LU R19, [R1+0x20d0] ;  /* 0x0020d00001137983 */ /* 0x001f680000300800 */
[----:B------:R0:W-:Y:S04]  /*6000*/  STL [R1+0x58], R18 ;  /* 0x0000581201007387 */ /* 0x0001e80000100800 */
[----:B0-----:R-:W2:Y:S04]  /*6010*/  LDL.LU R18, [R1+0x20cc] ;  /* 0x0020cc0001127983 */ /* 0x001ea80000300800 */
        /* <DEDUP_REMOVED lines=33> */
[----:B0-----:R-:W3:Y:S04]  /*6230*/  LDL.LU R12, [R1+0x2088] ;  /* 0x00208800010c7983 */ /* 0x001ee80000300800 */
[----:B------:R0:W-:Y:S04]  /*6240*/  STL [R1+0x10], R21 ;  /* 0x0000101501007387 */ /* 0x0001e80000100800 */
[----:B0-----:R-:W4:Y:S04]  /*6250*/  LDL.LU R21, [R1+0x2084] ;  /* 0x0020840001157983 */ /* 0x001f280000300800 */
[----:B------:R0:W-:Y:S04]  /*6260*/  STL [R1+0xc], R29 ;  /* 0x00000c1d01007387 */ /* 0x0001e80000100800 */
[----:B0-----:R-:W5:Y:S01]  /*6270*/  LDL.LU R29, [R1+0x2080] ;  /* 0x00208000011d7983 */ /* 0x001f620000300800 */
[----:B------:R-:W-:-:S02]  /*6280*/  SEL R4, R10, R4, !P1 ;  /* 0x000000040a047207 */ /* 0x000fc40004800000 */
[C---:B------:R-:W-:Y:S02]  /*6290*/  SEL R5, R10.reuse, R5, !P1 ;  /* 0x000000050a057207 */ /* 0x040fe40004800000 */
[C---:B------:R-:W-:Y:S01]  /*62a0*/  SEL R2, R10.reuse, R2, !P1 ;  /* 0x000000020a027207 */ /* 0x040fe20004800000 */
[----:B------:R-:W-:Y:S04]  /*62b0*/  STL [R1+0x2004], R4 ;  /* 0x0020040401007387 */ /* 0x000fe80000100800 */
[----:B------:R0:W-:Y:S04]  /*62c0*/  STL [R1+0x2008], R5 ;  /* 0x0020080501007387 */ /* 0x0001e80000100800 */
[----:B0-----:R-:W5:Y:S04]  /*62d0*/  LDL.LU R5, [R1+0x88] ;  /* 0x0000880001057983 */ /* 0x001f680000300800 */
[----:B------:R-:W5:Y:S04]  /*62e0*/  LDL.LU R4, [R1+0x84] ;  /* 0x0000840001047983 */ /* 0x000f680000300800 */
[----:B------:R0:W-:Y:S04]  /*62f0*/  STL [R1+0x200c], R2 ;  /* 0x00200c0201007387 */ /* 0x0001e80000100800 */
[----:B0-----:R-:W5:Y:S01]  /*6300*/  LDL.LU R2, [R1+0x8c] ;  /* 0x00008c0001027983 */ /* 0x001f620000300800 */
[----:B--2---:R-:W-:-:S02]  /*6310*/  SEL R11, R10, R11, !P1 ;  /* 0x0000000b0a0b7207 */ /* 0x004fc40004800000 */
[C---:B---3--:R-:W-:Y:S02]  /*6320*/  SEL R12, R10.reuse, R12, !P1 ;  /* 0x0000000c0a0c7207 */ /* 0x048fe40004800000 */
[C---:B----4-:R-:W-:Y:S02]  /*6330*/  SEL R21, R10.reuse, R21, !P1 ;  /* 0x000000150a157207 */ /* 0x050fe40004800000 */
[----:B-----5:R-:W-:-:S05]  /*6340*/  SEL R29, R10, R29, !P1 ;  /* 0x0000001d0a1d7207 */ /* 0x020fca0004800000 */
[----:B------:R0:W-:Y:S04]  /*6350*/  STL [R1+0x2010], R29 ;  /* 0x0020101d01007387 */ /* 0x0001e80000100800 */
[----:B0-----:R-:W2:Y:S04]  /*6360*/  LDL.LU R29, [R1+0x90] ;  /* 0x00009000011d7983 */ /* 0x001ea80000300800 */
[----:B------:R0:W-:Y:S04]  /*6370*/  STL [R1+0x2014], R21 ;  /* 0x0020141501007387 */ /* 0x0001e80000100800 */
[----:B0-----:R-:W3:Y:S04]  /*6380*/  LDL.LU R21, [R1+0x94] ;  /* 0x0000940001157983 */ /* 0x001ee80000300800 */
[----:B------:R0:W-:Y:S04]  /*6390*/  STL [R1+0x2018], R12 ;  /* 0x0020180c01007387 */ /* 0x0001e80000100800 */
[----:B0-----:R-:W4:Y:S04]  /*63a0*/  LDL.LU R12, [R1+0xa8] ;  /* 0x0000a800010c7983 */ /* 0x001f280000300800 */
[----:B------:R-:W5:Y:S04]  /*63b0*/  LDL.LU R10, [R1+0x207c] ;  /* 0x00207c00010a7983 */ /* 0x000f680000300800 */
[----:B------:R0:W-:Y:S02]  /*63c0*/  STL [R1+0x201c], R11 ;  /* 0x00201c0b01007387 */ /* 0x0001e40000100800 */
[----:B0-----:R-:W-:-:S04]  /*63d0*/  LOP3.LUT R11, RZ, c[0x0][0x17c], RZ, 0x33, !PT ;  /* 0x00005f00ff0b7a12 */ /* 0x001fc800078e33ff */
        /* <DEDUP_REMOVED lines=20> */
[----:B-----5:R-:W-:-:S05]  /*6520*/  SEL R10, R11, R10, !P1 ;  /* 0x0000000a0b0a7207 */ /* 0x020fca0004800000 */
[----:B------:R-:W-:Y:S04]  /*6530*/  STL [R1+0x2020], R10 ;  /* 0x0020200a01007387 */ /* 0x000fe80000100800 */
[----:B------:R-:W-:Y:S04]  /*6540*/  STL [R1+0x2024], R9 ;  /* 0x0020240901007387 */ /* 0x000fe80000100800 */
[----:B------:R-:W-:Y:S04]  /*6550*/  STL [R1+0x2028], R8 ;  /* 0x0020280801007387 */ /* 0x000fe80000100800 */
[----:B------:R-:W-:Y:S04]  /*6560*/  STL [R1+0x202c], R7 ;  /* 0x00202c0701007387 */ /* 0x000fe80000100800 */
[----:B------:R4:W-:Y:S04]  /*6570*/  STL [R1+0x2030], R6 ;  /* 0x0020300601007387 */ /* 0x0009e80000100800 */
[----:B------:R-:W-:Y:S04]  /*6580*/  STL [R1+0x2034], R13 ;  /* 0x0020340d01007387 */ /* 0x000fe80000100800 */
[----:B------:R-:W-:Y:S04]  /*6590*/  STL [R1+0x2038], R14 ;  /* 0x0020380e01007387 */ /* 0x000fe80000100800 */
[----:B------:R-:W-:Y:S04]  /*65a0*/  STL [R1+0x203c], R15 ;  /* 0x00203c0f01007387 */ /* 0x000fe80000100800 */
[----:B------:R-:W-:Y:S04]  /*65b0*/  STL [R1+0x2040], R16 ;  /* 0x0020401001007387 */ /* 0x000fe80000100800 */
[----:B------:R2:W-:Y:S04]  /*65c0*/  STL [R1+0x2044], R0 ;  /* 0x0020440001007387 */ /* 0x0005e80000100800 */
[----:B------:R-:W-:Y:S04]  /*65d0*/  STL [R1+0x2048], R27 ;  /* 0x0020481b01007387 */ /* 0x000fe80000100800 */
[----:B------:R-:W-:Y:S04]  /*65e0*/  STL [R1+0x204c], R26 ;  /* 0x00204c1a01007387 */ /* 0x000fe80000100800 */
[----:B------:R-:W-:Y:S01]  /*65f0*/  STL [R1+0x2050], R25 ;  /* 0x0020501901007387 */ /* 0x000fe20000100800 */
[----:B----4-:R-:W-:-:S03]  /*6600*/  IMAD R6, R12, c[0x0][0x190], RZ ;  /* 0x000064000c067a24 */ /* 0x010fc600078e02ff */
[----:B------:R-:W-:Y:S04]  /*6610*/  STL [R1+0x2054], R24 ;  /* 0x0020541801007387 */ /* 0x000fe80000100800 */
[----:B------:R-:W-:Y:S04]  /*6620*/  STL [R1+0x2058], R23 ;  /* 0x0020581701007387 */ /* 0x000fe80000100800 */
[----:B------:R-:W-:Y:S04]  /*6630*/  STL [R1+0x205c], R22 ;  /* 0x00205c1601007387 */ /* 0x000fe80000100800 */
[----:B------:R-:W-:Y:S01]  /*6640*/  STL [R1+0x2060], R18 ;  /* 0x0020601201007387 */ /* 0x000fe20000100800 */
[----:B---3--:R-:W-:-:S03]  /*6650*/  IMAD R7, R21, c[0x0][0x190], RZ ;  /* 0x0000640015077a24 */ /* 0x008fc600078e02ff */
[----:B------:R-:W-:Y:S01]  /*6660*/  STL [R1+0x2064], R19 ;  /* 0x0020641301007387 */ /* 0x000fe20000100800 */
[----:B--2---:R-:W-:-:S03]  /*6670*/  IMAD R0, R29, c[0x0][0x190], RZ ;  /* 0x000064001d007a24 */ /* 0x004fc600078e02ff */
[----:B------:R-:W-:Y:S04]  /*6680*/  STL [R1+0x2068], R20 ;  /* 0x0020681401007387 */ /* 0x000fe80000100800 */
[----:B------:R-:W-:Y:S04]  /*6690*/  STL [R1+0x206c], R28 ;  /* 0x00206c1c01007387 */ /* 0x000fe80000100800 */
[----:B------:R-:W-:Y:S04]  /*66a0*/  STL [R1+0x2070], R17 ;  /* 0x0020701101007387 */ /* 0x000fe80000100800 */
[----:B------:R0:W-:Y:S04]  /*66b0*/  STL [R1+0x98], R6 ;  /* 0x0000980601007387 */ /* 0x0001e80000100800 */
[----:B------:R-:W-:Y:S01]  /*66c0*/  STL [R1+0x94], R7 ;  /* 0x0000940701007387 */ /* 0x000fe20000100800 */
[----:B0-----:R-:W-:-:S03]  /*66d0*/  IMAD R6, R2, c[0x0][0x190], RZ ;  /* 0x0000640002067a24 */ /* 0x001fc600078e02ff */
[----:B------:R0:W-:Y:S04]  /*66e0*/  STL [R1+0x90], R0 ;  /* 0x0000900001007387 */ /* 0x0001e80000100800 */
[----:B------:R-:W-:Y:S04]  /*66f0*/  STL [R1+0x8c], R6 ;  /* 0x00008c0601007387 */ /* 0x000fe80000100800 */
[----:B------:R-:W2:Y:S01]  /*6700*/  LDL.LU R17, [R1+0x78] ;  /* 0x0000780001117983 */ /* 0x000ea20000300800 */
[----:B------:R-:W-:Y:S02]  /*6710*/  IMAD R2, R5, c[0x0][0x190], RZ ;  /* 0x0000640005027a24 */ /* 0x000fe400078e02ff */
[----:B0-----:R-:W-:-:S03]  /*6720*/  IMAD R0, R4, c[0x0][0x190], RZ ;  /* 0x0000640004007a24 */ /* 0x001fc600078e02ff */
[----:B------:R-:W-:Y:S04]  /*6730*/  STL [R1+0x190], R2 ;  /* 0x0001900201007387 */ /* 0x000fe80000100800 */
[----:B--2---:R0:W-:Y:S04]  /*6740*/  STL [R1+0x2074], R17 ;  /* 0x0020741101007387 */ /* 0x0041e80000100800 */
[----:B------:R-:W-:Y:S04]  /*6750*/  STL [R1+0x194], R0 ;  /* 0x0001940001007387 */ /* 0x000fe80000100800 */
[----:B0-----:R-:W2:Y:S04]  /*6760*/  LDL.LU R17, [R1+0x7c] ;  /* 0x00007c0001117983 */ /* 0x001ea80000300800 */
[----:B--2---:R0:W-:Y:S04]  /*6770*/  STL [R1+0x2078], R17 ;  /* 0x0020781101007387 */ /* 0x0041e80000100800 */
[----:B0-----:R-:W2:Y:S04]  /*6780*/  LDL.LU R17, [R1+0x80] ;  /* 0x0000800001117983 */ /* 0x001ea80000300800 */
[----:B------:R-:W3:Y:S04]  /*6790*/  LDL.LU R28, [R1+0x74] ;  /* 0x00007400011c7983 */ /* 0x000ee80000300800 */
[----:B------:R-:W4:Y:S04]  /*67a0*/  LDL.LU R20, [R1+0x70] ;  /* 0x0000700001147983 */ /* 0x000f280000300800 */
[----:B------:R-:W5:Y:S04]  /*67b0*/  LDL.LU R19, [R1+0x6c] ;  /* 0x00006c0001137983 */ /* 0x000f680000300800 */
[----:B------:R-:W3:Y:S04]  /*67c0*/  LDL.LU R18, [R1+0x68] ;  /* 0x0000680001127983 */ /* 0x000ee80000300800 */
        /* <DEDUP_REMOVED lines=23> */
[----:B--2---:R-:W-:-:S05]  /*6940*/  IMAD R17, R17, c[0x0][0x190], RZ ;  /* 0x0000640011117a24 */ /* 0x004fca00078e02ff */
[----:B------:R0:W-:Y:S04]  /*6950*/  STL [R1+0x19c], R17 ;  /* 0x00019c1101007387 */ /* 0x0001e80000100800 */
[----:B0-----:R-:W2:Y:S02]  /*6960*/  LDL.LU R17, [R1+0x2078] ;  /* 0x0020780001117983 */ /* 0x001ea40000300800 */
[----:B--2---:R-:W-:-:S05]  /*6970*/  IMAD R17, R17, c[0x0][0x190], RZ ;  /* 0x0000640011117a24 */ /* 0x004fca00078e02ff */
[----:B------:R0:W-:Y:S04]  /*6980*/  STL [R1+0x1a4], R17 ;  /* 0x0001a41101007387 */ /* 0x0001e80000100800 */
[----:B0-----:R-:W2:Y:S01]  /*6990*/  LDL.LU R17, [R1+0x2074] ;  /* 0x0020740001117983 */ /* 0x001ea20000300800 */
[----:B---3--:R-:W-:Y:S02]  /*69a0*/  IMAD R28, R28, c[0x0][0x190], RZ ;  /* 0x000064001c1c7a24 */ /* 0x008fe400078e02ff */
[----:B----4-:R-:W-:Y:S02]  /*69b0*/  IMAD R20, R20, c[0x0][0x190], RZ ;  /* 0x0000640014147a24 */ /* 0x010fe400078e02ff */
[----:B-----5:R-:W-:Y:S02]  /*69c0*/  IMAD R19, R19, c[0x0][0x190], RZ ;  /* 0x0000640013137a24 */ /* 0x020fe400078e02ff */
[----:B------:R-:W-:-:S02]  /*69d0*/  IMAD R18, R18, c[0x0][0x190], RZ ;  /* 0x0000640012127a24 */ /* 0x000fc400078e02ff */
[----:B------:R-:W-:Y:S02]  /*69e0*/  IMAD R22, R22, c[0x0][0x190], RZ ;  /* 0x0000640016167a24 */ /* 0x000fe400078e02ff */
[----:B------:R-:W-:Y:S02]  /*69f0*/  IMAD R23, R23, c[0x0][0x190], RZ ;  /* 0x0000640017177a24 */ /* 0x000fe400078e02ff */
[----:B------:R-:W-:Y:S02]  /*6a00*/  IMAD R24, R24, c[0x0][0x190], RZ ;  /* 0x0000640018187a24 */ /* 0x000fe400078e02ff */
[----:B------:R-:W-:Y:S02]  /*6a10*/  IMAD R25, R25, c[0x0][0x190], RZ ;  /* 0x0000640019197a24 */ /* 0x000fe400078e02ff */
[----:B------:R-:W-:Y:S02]  /*6a20*/  IMAD R26, R26, c[0x0][0x190], RZ ;  /* 0x000064001a1a7a24 */ /* 0x000fe400078e02ff */
        /* <DEDUP_REMOVED lines=18> */
[----:B--2---:R-:W-:-:S05]  /*6b50*/  IMAD R17, R17, c[0x0][0x190], RZ ;  /* 0x0000640011117a24 */ /* 0x004fca00078e02ff */
        /* <DEDUP_REMOVED lines=51> */
[----:B0-----:R-:W4:Y:S04]  /*6e90*/  LDL.LU R2, [R1+0x200c] ;  /* 0x00200c0001027983 */ /* 0x001f280000300800 */
[----:B------:R0:W-:Y:S04]  /*6ea0*/  STL [R1+0x254], R5 ;  /* 0x0002540501007387 */ /* 0x0001e80000100800 */
[----:B0-----:R-:W5:Y:S04]  /*6eb0*/  LDL.LU R5, [R1+0x2008] ;  /* 0x0020080001057983 */ /* 0x001f680000300800 */
[----:B------:R0:W-:Y:S04]  /*6ec0*/  STL [R1+0x260], R4 ;  /* 0x0002600401007387 */ /* 0x0001e80000100800 */
[----:B0-----:R-:W5:Y:S01]  /*6ed0*/  LDL.LU R4, [R1+0x2004] ;  /* 0x0020040001047983 */ /* 0x001f620000300800 */
[----:B--2---:R-:W-:-:S02]  /*6ee0*/  IMAD R12, R12, c[0x0][0x190], RZ ;  /* 0x000064000c0c7a24 */ /* 0x004fc400078e02ff */
[----:B---3--:R-:W-:Y:S02]  /*6ef0*/  IMAD R21, R21, c[0x0][0x190], RZ ;  /* 0x0000640015157a24 */ /* 0x008fe400078e02ff */
[----:B----4-:R-:W-:Y:S02]  /*6f00*/  IMAD R2, R2, c[0x0][0x190], RZ ;  /* 0x0000640002027a24 */ /* 0x010fe400078e02ff */
[----:B-----5:R-:W-:Y:S02]  /*6f10*/  IMAD R5, R5, c[0x0][0x190], RZ ;  /* 0x0000640005057a24 */ /* 0x020fe400078e02ff */
[----:B------:R-:W-:-:S05]  /*6f20*/  IMAD R4, R4, c[0x0][0x190], RZ ;  /* 0x0000640004047a24 */ /* 0x000fca00078e02ff */
[----:B------:R0:W-:Y:S04]  /*6f30*/  STL [R1+0x264], R4 ;  /* 0x0002640401007387 */ /* 0x0001e80000100800 */
[----:B0-----:R-:W2:Y:S04]  /*6f40*/  LDL.LU R4, [R1+0x2000] ;  /* 0x0020000001047983 */ /* 0x001ea80000300800 */
[----:B------:R0:W-:Y:S04]  /*6f50*/  STL [R1+0x268], R5 ;  /* 0x0002680501007387 */ /* 0x0001e80000100800 */
[----:B0-----:R-:W2:Y:S04]  /*6f60*/  LDL.LU R5, [R1+0x1ffc] ;  /* 0x001ffc0001057983 */ /* 0x001ea80000300800 */
[----:B------:R0:W-:Y:S02]  /*6f70*/  STL [R1+0x26c], R2 ;  /* 0x00026c0201007387 */ /* 0x0001e40000100800 */
[----:B0-----:R-:W-:-:S05]  /*6f80*/  IMAD R2, R29, c[0x0][0x190], RZ ;  /* 0x000064001d027a24 */ /* 0x001fca00078e02ff */
[----:B------:R0:W-:Y:S04]  /*6f90*/  STL [R1+0x278], R2 ;  /* 0x0002780201007387 */ /* 0x0001e80000100800 */
[----:B------:R-:W-:Y:S01]  /*6fa0*/  STL [R1+0x27c], R21 ;  /* 0x00027c1501007387 */ /* 0x000fe20000100800 */
[----:B0-----:R-:W-:-:S03]  /*6fb0*/  IMAD R2, R11, c[0x0][0x190], RZ ;  /* 0x000064000b027a24 */ /* 0x001fc600078e02ff */
[----:B------:R-:W2:Y:S04]  /*6fc0*/  LDL R11, [R1+0x98] ;  /* 0x00009800010b7983 */ /* 0x000ea80000100800 */
[----:B------:R0:W-:Y:S04]  /*6fd0*/  STL [R1+0x288], R12 ;  /* 0x0002880c01007387 */ /* 0x0001e80000100800 */
[----:B0-----:R-:W3:Y:S04]  /*6fe0*/  LDL R12, [R1+0x94] ;  /* 0x00009400010c7983 */ /* 0x001ee80000100800 */
[----:B------:R0:W-:Y:S04]  /*6ff0*/  STL [R1+0x28c], R2 ;  /* 0x00028c0201007387 */ /* 0x0001e80000100800 */
[----:B------:R-:W4:Y:S01]  /*7000*/  LDL R21, [R1+0x90] ;  /* 0x0000900001157983 */ /* 0x000f220000100800 */
[----:B------:R-:W-:-:S02]  /*7010*/  IMAD.MOV.U32 R29, RZ, RZ, R3 ;  /* 0x000000ffff1d7224 */ /* 0x000fc400078e0003 */
[----:B------:R-:W-:Y:S02]  /*7020*/  IMAD R3, R10, c[0x0][0x190], RZ ;  /* 0x000064000a037a24 */ /* 0x000fe400078e02ff */
[----:B0-----:R-:W-:-:S03]  /*7030*/  IMAD R2, R9, c[0x0][0x190], RZ ;  /* 0x0000640009027a24 */ /* 0x001fc600078e02ff */
[----:B------:R0:W-:Y:S01]  /*7040*/  STL [R1+0x290], R3 ;  /* 0x0002900301007387 */ /* 0x0001e20000100800 */
[----:B------:R-:W-:-:S03]  /*7050*/  IMAD R8, R8, c[0x0][0x190], RZ ;  /* 0x0000640008087a24 */ /* 0x000fc600078e02ff */
[----:B------:R1:W-:Y:S01]  /*7060*/  STL [R1+0x294], R2 ;  /* 0x0002940201007387 */ /* 0x0003e20000100800 */
[----:B------:R-:W-:-:S03]  /*7070*/  IMAD R7, R7, c[0x0][0x190], RZ ;  /* 0x0000640007077a24 */ /* 0x000fc600078e02ff */
[----:B------:R-:W-:Y:S01]  /*7080*/  STL [R1+0x2a0], R8 ;  /* 0x0002a00801007387 */ /* 0x000fe20000100800 */
[----:B0-----:R-:W-:Y:S02]  /*7090*/  IMAD R3, R13, c[0x0][0x190], RZ ;  /* 0x000064000d037a24 */ /* 0x001fe400078e02ff */
[----:B-1----:R-:W-:-:S05]  /*70a0*/  IMAD R2, R6, c[0x0][0x190], RZ ;  /* 0x0000640006027a24 */ /* 0x002fca00078e02ff */
[----:B------:R0:W-:Y:S01]  /*70b0*/  STL [R1+0x2b0], R2 ;  /* 0x0002b00201007387 */ /* 0x0001e20000100800 */
[----:B------:R-:W-:-:S03]  /*70c0*/  IMAD R6, R15, c[0x0][0x190], RZ ;  /* 0x000064000f067a24 */ /* 0x000fc600078e02ff */
[----:B------:R1:W-:Y:S01]  /*70d0*/  STL [R1+0x2b4], R3 ;  /* 0x0002b40301007387 */ /* 0x0003e20000100800 */
[----:B0-----:R-:W-:-:S03]  /*70e0*/  IMAD R2, R14, c[0x0][0x190], RZ ;  /* 0x000064000e027a24 */ /* 0x001fc600078e02ff */
[----:B------:R-:W-:Y:S01]  /*70f0*/  STL [R1+0x2a4], R7 ;  /* 0x0002a40701007387 */ /* 0x000fe20000100800 */
[----:B-1----:R-:W-:-:S03]  /*7100*/  IMAD R3, R16, c[0x0][0x190], RZ ;  /* 0x0000640010037a24 */ /* 0x002fc600078e02ff */
[----:B------:R0:W-:Y:S04]  /*7110*/  STL [R1+0x2b8], R2 ;  /* 0x0002b80201007387 */ /* 0x0001e80000100800 */
[----:B------:R-:W-:Y:S01]  /*7120*/  STL [R1+0x1f8], R6 ;  /* 0x0001f80601007387 */ /* 0x000fe20000100800 */
[----:B0-----:R-:W-:-:S03]  /*7130*/  IMAD R2, R0, c[0x0][0x190], RZ ;  /* 0x0000640000027a24 */ /* 0x001fc600078e02ff */
[----:B------:R0:W-:Y:S01]  /*7140*/  STL [R1+0x1f0], R3 ;  /* 0x0001f00301007387 */ /* 0x0001e20000100800 */
[----:B------:R-:W-:-:S03]  /*7150*/  IMAD R0, R27, c[0x0][0x190], RZ ;  /* 0x000064001b007a24 */ /* 0x000fc600078e02ff */
[----:B------:R1:W-:Y:S01]  /*7160*/  STL [R1+0x1e8], R2 ;  /* 0x0001e80201007387 */ /* 0x0003e20000100800 */
[----:B0-----:R-:W-:-:S03]  /*7170*/  IMAD R3, R26, c[0x0][0x190], RZ ;  /* 0x000064001a037a24 */ /* 0x001fc600078e02ff */
[----:B------:R0:W-:Y:S01]  /*7180*/  STL [R1+0x1e0], R0 ;  /* 0x0001e00001007387 */ /* 0x0001e20000100800 */
[----:B-1----:R-:W-:-:S03]  /*7190*/  IMAD R2, R25, c[0x0][0x190], RZ ;  /* 0x0000640019027a24 */ /* 0x002fc600078e02ff */
[----:B------:R1:W-:Y:S04]  /*71a0*/  STL [R1+0x1d8], R3 ;  /* 0x0001d80301007387 */ /* 0x0003e80000100800 */
[----:B------:R5:W-:Y:S01]  /*71b0*/  STL [R1+0x1d0], R2 ;  /* 0x0001d00201007387 */ /* 0x000be20000100800 */
[----:B0-----:R-:W-:Y:S02]  /*71c0*/  IMAD R0, R24, c[0x0][0x190], RZ ;  /* 0x0000640018007a24 */ /* 0x001fe400078e02ff */
[----:B-1----:R-:W-:-:S03]  /*71d0*/  IMAD R3, R23, c[0x0][0x190], RZ ;  /* 0x0000640017037a24 */ /* 0x002fc600078e02ff */
[----:B------:R0:W-:Y:S01]  /*71e0*/  STL [R1+0x1c8], R0 ;  /* 0x0001c80001007387 */ /* 0x0001e20000100800 */
[----:B-----5:R-:W-:-:S03]  /*71f0*/  IMAD R2, R22, c[0x0][0x190], RZ ;  /* 0x0000640016027a24 */ /* 0x020fc600078e02ff */
[----:B------:R1:W-:Y:S01]  /*7200*/  STL [R1+0x1c0], R3 ;  /* 0x0001c00301007387 */ /* 0x0003e20000100800 */
[----:B------:R-:W-:-:S03]  /*7210*/  IMAD R6, R28, c[0x0][0x190], RZ ;  /* 0x000064001c067a24 */ /* 0x000fc600078e02ff */
[----:B------:R5:W-:Y:S01]  /*7220*/  STL [R1+0x1b8], R2 ;  /* 0x0001b80201007387 */ /* 0x000be20000100800 */
[----:B0-----:R-:W-:Y:S02]  /*7230*/  IMAD R0, R18, c[0x0][0x190], RZ ;  /* 0x0000640012007a24 */ /* 0x001fe400078e02ff */
[----:B-1----:R-:W-:-:S03]  /*7240*/  IMAD R3, R19, c[0x0][0x190], RZ ;  /* 0x0000640013037a24 */ /* 0x002fc600078e02ff */
[----:B------:R-:W-:Y:S01]  /*7250*/  STL [R1+0x1b0], R0 ;  /* 0x0001b00001007387 */ /* 0x000fe20000100800 */
[----:B-----5:R-:W-:-:S03]  /*7260*/  IMAD R2, R20, c[0x0][0x190], RZ ;  /* 0x0000640014027a24 */ /* 0x020fc600078e02ff */
[----:B------:R-:W-:Y:S04]  /*7270*/  STL [R1+0x1a8], R3 ;  /* 0x0001a80301007387 */ /* 0x000fe80000100800 */
[----:B------:R-:W-:Y:S04]  /*7280*/  STL [R1+0x198], R6 ;  /* 0x0001980601007387 */ /* 0x000fe80000100800 */
[----:B------:R-:W-:Y:S04]  /*7290*/  STL [R1+0x1a0], R2 ;  /* 0x0001a00201007387 */ /* 0x000fe80000100800 */
[----:B------:R-:W-:Y:S01]  /*72a0*/  STL [R1+0x1f90], R2 ;  /* 0x001f900201007387 */ /* 0x000fe20000100800 */
[----:B--2---:R-:W-:-:S05]  /*72b0*/  IMAD.WIDE R10, R11, 0x2, R4 ;  /* 0x000000020b0a7825 */ /* 0x004fca00078e0204 */
[----:B------:R-:W-:Y:S04]  /*72c0*/  STL.64 [R1+0x188], R10 ;  /* 0x0001880a01007387 */ /* 0x000fe80000100a00 */
[----:B------:R3:W-:Y:S02]  /*72d0*/  STL [R1+0x1f94], R3 ;  /* 0x001f940301007387 */ /* 0x0007e40000100800 */
[----:B---3--:R-:W-:-:S04]  /*72e0*/  IMAD.WIDE R2, R12, 0x2, R4 ;  /* 0x000000020c027825 */ /* 0x008fc800078e0204 */
[----:B----4-:R-:W-:Y:S01]  /*72f0*/  IMAD.WIDE R10, R21, 0x2, R4 ;  /* 0x00000002150a7825 */ /* 0x010fe200078e0204 */
[----:B------:R0:W-:Y:S04]  /*7300*/  STL.64 [R1+0x180], R2 ;  /* 0x0001800201007387 */ /* 0x0001e80000100a00 */
[----:B------:R-:W-:Y:S01]  /*7310*/  STL.64 [R1+0x178], R10 ;  /* 0x0001780a01007387 */ /* 0x000fe20000100a00 */
[----:B0-----:R-:W-:Y:S02]  /*7320*/  IMAD.MOV.U32 R2, RZ, RZ, R8 ;  /* 0x000000ffff027224 */ /* 0x001fe400078e0008 */
[----:B------:R-:W-:-:S05]  /*7330*/  IMAD.MOV.U32 R3, RZ, RZ, R7 ;  /* 0x000000ffff037224 */ /* 0x000fca00078e0007 */
[----:B------:R0:W-:Y:S04]  /*7340*/  STL.64 [R1+0x1fe0], R2 ;  /* 0x001fe00201007387 */ /* 0x0001e80000100a00 */
[----:B0-----:R-:W2:Y:S04]  /*7350*/  LDL R3, [R1+0x1ac] ;  /* 0x0001ac0001037983 */ /* 0x001ea80000100800 */
[----:B------:R-:W3:Y:S04]  /*7360*/  LDL R2, [R1+0x1a4] ;  /* 0x0001a40001027983 */ /* 0x000ee80000100800 */
[----:B--2---:R0:W-:Y:S04]  /*7370*/  STL [R1+0x1fe8], R3 ;  /* 0x001fe80301007387 */ /* 0x0041e80000100800 */
[----:B0-----:R-:W2:Y:S04]  /*7380*/  LDL R3, [R1+0x19c] ;  /* 0x00019c0001037983 */ /* 0x001ea80000100800 */
[----:B---3--:R0:W-:Y:S04]  /*7390*/  STL [R1+0x1fec], R2 ;  /* 0x001fec0201007387 */ /* 0x0081e80000100800 */
[----:B0-----:R-:W3:Y:S04]  /*73a0*/  LDL R2, [R1+0x194] ;  /* 0x0001940001027983 */ /* 0x001ee80000100800 */
[----:B--2---:R0:W-:Y:S04]  /*73b0*/  STL [R1+0x1ff0], R3 ;  /* 0x001ff00301007387 */ /* 0x0041e80000100800 */
[----:B0-----:R-:W2:Y:S01]  /*73c0*/  LDL R3, [R1+0x190] ;  /* 0x0001900001037983 */ /* 0x001ea20000100800 */
[----:B------:R-:W-:-:S03]  /*73d0*/  IMAD R0, R17, c[0x0][0x190], RZ ;  /* 0x0000640011007a24 */ /* 0x000fc600078e02ff */
[----:B---3--:R0:W-:Y:S04]  /*73e0*/  STL [R1+0x1ff4], R2 ;  /* 0x001ff40201007387 */ /* 0x0081e80000100800 */
[----:B0-----:R-:W3:Y:S04]  /*73f0*/  LDL R2, [R1+0x8c] ;  /* 0x00008c0001027983 */ /* 0x001ee80000100800 */
[----:B--2---:R-:W-:Y:S04]  /*7400*/  STL [R1+0x1ff8], R3 ;  /* 0x001ff80301007387 */ /* 0x004fe80000100800 */
[----:B------:R-:W2:Y:S04]  /*7410*/  LDL.LU R17, [R1+0x1c4] ;  /* 0x0001c40001117983 */ /* 0x000ea80000300800 */
[----:B------:R-:W4:Y:S04]  /*7420*/  LDL.LU R28, [R1+0x1cc] ;  /* 0x0001cc00011c7983 */ /* 0x000f280000300800 */
[----:B------:R-:W5:Y:S04]  /*7430*/  LDL.LU R20, [R1+0x1d4] ;  /* 0x0001d40001147983 */ /* 0x000f680000300800 */
[----:B------:R-:W2:Y:S04]  /*7440*/  LDL.LU R19, [R1+0x1dc] ;  /* 0x0001dc0001137983 */ /* 0x000ea80000300800 */
[----:B------:R-:W2:Y:S04]  /*7450*/  LDL.LU R18, [R1+0x1e4] ;  /* 0x0001e40001127983 */ /* 0x000ea80000300800 */
[----:B--2---:R0:W-:Y:S04]  /*7460*/  STL.64 [R1+0x1fd8], R18 ;  /* 0x001fd81201007387 */ /* 0x0041e80000100a00 */
[----:B0-----:R-:W2:Y:S04]  /*7470*/  LDL R19, [R1+0x1b4] ;  /* 0x0001b40001137983 */ /* 0x001ea80000100800 */
[----:B------:R-:W2:Y:S04]  /*7480*/  LDL.LU R23, [R1+0x1ec] ;  /* 0x0001ec0001177983 */ /* 0x000ea80000300800 */
[----:B------:R-:W2:Y:S04]  /*7490*/  LDL.LU R26, [R1+0x1f4] ;  /* 0x0001f400011a7983 */ /* 0x000ea80000300800 */
[----:B------:R-:W2:Y:S01]  /*74a0*/  LDL.LU R27, [R1+0x1fc] ;  /* 0x0001fc00011b7983 */ /* 0x000ea20000300800 */
[----:B------:R-:W-:-:S02]  /*74b0*/  IMAD.MOV.U32 R15, RZ, RZ, R29 ;  /* 0x000000ffff0f7224 */ /* 0x000fc400078e001d */
[--C-:B---3--:R-:W-:Y:S01]  /*74c0*/  IMAD.WIDE R2, R2, 0x2, R4.reuse ;  /* 0x0000000202027825 */ /* 0x108fe200078e0204 */
[----:B--2---:R0:W-:Y:S04]  /*74d0*/  STL.64 [R1+0x1fd0], R26 ;  /* 0x001fd01a01007387 */ /* 0x0041e80000100a00 */
[----:B0-----:R-:W2:Y:S04]  /*74e0*/  LDL R27, [R1+0x1bc] ;  /* 0x0001bc00011b7983 */ /* 0x001ea80000100800 */
[----:B------:R-:W3:Y:S04]  /*74f0*/  LDL.LU R13, [R1+0x200] ;  /* 0x00020000010d7983 */ /* 0x000ee80000300800 */
[----:B------:R-:W2:Y:S04]  /*7500*/  LDL.LU R6, [R1+0x204] ;  /* 0x0002040001067983 */ /* 0x000ea80000300800 */
        /* <DEDUP_REMOVED lines=13> */
[----:B------:R0:W-:Y:S04]  /*75e0*/  STL.64 [R1+0x170], R2 ;  /* 0x0001700201007387 */ /* 0x0001e80000100a00 */
[----:B0-----:R-:W2:Y:S02]  /*75f0*/  LDL.LU R3, [R1+0x1ff8] ;  /* 0x001ff80001037983 */ /* 0x001ea40000300800 */
[----:B--2---:R-:W-:-:S05]  /*7600*/  IMAD.WIDE R2, R3, 0x2, R4 ;  /* 0x0000000203027825 */ /* 0x004fca00078e0204 */
        /* <DEDUP_REMOVED lines=10> */
[----:B0-----:R-:W2:Y:S01]  /*76b0*/  LDL.LU R3, [R1+0x1fe8] ;  /* 0x001fe80001037983 */ /* 0x001ea20000300800 */
[----:B------:R-:W-:-:S04]  /*76c0*/  IMAD.WIDE R18, R19, 0x2, R4 ;  /* 0x0000000213127825 */ /* 0x000fc800078e0204 */
[----:B------:R-:W-:-:S04]  /*76d0*/  IMAD.WIDE R26, R27, 0x2, R4 ;  /* 0x000000021b1a7825 */ /* 0x000fc800078e0204 */
[----:B--2---:R-:W-:-:S05]  /*76e0*/  IMAD.WIDE R2, R3, 0x2, R4 ;  /* 0x0000000203027825 */ /* 0x004fca00078e0204 */
[----:B------:R0:W-:Y:S04]  /*76f0*/  STL.64 [R1+0x148], R2 ;  /* 0x0001480201007387 */ /* 0x0001e80000100a00 */
[----:B0-----:R-:W2:Y:S04]  /*7700*/  LDL.LU.64 R2, [R1+0x1fe0] ;  /* 0x001fe00001027983 */ /* 0x001ea80000300a00 */
[----:B------:R0:W-:Y:S04]  /*7710*/  STL.64 [R1+0x140], R18 ;  /* 0x0001401201007387 */ /* 0x0001e80000100a00 */
[----:B0-----:R-:W2:Y:S04]  /*7720*/  LDL.LU.64 R18, [R1+0x1fd8] ;  /* 0x001fd80001127983 */ /* 0x001ea80000300a00 */
[----:B------:R0:W-:Y:S02]  /*7730*/  STL.64 [R1+0x138], R26 ;  /* 0x0001381a01007387 */ /* 0x0001e40000100a00 */
[----:B0-----:R-:W-:-:S05]  /*7740*/  IMAD.WIDE R26, R17, 0x2, R4 ;  /* 0x00000002111a7825 */ /* 0x001fca00078e0204 */
[----:B------:R4:W-:Y:S02]  /*7750*/  STL.64 [R1+0x130], R26 ;  /* 0x0001301a01007387 */ /* 0x0009e40000100a00 */
[----:B----4-:R-:W-:-:S05]  /*7760*/  IMAD.WIDE R26, R28, 0x2, R4 ;  /* 0x000000021c1a7825 */ /* 0x010fca00078e0204 */
[----:B------:R5:W-:Y:S02]  /*7770*/  STL.64 [R1+0x128], R26 ;  /* 0x0001281a01007387 */ /* 0x000be40000100a00 */
[----:B-----5:R-:W-:-:S05]  /*7780*/  IMAD.WIDE R26, R20, 0x2, R4 ;  /* 0x00000002141a7825 */ /* 0x020fca00078e0204 */
[----:B------:R2:W-:Y:S02]  /*7790*/  STL.64 [R1+0x120], R26 ;  /* 0x0001201a01007387 */ /* 0x0005e40000100a00 */
[----:B--2---:R-:W-:-:S05]  /*77a0*/  IMAD.WIDE R26, R19, 0x2, R4 ;  /* 0x00000002131a7825 */ /* 0x004fca00078e0204 */
[----:B------:R0:W-:Y:S02]  /*77b0*/  STL.64 [R1+0x118], R26 ;  /* 0x0001181a01007387 */ /* 0x0001e40000100a00 */
[----:B0-----:R-:W-:-:S05]  /*77c0*/  IMAD.WIDE R26, R18, 0x2, R4 ;  /* 0x00000002121a7825 */ /* 0x001fca00078e0204 */
[----:B------:R0:W-:Y:S04]  /*77d0*/  STL.64 [R1+0x110], R26 ;  /* 0x0001101a01007387 */ /* 0x0001e80000100a00 */
[----:B0-----:R-:W2:Y:S04]  /*77e0*/  LDL.LU.64 R26, [R1+0x1fd0] ;  /* 0x001fd000011a7983 */ /* 0x001ea80000300a00 */
[----:B------:R0:W-:Y:S02]  /*77f0*/  STL.64 [R1+0x1f58], R18 ;  /* 0x001f581201007387 */ /* 0x0001e40000100a00 */
[----:B0-----:R-:W-:-:S05]  /*7800*/  IMAD.WIDE R18, R23, 0x2, R4 ;  /* 0x0000000217127825 */ /* 0x001fca00078e0204 */
[----:B------:R2:W-:Y:S02]  /*7810*/  STL.64 [R1+0x108], R18 ;  /* 0x0001081201007387 */ /* 0x0005e40000100a00 */
[----:B--2---:R-:W-:-:S05]  /*7820*/  IMAD.WIDE R18, R26, 0x2, R4 ;  /* 0x000000021a127825 */ /* 0x004fca00078e0204 */
[----:B------:R0:W-:Y:S04]  /*7830*/  STL.64 [R1+0x100], R18 ;  /* 0x0001001201007387 */ /* 0x0001e80000100a00 */
[----:B------:R1:W-:Y:S01]  /*7840*/  STL.64 [R1+0x1f60], R26 ;  /* 0x001f601a01007387 */ /* 0x0003e20000100a00 */
[----:B0-----:R-:W-:-:S05]  /*7850*/  IMAD.WIDE R18, R27, 0x2, R4 ;  /* 0x000000021b127825 */ /* 0x001fca00078e0204 */
[----:B------:R3:W-:Y:S01]  /*7860*/  STL.64 [R1+0xf8], R18 ;  /* 0x0000f81201007387 */ /* 0x0007e20000100a00 */
[----:B-1----:R-:W-:-:S04]  /*7870*/  IMAD.WIDE R26, R6, 0x2, R4 ;  /* 0x00000002061a7825 */ /* 0x002fc800078e0204 */
[----:B---3--:R-:W-:-:S05]  /*7880*/  IMAD.WIDE R18, R13, 0x2, R4 ;  /* 0x000000020d127825 */ /* 0x008fca00078e0204 */
[----:B------:R0:W-:Y:S04]  /*7890*/  STL.64 [R1+0xf0], R18 ;  /* 0x0000f01201007387 */ /* 0x0001e80000100a00 */
[----:B------:R-:W-:Y:S04]  /*78a0*/  STL.64 [R1+0x1f68], R28 ;  /* 0x001f681c01007387 */ /* 0x000fe80000100a00 */
[----:B------:R1:W-:Y:S01]  /*78b0*/  STL.64 [R1+0xe8], R26 ;  /* 0x0000e81a01007387 */ /* 0x0003e20000100a00 */
[----:B0-----:R-:W-:-:S05]  /*78c0*/  IMAD.WIDE R18, R29, 0x2, R4 ;  /* 0x000000021d127825 */ /* 0x001fca00078e0204 */
[----:B------:R0:W-:Y:S01]  /*78d0*/  STL.64 [R1+0xe0], R18 ;  /* 0x0000e01201007387 */ /* 0x0001e20000100a00 */
[----:B-1----:R-:W-:-:S03]  /*78e0*/  IMAD.WIDE R26, R7, 0x2, R4 ;  /* 0x00000002071a7825 */ /* 0x002fc600078e0204 */
[----:B------:R1:W-:Y:S04]  /*78f0*/  STL.64 [R1+0x1f70], R6 ;  /* 0x001f700601007387 */ /* 0x0003e80000100a00 */
[----:B------:R2:W-:Y:S01]  /*7900*/  STL.64 [R1+0xd8], R26 ;  /* 0x0000d81a01007387 */ /* 0x0005e20000100a00 */
[----:B0-----:R-:W-:-:S03]  /*7910*/  IMAD.WIDE R18, R8, 0x2, R4 ;  /* 0x0000000208127825 */ /* 0x001fc600078e0204 */
[----:B-1----:R-:W3:Y:S04]  /*7920*/  LDL R6, [R1+0x268] ;  /* 0x0002680001067983 */ /* 0x002ee80000100800 */
[----:B------:R-:W4:Y:S04]  /*7930*/  LDL R7, [R1+0x26c] ;  /* 0x00026c0001077983 */ /* 0x000f280000100800 */
[----:B------:R0:W-:Y:S01]  /*7940*/  STL.64 [R1+0xd0], R18 ;  /* 0x0000d01201007387 */ /* 0x0001e20000100a00 */
[----:B--2---:R-:W-:-:S03]  /*7950*/  IMAD.WIDE R26, R10, 0x2, R4 ;  /* 0x000000020a1a7825 */ /* 0x004fc600078e0204 */
[----:B------:R-:W2:Y:S04]  /*7960*/  LDL R28, [R1+0x278] ;  /* 0x00027800011c7983 */ /* 0x000ea80000100800 */
[----:B------:R-:W5:Y:S01]  /*7970*/  LDL R29, [R1+0x27c] ;  /* 0x00027c00011d7983 */ /* 0x000f620000100800 */
[----:B0-----:R-:W-:-:S03]  /*7980*/  IMAD.WIDE R18, R9, 0x2, R4 ;  /* 0x0000000209127825 */ /* 0x001fc600078e0204 */
[----:B------:R0:W-:Y:S04]  /*7990*/  STL.64 [R1+0x1f78], R8 ;  /* 0x001f780801007387 */ /* 0x0001e80000100a00 */
[----:B0-----:R-:W2:Y:S04]  /*79a0*/  LDL R8, [R1+0x260] ;  /* 0x0002600001087983 */ /* 0x001ea80000100800 */
[----:B------:R0:W-:Y:S04]  /*79b0*/  STL.64 [R1+0xc8], R18 ;  /* 0x0000c81201007387 */ /* 0x0001e80000100a00 */
[----:B------:R-:W2:Y:S04]  /*79c0*/  LDL R9, [R1+0x264] ;  /* 0x0002640001097983 */ /* 0x000ea80000100800 */
[----:B------:R-:W-:Y:S01]  /*79d0*/  STL.64 [R1+0xc0], R26 ;  /* 0x0000c01a01007387 */ /* 0x000fe20000100a00 */
[----:B0-----:R-:W-:-:S03]  /*79e0*/  IMAD.WIDE R18, R11, 0x2, R4 ;  /* 0x000000020b127825 */ /* 0x001fc600078e0204 */
[----:B------:R0:W-:Y:S04]  /*79f0*/  STL.64 [R1+0x1f80], R10 ;  /* 0x001f800a01007387 */ /* 0x0001e80000100a00 */
[----:B------:R1:W-:Y:S04]  /*7a00*/  STL.64 [R1+0xb8], R18 ;  /* 0x0000b81201007387 */ /* 0x0003e80000100a00 */
[----:B0-----:R-:W2:Y:S01]  /*7a10*/  LDL R11, [R1+0x254] ;  /* 0x00025400010b7983 */ /* 0x001ea20000100800 */
[----:B------:R-:W-:-:S04]  /*7a20*/  IMAD.WIDE R26, R12, 0x2, R4 ;  /* 0x000000020c1a7825 */ /* 0x000fc800078e0204 */
[--C-:B-1----:R-:W-:Y:S01]  /*7a30*/  IMAD.WIDE R18, R14, 0x2, R4.reuse ;  /* 0x000000020e127825 */ /* 0x102fe200078e0204 */
[----:B------:R0:W-:Y:S04]  /*7a40*/  STL.64 [R1+0x1f98], R12 ;  /* 0x001f980c01007387 */ /* 0x0001e80000100a00 */
[----:B------:R-:W-:Y:S04]  /*7a50*/  STL.64 [R1+0xb0], R26 ;  /* 0x0000b01a01007387 */ /* 0x000fe80000100a00 */
[----:B------:R-:W-:Y:S01]  /*7a60*/  STL.64 [R1+0xa8], R18 ;  /* 0x0000a81201007387 */ /* 0x000fe20000100a00 */
[----:B0-----:R-:W-:-:S03]  /*7a70*/  IMAD.WIDE R12, R16, 0x2, R4 ;  /* 0x00000002100c7825 */ /* 0x001fc600078e0204 */
[----:B------:R0:W-:Y:S04]  /*7a80*/  STL.64 [R1+0x1fa0], R16 ;  /* 0x001fa01001007387 */ /* 0x0001e80000100a00 */
[----:B------:R1:W-:Y:S04]  /*7a90*/  STL.64 [R1+0x218], R12 ;  /* 0x0002180c01007387 */ /* 0x0003e80000100a00 */
[----:B------:R-:W-:Y:S01]  /*7aa0*/  STL.64 [R1+0x1fa8], R22 ;  /* 0x001fa81601007387 */ /* 0x000fe20000100a00 */
[----:B0-----:R-:W-:-:S04]  /*7ab0*/  IMAD.WIDE R16, R22, 0x2, R4 ;  /* 0x0000000216107825 */ /* 0x001fc800078e0204 */
[--C-:B-1----:R-:W-:Y:S01]  /*7ac0*/  IMAD.WIDE R12, R21, 0x2, R4.reuse ;  /* 0x00000002150c7825 */ /* 0x102fe200078e0204 */
[----:B------:R0:W-:Y:S04]  /*7ad0*/  STL.64 [R1+0x230], R16 ;  /* 0x0002301001007387 */ /* 0x0001e80000100a00 */
[----:B------:R-:W-:Y:S04]  /*7ae0*/  STL.64 [R1+0x1fb0], R20 ;  /* 0x001fb01401007387 */ /* 0x000fe80000100a00 */
[----:B------:R1:W-:Y:S01]  /*7af0*/  STL.64 [R1+0x240], R12 ;  /* 0x0002400c01007387 */ /* 0x0003e20000100a00 */
[----:B0-----:R-:W-:-:S03]  /*7b00*/  IMAD.WIDE R16, R24, 0x2, R4 ;  /* 0x0000000218107825 */ /* 0x001fc600078e0204 */
[----:B------:R-:W5:Y:S04]  /*7b10*/  LDL R26, [R1+0x288] ;  /* 0x00028800011a7983 */ /* 0x000f680000100800 */
[----:B------:R-:W-:Y:S01]  /*7b20*/  STL.64 [R1+0x258], R16 ;  /* 0x0002581001007387 */ /* 0x000fe20000100a00 */
[----:B-1----:R-:W-:-:S03]  /*7b30*/  IMAD.WIDE R12, R25, 0x2, R4 ;  /* 0x00000002190c7825 */ /* 0x002fc600078e0204 */
[----:B------:R-:W5:Y:S04]  /*7b40*/  LDL R27, [R1+0x28c] ;  /* 0x00028c00011b7983 */ /* 0x000f680000100800 */
[----:B------:R2:W-:Y:S04]  /*7b50*/  STL.64 [R1+0x270], R12 ;  /* 0x0002700c01007387 */ /* 0x0005e80000100a00 */
[----:B------:R-:W5:Y:S04]  /*7b60*/  LDL R18, [R1+0x290] ;  /* 0x0002900001127983 */ /* 0x000f680000100800 */
[----:B------:R-:W5:Y:S04]  /*7b70*/  LDL R19, [R1+0x294] ;  /* 0x0002940001137983 */ /* 0x000f680000100800 */
[----:B------:R-:W-:Y:S01]  /*7b80*/  STL.64 [R1+0x1fb8], R24 ;  /* 0x001fb81801007387 */ /* 0x000fe20000100a00 */
[----:B--2---:R-:W-:-:S04]  /*7b90*/  IMAD.WIDE R12, R11, 0x2, R4 ;  /* 0x000000020b0c7825 */ /* 0x004fc800078e0204 */
[--C-:B------:R-:W-:Y:S01]  /*7ba0*/  IMAD.WIDE R10, R8, 0x2, R4.reuse ;  /* 0x00000002080a7825 */ /* 0x100fe200078e0204 */
[----:B------:R3:W-:Y:S03]  /*7bb0*/  STL.64 [R1+0x280], R12 ;  /* 0x0002800c01007387 */ /* 0x0007e60000100a00 */
[--C-:B------:R-:W-:Y:S01]  /*7bc0*/  IMAD.WIDE R8, R9, 0x2, R4.reuse ;  /* 0x0000000209087825 */ /* 0x100fe200078e0204 */
[----:B------:R4:W-:Y:S04]  /*7bd0*/  STL.64 [R1+0x298], R10 ;  /* 0x0002980a01007387 */ /* 0x0009e80000100a00 */
[----:B------:R0:W-:Y:S01]  /*7be0*/  STL.64 [R1+0x2a8], R8 ;  /* 0x0002a80801007387 */ /* 0x0001e20000100a00 */
[----:B---3--:R-:W-:-:S04]  /*7bf0*/  IMAD.WIDE R12, R6, 0x2, R4 ;  /* 0x00000002060c7825 */ /* 0x008fc800078e0204 */
[--C-:B----4-:R-:W-:Y:S01]  /*7c00*/  IMAD.WIDE R10, R7, 0x2, R4.reuse ;  /* 0x00000002070a7825 */ /* 0x110fe200078e0204 */
[----:B------:R-:W-:Y:S03]  /*7c10*/  STL.64 [R1+0x2c0], R12 ;  /* 0x0002c00c01007387 */ /* 0x000fe60000100a00 */
[--C-:B0-----:R-:W-:Y:S01]  /*7c20*/  IMAD.WIDE R8, R28, 0x2, R4.reuse ;  /* 0x000000021c087825 */ /* 0x101fe200078e0204 */
[----:B------:R-:W-:Y:S04]  /*7c30*/  STL.64 [R1+0x2c8], R10 ;  /* 0x0002c80a01007387 */ /* 0x000fe80000100a00 */
[----:B------:R-:W2:Y:S04]  /*7c40*/  LDL R24, [R1+0x2b0] ;  /* 0x0002b00001187983 */ /* 0x000ea80000100800 */
[----:B------:R0:W-:Y:S04]  /*7c50*/  STL.64 [R1+0x2d0], R8 ;  /* 0x0002d00801007387 */ /* 0x0001e80000100a00 */
[----:B------:R-:W3:Y:S01]  /*7c60*/  LDL R25, [R1+0x2b4] ;  /* 0x0002b40001197983 */ /* 0x000ee20000100800 */
[----:B-----5:R-:W-:-:S05]  /*7c70*/  IMAD.WIDE R6, R29, 0x2, R4 ;  /* 0x000000021d067825 */ /* 0x020fca00078e0204 */
[----:B------:R1:W-:Y:S01]  /*7c80*/  STL.64 [R1+0x2d8], R6 ;  /* 0x0002d80601007387 */ /* 0x0003e20000100a00 */
[----:B0-----:R-:W-:-:S04]  /*7c90*/  IMAD.WIDE R8, R26, 0x2, R4 ;  /* 0x000000021a087825 */ /* 0x001fc800078e0204 */
[----:B-1----:R-:W-:-:S04]  /*7ca0*/  IMAD.WIDE R6, R27, 0x2, R4 ;  /* 0x000000021b067825 */ /* 0x002fc800078e0204 */
[----:B------:R-:W-:Y:S01]  /*7cb0*/  IMAD.WIDE R26, R18, 0x2, R4 ;  /* 0x00000002121a7825 */ /* 0x000fe200078e0204 */
[----:B---3--:R0:W-:Y:S04]  /*7cc0*/  STL [R1+0x1fc0], R25 ;  /* 0x001fc01901007387 */ /* 0x0081e80000100800 */
[----:B--2---:R1:W-:Y:S01]  /*7cd0*/  STL [R1+0x1fc4], R24 ;  /* 0x001fc41801007387 */ /* 0x0043e20000100800 */
[----:B0-----:R-:W-:Y:S02]  /*7ce0*/  IMAD.MOV.U32 R25, RZ, RZ, R3 ;  /* 0x000000ffff197224 */ /* 0x001fe400078e0003 */
[----:B-1----:R-:W-:-:S03]  /*7cf0*/  IMAD.MOV.U32 R24, RZ, RZ, R2 ;  /* 0x000000ffff187224 */ /* 0x002fc600078e0002 */
[----:B------:R0:W-:Y:S04]  /*7d00*/  STL [R1+0x1fc8], R25 ;  /* 0x001fc81901007387 */ /* 0x0001e80000100800 */
[----:B------:R-:W2:Y:S04]  /*7d10*/  LDL R20, [R1+0x2b8] ;  /* 0x0002b80001147983 */ /* 0x000ea80000100800 */
[----:B------:R-:W3:Y:S04]  /*7d20*/  LDL R21, [R1+0x1f8] ;  /* 0x0001f80001157983 */ /* 0x000ee80000100800 */
[----:B------:R-:W4:Y:S04]  /*7d30*/  LDL R22, [R1+0x1f0] ;  /* 0x0001f00001167983 */ /* 0x000f280000100800 */
[----:B------:R-:W5:Y:S04]  /*7d40*/  LDL R23, [R1+0x1e8] ;  /* 0x0001e80001177983 */ /* 0x000f680000100800 */
[----:B------:R-:W2:Y:S04]  /*7d50*/  LDL R16, [R1+0x1e0] ;  /* 0x0001e00001107983 */ /* 0x000ea80000100800 */
[----:B------:R-:W2:Y:S04]  /*7d60*/  LDL R17, [R1+0x1d8] ;  /* 0x0001d80001117983 */ /* 0x000ea80000100800 */
[----:B------:R-:W2:Y:S04]  /*7d70*/  LDL R12, [R1+0x1d0] ;  /* 0x0001d000010c7983 */ /* 0x000ea80000100800 */
[----:B------:R-:W2:Y:S04]  /*7d80*/  LDL R13, [R1+0x1c8] ;  /* 0x0001c800010d7983 */ /* 0x000ea80000100800 */
[----:B------:R-:W2:Y:S04]  /*7d90*/  LDL R10, [R1+0x1c0] ;  /* 0x0001c000010a7983 */ /* 0x000ea80000100800 */
[----:B------:R-:W2:Y:S04]  /*7da0*/  LDL R3, [R1+0x1b8] ;  /* 0x0001b80001037983 */ /* 0x000ea80000100800 */
[----:B------:R-:W2:Y:S04]  /*7db0*/  LDL R2, [R1+0x1b0] ;  /* 0x0001b00001027983 */ /* 0x000ea80000100800 */
[----:B------:R-:W2:Y:S04]  /*7dc0*/  LDL R11, [R1+0x198] ;  /* 0x00019800010b7983 */ /* 0x000ea80000100800 */
[----:B------:R1:W-:Y:S04]  /*7dd0*/  STL.64 [R1+0x2e0], R8 ;  /* 0x0002e00801007387 */ /* 0x0003e80000100a00 */
[----:B------:R1:W-:Y:S01]  /*7de0*/  STL.64 [R1+0x2e8], R6 ;  /* 0x0002e80601007387 */ /* 0x0003e20000100a00 */
[----:B0-----:R-:W-:-:S03]  /*7df0*/  IMAD.WIDE R24, R24, 0x2, R4 ;  /* 0x0000000218187825 */ /* 0x001fc600078e0204 */
[----:B-1----:R-:W2:Y:S01]  /*7e00*/  LDL.LU R8, [R1+0x98] ;  /* 0x0000980001087983 */ /* 0x002ea20000300800 */
[----:B------:R-:W-:-:S03]  /*7e10*/  IMAD.WIDE R6, R19, 0x2, R4 ;  /* 0x0000000213067825 */ /* 0x000fc600078e0204 */
[----:B------:R-:W-:Y:S04]  /*7e20*/  STL.64 [R1+0x2f0], R26 ;  /* 0x0002f01a01007387 */ /* 0x000fe80000100a00 */
[----:B------:R-:W2:Y:S04]  /*7e30*/  LDL.LU R9, [R1+0x94] ;  /* 0x0000940001097983 */ /* 0x000ea80000300800 */
[----:B------:R0:W-:Y:S04]  /*7e40*/  STL.64 [R1+0x2f8], R6 ;  /* 0x0002f80601007387 */ /* 0x0001e80000100a00 */
[----:B0-----:R-:W2:Y:S04]  /*7e50*/  LDL.LU R6, [R1+0x90] ;  /* 0x0000900001067983 */ /* 0x001ea80000300800 */
        /* <DEDUP_REMOVED lines=16> */
[----:B------:R0:W-:Y:S02]  /*7f60*/  STL.64 [R1+0x318], R24 ;  /* 0x0003181801007387 */ /* 0x0001e40000100a00 */
[----:B0-----:R-:W-:-:S04]  /*7f70*/  IMAD.WIDE R24, R20, 0x2, R4 ;  /* 0x0000000214187825 */ /* 0x001fc800078e0204 */
[--C-:B---3--:R-:W-:Y:S01]  /*7f80*/  IMAD.WIDE R20, R21, 0x2, R4.reuse ;  /* 0x0000000215147825 */ /* 0x108fe200078e0204 */
[----:B------:R0:W-:Y:S04]  /*7f90*/  STL.64 [R1+0x320], R24 ;  /* 0x0003201801007387 */ /* 0x0001e80000100a00 */
[----:B0-----:R-:W2:Y:S04]  /*7fa0*/  LDL.LU.64 R24, [R1+0x1fb8] ;  /* 0x001fb80001187983 */ /* 0x001ea80000300a00 */
[----:B------:R4:W-:Y:S02]  /*7fb0*/  STL.64 [R1+0x328], R20 ;  /* 0x0003281401007387 */ /* 0x0009e40000100a00 */
[----:B----4-:R-:W-:-:S04]  /*7fc0*/  IMAD.WIDE R20, R22, 0x2, R4 ;  /* 0x0000000216147825 */ /* 0x010fc800078e0204 */
[--C-:B-----5:R-:W-:Y:S01]  /*7fd0*/  IMAD.WIDE R22, R23, 0x2, R4.reuse ;  /* 0x0000000217167825 */ /* 0x120fe200078e0204 */
[----:B------:R0:W-:Y:S04]  /*7fe0*/  STL.64 [R1+0x330], R20 ;  /* 0x0003301401007387 */ /* 0x0001e80000100a00 */
[----:B0-----:R-:W3:Y:S04]  /*7ff0*/  LDL.LU.64 R20, [R1+0x1fb0] ;  /* 0x001fb00001147983 */ /* 0x001ee80000300a00 */
[----:B------:R0:W-:Y:S02]  /*8000*/  STL.64 [R1+0x338], R22 ;  /* 0x0003381601007387 */ /* 0x0001e40000100a00 */
[----:B0-----:R-:W-:-:S04]  /*8010*/  IMAD.WIDE R22, R16, 0x2, R4 ;  /* 0x0000000210167825 */ /* 0x001fc800078e0204 */
[--C-:B------:R-:W-:Y:S01]  /*8020*/  IMAD.WIDE R16, R17, 0x2, R4.reuse ;  /* 0x0000000211107825 */ /* 0x100fe200078e0204 */
[----:B------:R0:W-:Y:S04]  /*8030*/  STL.64 [R1+0x340], R22 ;  /* 0x0003401601007387 */ /* 0x0001e80000100a00 */
[----:B0-----:R-:W4:Y:S04]  /*8040*/  LDL.LU.64 R22, [R1+0x1fa8] ;  /* 0x001fa80001167983 */ /* 0x001f280000300a00 */
[----:B------:R0:W-:Y:S02]  /*8050*/  STL.64 [R1+0x348], R16 ;  /* 0x0003481001007387 */ /* 0x0001e40000100a00 */
[----:B0-----:R-:W-:-:S04]  /*8060*/  IMAD.WIDE R16, R12, 0x2, R4 ;  /* 0x000000020c107825 */ /* 0x001fc800078e0204 */
[--C-:B------:R-:W-:Y:S01]  /*8070*/  IMAD.WIDE R12, R13, 0x2, R4.reuse ;  /* 0x000000020d0c7825 */ /* 0x100fe200078e0204 */
[----:B------:R0:W-:Y:S04]  /*8080*/  STL.64 [R1+0x350], R16 ;  /* 0x0003501001007387 */ /* 0x0001e80000100a00 */
[----:B0-----:R-:W5:Y:S04]  /*8090*/  LDL.LU.64 R16, [R1+0x1fa0] ;  /* 0x001fa00001107983 */ /* 0x001f680000300a00 */
[----:B------:R0:W-:Y:S02]  /*80a0*/  STL.64 [R1+0x358], R12 ;  /* 0x0003580c01007387 */ /* 0x0001e40000100a00 */
[----:B0-----:R-:W-:-:S05]  /*80b0*/  IMAD.WIDE R12, R10, 0x2, R4 ;  /* 0x000000020a0c7825 */ /* 0x001fca00078e0204 */
[----:B------:R0:W-:Y:S02]  /*80c0*/  STL.64 [R1+0x360], R12 ;  /* 0x0003600c01007387 */ /* 0x0001e40000100a00 */
[----:B0-----:R-:W-:-:S04]  /*80d0*/  IMAD.WIDE R12, R3, 0x2, R4 ;  /* 0x00000002030c7825 */ /* 0x001fc800078e0204 */
[--C-:B------:R-:W-:Y:S01]  /*80e0*/  IMAD.WIDE R2, R2, 0x2, R4.reuse ;  /* 0x0000000202027825 */ /* 0x100fe200078e0204 */
[----:B------:R0:W-:Y:S04]  /*80f0*/  STL.64 [R1+0x368], R12 ;  /* 0x0003680c01007387 */ /* 0x0001e80000100a00 */
[----:B0-----:R-:W2:Y:S04]  /*8100*/  LDL.LU.64 R12, [R1+0x1f98] ;  /* 0x001f9800010c7983 */ /* 0x001ea80000300a00 */
[----:B------:R0:W-:Y:S04]  /*8110*/  STL.64 [R1+0x370], R2 ;  /* 0x0003700201007387 */ /* 0x0001e80000100a00 */
[----:B0-----:R-:W2:Y:S02]  /*8120*/  LDL.LU R3, [R1+0x1f94] ;  /* 0x001f940001037983 */ /* 0x001ea40000300800 */
[----:B--2---:R-:W-:-:S05]  /*8130*/  IMAD.WIDE R2, R3, 0x2, R4 ;  /* 0x0000000203027825 */ /* 0x004fca00078e0204 */
[----:B------:R0:W-:Y:S04]  /*8140*/  STL.64 [R1+0x378], R2 ;  /* 0x0003780201007387 */ /* 0x0001e80000100a00 */
[----:B0-----:R-:W2:Y:S01]  /*8150*/  LDL.LU R2, [R1+0x1f90] ;  /* 0x001f900001027983 */ /* 0x001ea20000300800 */
[----:B------:R-:W-:-:S04]  /*8160*/  IMAD.WIDE R10, R11, 0x2, R4 ;  /* 0x000000020b0a7825 */ /* 0x000fc800078e0204 */
[----:B--2---:R-:W-:-:S05]  /*8170*/  IMAD.WIDE R2, R2, 0x2, R4 ;  /* 0x0000000202027825 */ /* 0x004fca00078e0204 */
[----:B------:R0:W-:Y:S04]  /*8180*/  STL.64 [R1+0x390], R2 ;  /* 0x0003900201007387 */ /* 0x0001e80000100a00 */
[----:B0-----:R-:W2:Y:S04]  /*8190*/  LDL.LU.64 R2, [R1+0x1f88] ;  /* 0x001f880001027983 */ /* 0x001ea80000300a00 */
[----:B------:R0:W-:Y:S02]  /*81a0*/  STL.64 [R1+0x398], R10 ;  /* 0x0003980a01007387 */ /* 0x0001e40000100a00 */
[----:B0-----:R-:W-:-:S02]  /*81b0*/  IMAD.WIDE R10, R0, 0x2, R4 ;  /* 0x00000002000a7825 */ /* 0x001fc400078e0204 */
[----:B------:R-:W3:Y:S04]  /*81c0*/  LDL.LU R5, [R1+0x1bc] ;  /* 0x0001bc0001057983 */ /* 0x000ee80000300800 */
[----:B------:R2:W-:Y:S02]  /*81d0*/  STL.64 [R1+0x3a0], R10 ;  /* 0x0003a00a01007387 */ /* 0x0005e40000100a00 */
[----:B--2---:R-:W-:-:S04]  /*81e0*/  IMAD.WIDE R10, R8, 0x2, R2 ;  /* 0x00000002080a7825 */ /* 0x004fc800078e0202 */
[--C-:B------:R-:W-:Y:S01]  /*81f0*/  IMAD.WIDE R8, R9, 0x2, R2.reuse ;  /* 0x0000000209087825 */ /* 0x100fe200078e0202 */
[----:B------:R0:W-:Y:S04]  /*8200*/  STL.64 [R1+0xa0], R10 ;  /* 0x0000a00a01007387 */ /* 0x0001e80000100a00 */
[----:B0-----:R-:W2:Y:S04]  /*8210*/  LDL.LU.64 R10, [R1+0x1f80] ;  /* 0x001f8000010a7983 */ /* 0x001ea80000300a00 */
[----:B------:R0:W-:Y:S02]  /*8220*/  STL.64 [R1+0x98], R8 ;  /* 0x0000980801007387 */ /* 0x0001e40000100a00 */
[----:B0-----:R-:W-:-:S04]  /*8230*/  IMAD.WIDE R8, R6, 0x2, R2 ;  /* 0x0000000206087825 */ /* 0x001fc800078e0202 */
        /* <DEDUP_REMOVED lines=17> */
[----:B0-----:R-:W4:Y:S04]  /*8350*/  LDL.LU.64 R26, [R1+0x1f60] ;  /* 0x001f6000011a7983 */ /* 0x001f280000300a00 */
[----:B------:R0:W-:Y:S04]  /*8360*/  STL.64 [R1+0x58], R18 ;  /* 0x0000581201007387 */ /* 0x0001e80000100a00 */
[----:B0-----:R-:W4:Y:S01]  /*8370*/  LDL.LU.64 R18, [R1+0x1f58] ;  /* 0x001f580001127983 */ /* 0x001f220000300a00 */
[----:B---3--:R-:W-:-:S05]  /*8380*/  IMAD.WIDE R4, R5, 0x2, R2 ;  /* 0x0000000205047825 */ /* 0x008fca00078e0202 */
[----:B------:R5:W-:Y:S02]  /*8390*/  STL.64 [R1+0x50], R4 ;  /* 0x0000500401007387 */ /* 0x000be40000100a00 */
[----:B-----5:R-:W-:-:S05]  /*83a0*/  IMAD.WIDE R4, R17, 0x2, R2 ;  /* 0x0000000211047825 */ /* 0x020fca00078e0202 */
[----:B------:R2:W-:Y:S01]  /*83b0*/  STL.64 [R1+0x48], R4 ;  /* 0x0000480401007387 */ /* 0x0005e20000100a00 */
[----:B------:R-:W-:-:S04]  /*83c0*/  IMAD.WIDE R16, R16, 0x2, R2 ;  /* 0x0000000210107825 */ /* 0x000fc800078e0202 */
[----:B--2---:R-:W-:-:S05]  /*83d0*/  IMAD.WIDE R4, R28, 0x2, R2 ;  /* 0x000000021c047825 */ /* 0x004fca00078e0202 */
[----:B------:R0:W-:Y:S02]  /*83e0*/  STL.64 [R1+0x40], R4 ;  /* 0x0000400401007387 */ /* 0x0001e40000100a00 */
[----:B0-----:R-:W-:-:S05]  /*83f0*/  IMAD.WIDE R4, R20, 0x2, R2 ;  /* 0x0000000214047825 */ /* 0x001fca00078e0202 */
[----:B------:R4:W-:Y:S01]  /*8400*/  STL.64 [R1+0x38], R4 ;  /* 0x0000380401007387 */ /* 0x0009e20000100a00 */
[----:B------:R-:W-:-:S04]  /*8410*/  IMAD.WIDE R28, R29, 0x2, R2 ;  /* 0x000000021d1c7825 */ /* 0x000fc800078e0202 */
[----:B----4-:R-:W-:-:S04]  /*8420*/  IMAD.WIDE R4, R19, 0x2, R2 ;  /* 0x0000000213047825 */ /* 0x010fc800078e0202 */
[--C-:B------:R-:W-:Y:S01]  /*8430*/  IMAD.WIDE R18, R18, 0x2, R2.reuse ;  /* 0x0000000212127825 */ /* 0x100fe200078e0202 */
[----:B------:R0:W-:Y:S04]  /*8440*/  STL.64 [R1+0x30], R4 ;  /* 0x0000300401007387 */ /* 0x0001e80000100a00 */
[----:B------:R1:W-:Y:S01]  /*8450*/  STL.64 [R1+0x28], R18 ;  /* 0x0000281201007387 */ /* 0x0003e20000100a00 */
[----:B0-----:R-:W-:-:S04]  /*8460*/  IMAD.WIDE R4, R23, 0x2, R2 ;  /* 0x0000000217047825 */ /* 0x001fc800078e0202 */
[--C-:B-1----:R-:W-:Y:S01]  /*8470*/  IMAD.WIDE R18, R26, 0x2, R2.reuse ;  /* 0x000000021a127825 */ /* 0x102fe200078e0202 */
[----:B------:R0:W-:Y:S04]  /*8480*/  STL.64 [R1+0x20], R4 ;  /* 0x0000200401007387 */ /* 0x0001e80000100a00 */
[----:B------:R1:W-:Y:S01]  /*8490*/  STL.64 [R1+0x18], R18 ;  /* 0x0000181201007387 */ /* 0x0003e20000100a00 */
[----:B0-----:R-:W-:-:S04]  /*84a0*/  IMAD.WIDE R4, R27, 0x2, R2 ;  /* 0x000000021b047825 */ /* 0x001fc800078e0202 */
[--C-:B-1----:R-:W-:Y:S01]  /*84b0*/  IMAD.WIDE R18, R13, 0x2, R2.reuse ;  /* 0x000000020d127825 */ /* 0x102fe200078e0202 */
[----:B------:R0:W-:Y:S04]  /*84c0*/  STL.64 [R1+0x10], R4 ;  /* 0x0000100401007387 */ /* 0x0001e80000100a00 */
[----:B------:R-:W-:Y:S01]  /*84d0*/  STL.64 [R1+0x8], R18 ;  /* 0x0000081201007387 */ /* 0x000fe20000100a00 */
[----:B------:R-:W-:-:S03]  /*84e0*/  IMAD.WIDE R26, R7, 0x2, R2 ;  /* 0x00000002071a7825 */ /* 0x000fc600078e0202 */
[----:B------:R-:W-:Y:S01]  /*84f0*/  STL.64 [R1+0x1f08], R28 ;  /* 0x001f081c01007387 */ /* 0x000fe20000100a00 */
[----:B0-----:R-:W-:-:S05]  /*8500*/  IMAD.WIDE R4, R6, 0x2, R2 ;  /* 0x0000000206047825 */ /* 0x001fca00078e0202 */
[----:B------:R0:W-:Y:S01]  /*8510*/  STL.64 [R1], R4 ;  /* 0x0000000401007387 */ /* 0x0001e20000100a00 */
[----:B------:R-:W-:-:S03]  /*8520*/  IMAD.WIDE R6, R9, 0x2, R2 ;  /* 0x0000000209067825 */ /* 0x000fc600078e0202 */
[----:B------:R-:W-:Y:S01]  /*8530*/  STL.64 [R1+0x1f00], R26 ;  /* 0x001f001a01007387 */ /* 0x000fe20000100a00 */
[----:B0-----:R-:W-:-:S04]  /*8540*/  IMAD.WIDE R4, R8, 0x2, R2 ;  /* 0x0000000208047825 */ /* 0x001fc800078e0202 */
[--C-:B------:R-:W-:Y:S01]  /*8550*/  IMAD.WIDE R8, R10, 0x2, R2.reuse ;  /* 0x000000020a087825 */ /* 0x100fe200078e0202 */
[----:B------:R-:W-:Y:S04]  /*8560*/  STL.64 [R1+0x1ef8], R4 ;  /* 0x001ef80401007387 */ /* 0x000fe80000100a00 */
[----:B------:R-:W-:Y:S04]  /*8570*/  STL.64 [R1+0x1f10], R6 ;  /* 0x001f100601007387 */ /* 0x000fe80000100a00 */
[----:B------:R0:W-:Y:S01]  /*8580*/  STL.64 [R1+0x1ef0], R8 ;  /* 0x001ef00801007387 */ /* 0x0001e20000100a00 */
[----:B------:R-:W-:-:S03]  /*8590*/  IMAD.WIDE R10, R11, 0x2, R2 ;  /* 0x000000020b0a7825 */ /* 0x000fc600078e0202 */
[----:B0-----:R-:W2:Y:S04]  /*85a0*/  LDL.LU R9, [R1+0x254] ;  /* 0x0002540001097983 */ /* 0x001ea80000300800 */
[----:B------:R0:W-:Y:S01]  /*85b0*/  STL.64 [R1+0x1ee8], R10 ;  /* 0x001ee80a01007387 */ /* 0x0001e20000100a00 */
[----:B------:R-:W-:-:S03]  /*85c0*/  IMAD.WIDE R12, R12, 0x2, R2 ;  /* 0x000000020c0c7825 */ /* 0x000fc600078e0202 */
[----:B0-----:R-:W3:Y:S04]  /*85d0*/  LDL.LU R10, [R1+0x260] ;  /* 0x00026000010a7983 */ /* 0x001ee80000300800 */
[----:B------:R-:W4:Y:S01]  /*85e0*/  LDL.LU R11, [R1+0x264] ;  /* 0x00026400010b7983 */ /* 0x000f220000300800 */
[----:B------:R-:W-:Y:S02]  /*85f0*/  IMAD.MOV.U32 R23, RZ, RZ, R15 ;  /* 0x000000ffff177224 */ /* 0x000fe400078e000f */
[--C-:B------:R-:W-:Y:S01]  /*8600*/  IMAD.WIDE R14, R14, 0x2, R2.reuse ;  /* 0x000000020e0e7825 */ /* 0x100fe200078e0202 */
[----:B------:R-:W-:Y:S04]  /*8610*/  STL.64 [R1+0x1f18], R12 ;  /* 0x001f180c01007387 */ /* 0x000fe80000100a00 */
[----:B------:R-:W5:Y:S04]  /*8620*/  LDL.LU R28, [R1+0x268] ;  /* 0x00026800011c7983 */ /* 0x000f680000300800 */
[----:B------:R-:W-:Y:S04]  /*8630*/  STL.64 [R1+0x1f20], R14 ;  /* 0x001f200e01007387 */ /* 0x000fe80000100a00 */
[----:B------:R-:W5:Y:S01]  /*8640*/  LDL.LU R29, [R1+0x26c] ;  /* 0x00026c00011d7983 */ /* 0x000f620000300800 */
[----:B------:R-:W-:-:S03]  /*8650*/  IMAD.WIDE R18, R22, 0x2, R2 ;  /* 0x0000000216127825 */ /* 0x000fc600078e0202 */
[----:B------:R0:W-:Y:S04]  /*8660*/  STL.64 [R1+0x1f28], R16 ;  /* 0x001f281001007387 */ /* 0x0001e80000100a00 */
[----:B------:R-:W5:Y:S04]  /*8670*/  LDL.LU R7, [R1+0x278] ;  /* 0x0002780001077983 */ /* 0x000f680000300800 */
[----:B------:R-:W-:Y:S04]  /*8680*/  STL.64 [R1+0x1f30], R18 ;  /* 0x001f301201007387 */ /* 0x000fe80000100a00 */
[----:B------:R-:W5:Y:S01]  /*8690*/  LDL.LU R26, [R1+0x27c] ;  /* 0x00027c00011a7983 */ /* 0x000f620000300800 */
[----:B------:R-:W-:-:S04]  /*86a0*/  IMAD.WIDE R20, R21, 0x2, R2 ;  /* 0x0000000215147825 */ /* 0x000fc800078e0202 */
[----:B------:R-:W-:Y:S01]  /*86b0*/  IMAD.MOV.U32 R27, RZ, RZ, R23 ;  /* 0x000000ffff1b7224 */ /* 0x000fe200078e0017 */
[----:B------:R1:W-:Y:S01]  /*86c0*/  STL.64 [R1+0x1f38], R20 ;  /* 0x001f381401007387 */ /* 0x0003e20000100a00 */
[----:B------:R-:W-:-:S03]  /*86d0*/  IMAD.WIDE R22, R24, 0x2, R2 ;  /* 0x0000000218167825 */ /* 0x000fc600078e0202 */
[----:B------:R-:W5:Y:S04]  /*86e0*/  LDL.LU R6, [R1+0x288] ;  /* 0x0002880001067983 */ /* 0x000f680000300800 */
[----:B------:R-:W-:Y:S04]  /*86f0*/  STL.64 [R1+0x1f40], R22 ;  /* 0x001f401601007387 */ /* 0x000fe80000100a00 */
[----:B------:R-:W5:Y:S01]  /*8700*/  LDL.LU R4, [R1+0x28c] ;  /* 0x00028c0001047983 */ /* 0x000f620000300800 */
[----:B------:R-:W-:-:S03]  /*8710*/  IMAD.WIDE R24, R25, 0x2, R2 ;  /* 0x0000000219187825 */ /* 0x000fc600078e0202 */
[----:B------:R-:W5:Y:S04]  /*8720*/  LDL.LU R5, [R1+0x290] ;  /* 0x0002900001057983 */ /* 0x000f680000300800 */
[----:B0-----:R-:W5:Y:S04]  /*8730*/  LDL.LU R16, [R1+0x294] ;  /* 0x0002940001107983 */ /* 0x001f680000300800 */
[----:B------:R-:W5:Y:S04]  /*8740*/  LDL.LU R17, [R1+0x2a0] ;  /* 0x0002a00001117983 */ /* 0x000f680000300800 */
[----:B------:R-:W-:Y:S04]  /*8750*/  STL.64 [R1+0x1f48], R24 ;  /* 0x001f481801007387 */ /* 0x000fe80000100a00 */
[----:B-1----:R-:W5:Y:S04]  /*8760*/  LDL.LU R20, [R1+0x2a4] ;  /* 0x0002a40001147983 */ /* 0x002f680000300800 */
[----:B------:R-:W5:Y:S01]  /*8770*/  LDL.LU R8, [R1+0x2b0] ;  /* 0x0002b00001087983 */ /* 0x000f620000300800 */
[----:B--2---:R-:W-:-:S05]  /*8780*/  IMAD.WIDE R12, R9, 0x2, R2 ;  /* 0x00000002090c7825 */ /* 0x004fca00078e0202 */
[----:B------:R3:W-:Y:S04]  /*8790*/  STL.64 [R1+0x190], R12 ;  /* 0x0001900c01007387 */ /* 0x0007e80000100a00 */
[----:B------:R-:W2:Y:S04]  /*87a0*/  LDL.LU R9, [R1+0x2b4] ;  /* 0x0002b40001097983 */ /* 0x000ea80000300800 */
[----:B------:R-:W2:Y:S01]  /*87b0*/  LDL.LU R14, [R1+0x2b8] ;  /* 0x0002b800010e7983 */ /* 0x000ea20000300800 */
[----:B---3--:R-:W-:-:S03]  /*87c0*/  IMAD.WIDE R12, R10, 0x2, R2 ;  /* 0x000000020a0c7825 */ /* 0x008fc600078e0202 */
[----:B------:R-:W3:Y:S01]  /*87d0*/  LDL.LU R15, [R1+0x1f8] ;  /* 0x0001f800010f7983 */ /* 0x000ee20000300800 */
[----:B----4-:R-:W-:-:S03]  /*87e0*/  IMAD.WIDE R10, R11, 0x2, R2 ;  /* 0x000000020b0a7825 */ /* 0x010fc600078e0202 */
[----:B------:R0:W-:Y:S01]  /*87f0*/  STL.64 [R1+0x200], R12 ;  /* 0x0002000c01007387 */ /* 0x0001e20000100a00 */
[----:B-----5:R-:W-:-:S03]  /*8800*/  IMAD.WIDE R18, R28, 0x2, R2 ;  /* 0x000000021c127825 */ /* 0x020fc600078e0202 */
[----:B0-----:R-:W4:Y:S04]  /*8810*/  LDL.LU R12, [R1+0x1f0] ;  /* 0x0001f000010c7983 */ /* 0x001f280000300800 */
[----:B------:R-:W5:Y:S04]  /*8820*/  LDL.LU R13, [R1+0x1e8] ;  /* 0x0001e800010d7983 */ /* 0x000f680000300800 */
[----:B------:R0:W-:Y:S04]  /*8830*/  STL.64 [R1+0x208], R10 ;  /* 0x0002080a01007387 */ /* 0x0001e80000100a00 */
[----:B0-----:R-:W5:Y:S04]  /*8840*/  LDL.LU R10, [R1+0x1e0] ;  /* 0x0001e000010a7983 */ /* 0x001f680000300800 */
[----:B------:R-:W5:Y:S04]  /*8850*/  LDL.LU R11, [R1+0x1d8] ;  /* 0x0001d800010b7983 */ /* 0x000f680000300800 */
[----:B------:R0:W-:Y:S04]  /*8860*/  STL.64 [R1+0x210], R18 ;  /* 0x0002101201007387 */ /* 0x0001e80000100a00 */
[----:B------:R-:W5:Y:S01]  /*8870*/  LDL.LU R28, [R1+0x1d0] ;  /* 0x0001d000011c7983 */ /* 0x000f620000300800 */
[----:B------:R-:W-:-:S04]  /*8880*/  IMAD.WIDE R22, R7, 0x2, R2 ;  /* 0x0000000207167825 */ /* 0x000fc800078e0202 */
[--C-:B0-----:R-:W-:Y:S02]  /*8890*/  IMAD.WIDE R18, R29, 0x2, R2.reuse ;  /* 0x000000021d127825 */ /* 0x101fe400078e0202 */
[----:B------:R-:W5:Y:S04]  /*88a0*/  LDL.LU R29, [R1+0x1c8] ;  /* 0x0001c800011d7983 */ /* 0x000f680000300800 */
[----:B------:R0:W-:Y:S04]  /*88b0*/  STL.64 [R1+0x220], R18 ;  /* 0x0002201201007387 */ /* 0x0001e80000100a00 */
[----:B------:R-:W5:Y:S04]  /*88c0*/  LDL.LU R21, [R1+0x1c0] ;  /* 0x0001c00001157983 */ /* 0x000f680000300800 */
[----:B0-----:R-:W5:Y:S04]  /*88d0*/  LDL.LU R18, [R1+0x1b8] ;  /* 0x0001b80001127983 */ /* 0x001f680000300800 */
[----:B------:R0:W-:Y:S04]  /*88e0*/  STL.64 [R1+0x228], R22 ;  /* 0x0002281601007387 */ /* 0x0001e80000100a00 */
[----:B------:R-:W5:Y:S01]  /*88f0*/  LDL.LU R7, [R1+0x1b0] ;  /* 0x0001b00001077983 */ /* 0x000f620000300800 */
[----:B0-----:R-:W-:-:S04]  /*8900*/  IMAD.WIDE R22, R26, 0x2, R2 ;  /* 0x000000021a167825 */ /* 0x001fc800078e0202 */
[----:B------:R-:W-:Y:S01]  /*8910*/  IMAD.MOV.U32 R26, RZ, RZ, R27 ;  /* 0x000000ffff1a7224 */ /* 0x000fe200078e001b */
[----:B------:R0:W-:Y:S04]  /*8920*/  STL.64 [R1+0x238], R22 ;  /* 0x0002381601007387 */ /* 0x0001e80000100a00 */
[----:B------:R-:W5:Y:S04]  /*8930*/  LDL.LU R27, [R1+0x1a8] ;  /* 0x0001a800011b7983 */ /* 0x000f680000300800 */
[----:B------:R-:W5:Y:S01]  /*8940*/  LDL.LU R19, [R1+0x1a0] ;  /* 0x0001a00001137983 */ /* 0x000f620000300800 */
[----:B0-----:R-:W-:-:S03]  /*8950*/  IMAD.WIDE R22, R6, 0x2, R2 ;  /* 0x0000000206167825 */ /* 0x001fc600078e0202 */
[----:B------:R-:W5:Y:S04]  /*8960*/  LDL.LU R6, [R1+0x198] ;  /* 0x0001980001067983 */ /* 0x000f680000300800 */
[----:B------:R0:W-:Y:S01]  /*8970*/  STL.64 [R1+0x248], R22 ;  /* 0x0002481601007387 */ /* 0x0001e20000100a00 */
[----:B------:R-:W-:-:S04]  /*8980*/  IMAD.WIDE R24, R5, 0x2, R2 ;  /* 0x0000000205187825 */ /* 0x000fc800078e0202 */
[--C-:B0-----:R-:W-:Y:S02]  /*8990*/  IMAD.WIDE R22, R4, 0x2, R2.reuse ;  /* 0x0000000204167825 */ /* 0x101fe400078e0202 */
[----:B------:R-:W5:Y:S04]  /*89a0*/  LDL.LU.64 R4, [R1+0x188] ;  /* 0x0001880001047983 */ /* 0x000f680000300a00 */
[----:B------:R0:W-:Y:S04]  /*89b0*/  STL.64 [R1+0x250], R22 ;  /* 0x0002501601007387 */ /* 0x0001e80000100a00 */
[----:B------:R1:W-:Y:S01]  /*89c0*/  STL.64 [R1+0x260], R24 ;  /* 0x0002601801007387 */ /* 0x0003e20000100a00 */
[----:B0-----:R-:W-:-:S04]  /*89d0*/  IMAD.WIDE R22, R16, 0x2, R2 ;  /* 0x0000000210167825 */ /* 0x001fc800078e0202 */
[--C-:B-1----:R-:W-:Y:S02]  /*89e0*/  IMAD.WIDE R24, R17, 0x2, R2.reuse ;  /* 0x0000000211187825 */ /* 0x102fe400078e0202 */
[----:B------:R-:W5:Y:S04]  /*89f0*/  LDL.LU.64 R16, [R1+0xa0] ;  /* 0x0000a00001107983 */ /* 0x000f680000300a00 */
[----:B------:R0:W-:Y:S04]  /*8a00*/  STL.64 [R1+0x268], R22 ;  /* 0x0002681601007387 */ /* 0x0001e80000100a00 */
[----:B------:R1:W-:Y:S01]  /*8a10*/  STL.64 [R1+0x278], R24 ;  /* 0x0002781801007387 */ /* 0x0003e20000100a00 */
[----:B0-----:R-:W-:-:S04]  /*8a20*/  IMAD.WIDE R22, R20, 0x2, R2 ;  /* 0x0000000214167825 */ /* 0x001fc800078e0202 */
[--C-:B-1----:R-:W-:Y:S01]  /*8a30*/  IMAD.WIDE R24, R8, 0x2, R2.reuse ;  /* 0x0000000208187825 */ /* 0x102fe200078e0202 */
[----:B------:R2:W-:Y:S03]  /*8a40*/  STL.64 [R1+0x288], R22 ;  /* 0x0002881601007387 */ /* 0x0005e60000100a00 */
[--C-:B--2---:R-:W-:Y:S02]  /*8a50*/  IMAD.WIDE R22, R9, 0x2, R2.reuse ;  /* 0x0000000209167825 */ /* 0x104fe400078e0202 */
[----:B------:R-:W2:Y:S04]  /*8a60*/  LDL.LU.64 R8, [R1+0x180] ;  /* 0x0001800001087983 */ /* 0x000ea80000300a00 */
[----:B------:R0:W-:Y:S04]  /*8a70*/  STL.64 [R1+0x290], R24 ;  /* 0x0002901801007387 */ /* 0x0001e80000100a00 */
[----:B------:R3:W-:Y:S01]  /*8a80*/  STL.64 [R1+0x2a0], R22 ;  /* 0x0002a01601007387 */ /* 0x0007e20000100a00 */
[----:B0-----:R-:W-:-:S04]  /*8a90*/  IMAD.WIDE R24, R14, 0x2, R2 ;  /* 0x000000020e187825 */ /* 0x001fc800078e0202 */
[--C-:B---3--:R-:W-:Y:S02]  /*8aa0*/  IMAD.WIDE R22, R15, 0x2, R2.reuse ;  /* 0x000000020f167825 */ /* 0x108fe400078e0202 */
[----:B------:R-:W3:Y:S04]  /*8ab0*/  LDL.LU.64 R14, [R1+0x98] ;  /* 0x00009800010e7983 */ /* 0x000ee80000300a00 */
[----:B------:R4:W-:Y:S04]  /*8ac0*/  STL.64 [R1+0x2b0], R24 ;  /* 0x0002b01801007387 */ /* 0x0009e80000100a00 */
[----:B------:R5:W-:Y:S01]  /*8ad0*/  STL.64 [R1+0x1f8], R22 ;  /* 0x0001f81601007387 */ /* 0x000be20000100a00 */
[----:B----4-:R-:W-:-:S04]  /*8ae0*/  IMAD.WIDE R24, R12, 0x2, R2 ;  /* 0x000000020c187825 */ /* 0x010fc800078e0202 */
[--C-:B-----5:R-:W-:Y:S02]  /*8af0*/  IMAD.WIDE R22, R13, 0x2, R2.reuse ;  /* 0x000000020d167825 */ /* 0x120fe400078e0202 */
[----:B------:R-:W4:Y:S04]  /*8b00*/  LDL.LU.64 R12, [R1+0x178] ;  /* 0x00017800010c7983 */ /* 0x000f280000300a00 */
        /* <DEDUP_REMOVED lines=12> */
[----:B0-----:R-:W-:-:S03]  /*8bd0*/  IMAD.WIDE R24, R21, 0x2, R2 ;  /* 0x0000000215187825 */ /* 0x001fc600078e0202 */
[----:B------:R-:W5:Y:S01]  /*8be0*/  LDL.LU.64 R20, [R1+0x88] ;  /* 0x0000880001147983 */ /* 0x000f620000300a00 */
[----:B-1----:R-:W-:-:S03]  /*8bf0*/  IMAD.WIDE R22, R18, 0x2, R2 ;  /* 0x0000000212167825 */ /* 0x002fc600078e0202 */
[----:B------:R0:W-:Y:S04]  /*8c00*/  STL.64 [R1+0x1c0], R24 ;  /* 0x0001c01801007387 */ /* 0x0001e80000100a00 */
[----:B------:R1:W-:Y:S01]  /*8c10*/  STL.64 [R1+0x1b8], R22 ;  /* 0x0001b81601007387 */ /* 0x0003e20000100a00 */
[----:B0-----:R-:W-:-:S04]  /*8c20*/  IMAD.WIDE R24, R7, 0x2, R2 ;  /* 0x0000000207187825 */ /* 0x001fc800078e0202 */
[----:B------:R-:W-:Y:S01]  /*8c30*/  IMAD.MOV.U32 R7, RZ, RZ, R26 ;  /* 0x000000ffff077224 */ /* 0x000fe200078e001a */
[----:B------:R0:W-:Y:S01]  /*8c40*/  STL.64 [R1+0x1b0], R24 ;  /* 0x0001b01801007387 */ /* 0x0001e20000100a00 */
[----:B-1----:R-:W-:-:S03]  /*8c50*/  IMAD.WIDE R22, R27, 0x2, R2 ;  /* 0x000000021b167825 */ /* 0x002fc600078e0202 */
[----:B------:R-:W5:Y:S04]  /*8c60*/  LDL.LU.64 R26, [R1+0x168] ;  /* 0x00016800011a7983 */ /* 0x000f680000300a00 */
[----:B------:R1:W-:Y:S01]  /*8c70*/  STL.64 [R1+0x1a8], R22 ;  /* 0x0001a81601007387 */ /* 0x0003e20000100a00 */
[----:B0-----:R-:W-:-:S03]  /*8c80*/  IMAD.WIDE R24, R19, 0x2, R2 ;  /* 0x0000000213187825 */ /* 0x001fc600078e0202 */
[----:B------:R-:W5:Y:S01]  /*8c90*/  LDL.LU.64 R18, [R1+0x80] ;  /* 0x0000800001127983 */ /* 0x000f620000300a00 */
[----:B-1----:R-:W-:-:S03]  /*8ca0*/  IMAD.WIDE R22, R6, 0x2, R2 ;  /* 0x0000000206167825 */ /* 0x002fc600078e0202 */
[----:B------:R0:W-:Y:S01]  /*8cb0*/  STL.64 [R1+0x1a0], R24 ;  /* 0x0001a01801007387 */ /* 0x0001e20000100a00 */
[----:B------:R-:W-:-:S03]  /*8cc0*/  IMAD.WIDE R2, R0, 0x2, R2 ;  /* 0x0000000200027825 */ /* 0x000fc600078e0202 */
[----:B------:R-:W-:Y:S01]  /*8cd0*/  STL.64 [R1+0x198], R22 ;  /* 0x0001981601007387 */ /* 0x000fe20000100a00 */
[----:B------:R-:W-:-:S03]  /*8ce0*/  IMAD.MOV.U32 R0, RZ, RZ, R5 ;  /* 0x000000ffff007224 */ /* 0x000fc600078e0005 */
[----:B------:R1:W-:Y:S04]  /*8cf0*/  STL [R1+0x1dc0], R4 ;  /* 0x001dc00401007387 */ /* 0x0003e80000100800 */
[----:B------:R-:W-:Y:S04]  /*8d00*/  STL.64 [R1+0x2b8], R2 ;  /* 0x0002b80201007387 */ /* 0x000fe80000100a00 */
[----:B0-----:R-:W5:Y:S04]  /*8d10*/  LDL.LU.64 R24, [R1+0x160] ;  /* 0x0001600001187983 */ /* 0x001f680000300a00 */
[----:B------:R0:W-:Y:S04]  /*8d20*/  STL [R1+0x1db8], R0 ;  /* 0x001db80001007387 */ /* 0x0001e80000100800 */
[----:B------:R0:W-:Y:S04]  /*8d30*/  STL [R1+0x1dbc], R16 ;  /* 0x001dbc1001007387 */ /* 0x0001e80000100800 */
[----:B-1----:R-:W5:Y:S01]  /*8d40*/  LDL.LU.64 R4, [R1+0x78] ;  /* 0x0000780001047983 */ /* 0x002f620000300a00 */
[----:B0-----:R-:W-:-:S03]  /*8d50*/  IMAD.MOV.U32 R0, RZ, RZ, R17 ;  /* 0x000000ffff007224 */ /* 0x001fc600078e0011 */
[----:B------:R-:W5:Y:S04]  /*8d60*/  LDL.LU.64 R16, [R1+0x158] ;  /* 0x0001580001107983 */ /* 0x000f680000300a00 */
[----:B------:R0:W-:Y:S04]  /*8d70*/  STL [R1+0x1db0], R0 ;  /* 0x001db00001007387 */ /* 0x0001e80000100800 */
[----:B--2---:R1:W-:Y:S01]  /*8d80*/  STL [R1+0x1db4], R8 ;  /* 0x001db40801007387 */ /* 0x0043e20000100800 */
[----:B0-----:R-:W-:-:S03]  /*8d90*/  IMAD.MOV.U32 R0, RZ, RZ, R9 ;  /* 0x000000ffff007224 */ /* 0x001fc600078e0009 */
[----:B-1----:R-:W2:Y:S04]  /*8da0*/  LDL.LU.64 R8, [R1+0x70] ;  /* 0x0000700001087983 */ /* 0x002ea80000300a00 */
[----:B------:R0:W-:Y:S04]  /*8db0*/  STL [R1+0x1da8], R0 ;  /* 0x001da80001007387 */ /* 0x0001e80000100800 */
[----:B---3--:R-:W-:Y:S01]  /*8dc0*/  STL [R1+0x1dac], R14 ;  /* 0x001dac0e01007387 */ /* 0x008fe20000100800 */
[----:B0-----:R-:W-:-:S03]  /*8dd0*/  IMAD.MOV.U32 R0, RZ, RZ, R15 ;  /* 0x000000ffff007224 */ /* 0x001fc600078e000f */
[----:B------:R-:W3:Y:S04]  /*8de0*/  LDL.LU.64 R22, [R1+0x150] ;  /* 0x0001500001167983 */ /* 0x000ee80000300a00 */
[----:B------:R0:W-:Y:S04]  /*8df0*/  STL [R1+0x1da0], R0 ;  /* 0x001da00001007387 */ /* 0x0001e80000100800 */
[----:B----4-:R-:W-:Y:S01]  /*8e00*/  STL [R1+0x1da4], R12 ;  /* 0x001da40c01007387 */ /* 0x010fe20000100800 */
[----:B0-----:R-:W-:-:S03]  /*8e10*/  IMAD.MOV.U32 R0, RZ, RZ, R13 ;  /* 0x000000ffff007224 */ /* 0x001fc600078e000d */
[----:B------:R-:W4:Y:S04]  /*8e20*/  LDL.LU.64 R14, [R1+0x68] ;  /* 0x00006800010e7983 */ /* 0x000f280000300a00 */
[----:B------:R5:W-:Y:S02]  /*8e30*/  STL [R1+0x1d98], R0 ;  /* 0x001d980001007387 */ /* 0x000be40000100800 */
[----:B-----5:R-:W-:Y:S02]  /*8e40*/  IMAD.MOV.U32 R0, RZ, RZ, R11 ;  /* 0x000000ffff007224 */ /* 0x020fe400078e000b */
[----:B------:R-:W-:Y:S04]  /*8e50*/  STL [R1+0x1d9c], R10 ;  /* 0x001d9c0a01007387 */ /* 0x000fe80000100800 */
[----:B------:R-:W5:Y:S04]  /*8e60*/  LDL.LU.64 R12, [R1+0x148] ;  /* 0x00014800010c7983 */ /* 0x000f680000300a00 */
[----:B------:R0:W-:Y:S04]  /*8e70*/  STL [R1+0x1d90], R0 ;  /* 0x001d900001007387 */ /* 0x0001e80000100800 */
[----:B------:R1:W-:Y:S01]  /*8e80*/  STL [R1+0x1d94], R28 ;  /* 0x001d941c01007387 */ /* 0x0003e20000100800 */
[----:B0-----:R-:W-:-:S03]  /*8e90*/  IMAD.MOV.U32 R0, RZ, RZ, R29 ;  /* 0x000000ffff007224 */ /* 0x001fc600078e001d */
[----:B------:R-:W5:Y:S04]  /*8ea0*/  LDL.LU.64 R10, [R1+0x60] ;  /* 0x00006000010a7983 */ /* 0x000f680000300a00 */
[----:B-1----:R-:W5:Y:S04]  /*8eb0*/  LDL.LU.64 R28, [R1+0x140] ;  /* 0x00014000011c7983 */ /* 0x002f680000300a00 */
[----:B------:R0:W-:Y:S04]  /*8ec0*/  STL [R1+0x1d88], R0 ;  /* 0x001d880001007387 */ /* 0x0001e80000100800 */
[----:B------:R1:W-:Y:S01]  /*8ed0*/  STL [R1+0x1d8c], R20 ;  /* 0x001d8c1401007387 */ /* 0x0003e20000100800 */
[----:B0-----:R-:W-:-:S03]  /*8ee0*/  IMAD.MOV.U32 R0, RZ, RZ, R21 ;  /* 0x000000ffff007224 */ /* 0x001fc600078e0015 */
[----:B------:R-:W-:Y:S04]  /*8ef0*/  STL [R1+0x1d84], R26 ;  /* 0x001d841a01007387 */ /* 0x000fe80000100800 */
[----:B------:R0:W-:Y:S04]  /*8f00*/  STL [R1+0x1d80], R0 ;  /* 0x001d800001007387 */ /* 0x0001e80000100800 */
[----:B-1----:R-:W5:Y:S01]  /*8f10*/  LDL.LU.64 R20, [R1+0x58] ;  /* 0x0000580001147983 */ /* 0x002f620000300a00 */
[----:B0-----:R-:W-:-:S03]  /*8f20*/  IMAD.MOV.U32 R0, RZ, RZ, R27 ;  /* 0x000000ffff007224 */ /* 0x001fc600078e001b */
[----:B------:R-:W-:Y:S04]  /*8f30*/  STL [R1+0x1d7c], R18 ;  /* 0x001d7c1201007387 */ /* 0x000fe80000100800 */
[----:B------:R0:W-:Y:S04]  /*8f40*/  STL [R1+0x1d78], R0 ;  /* 0x001d780001007387 */ /* 0x0001e80000100800 */
[----:B------:R-:W5:Y:S01]  /*8f50*/  LDL.LU.64 R26, [R1+0x138] ;  /* 0x00013800011a7983 */ /* 0x000f620000300a00 */
[----:B0-----:R-:W-:-:S03]  /*8f60*/  IMAD.MOV.U32 R0, RZ, RZ, R19 ;  /* 0x000000ffff007224 */ /* 0x001fc600078e0013 */
[----:B------:R-:W5:Y:S04]  /*8f70*/  LDL.LU.64 R18, [R1+0x50] ;  /* 0x0000500001127983 */ /* 0x000f680000300a00 */
[----:B------:R0:W-:Y:S04]  /*8f80*/  STL [R1+0x1d70], R0 ;  /* 0x001d700001007387 */ /* 0x0001e80000100800 */
[----:B------:R-:W-:Y:S01]  /*8f90*/  STL [R1+0x1d74], R24 ;  /* 0x001d741801007387 */ /* 0x000fe20000100800 */
[----:B0-----:R-:W-:-:S03]  /*8fa0*/  IMAD.MOV.U32 R0, RZ, RZ, R25 ;  /* 0x000000ffff007224 */ /* 0x001fc600078e0019 */
[----:B------:R-:W-:Y:S04]  /*8fb0*/  STL [R1+0x1d6c], R4 ;  /* 0x001d6c0401007387 */ /* 0x000fe80000100800 */
[----:B------:R0:W-:Y:S04]  /*8fc0*/  STL [R1+0x1d68], R0 ;  /* 0x001d680001007387 */ /* 0x0001e80000100800 */
[----:B------:R-:W-:Y:S01]  /*8fd0*/  STL [R1+0x1d64], R16 ;  /* 0x001d641001007387 */ /* 0x000fe20000100800 */
[----:B0-----:R-:W-:-:S05]  /*8fe0*/  IMAD.MOV.U32 R0, RZ, RZ, R5 ;  /* 0x000000ffff007224 */ /* 0x001fca00078e0005 */
[----:B------:R0:W-:Y:S04]  /*8ff0*/  STL [R1+0x1d60], R0 ;  /* 0x001d600001007387 */ /* 0x0001e80000100800 */
[----:B------:R-:W5:Y:S01]  /*9000*/  LDL.LU.64 R4, [R1+0x130] ;  /* 0x0001300001047983 */ /* 0x000f620000300a00 */
[----:B0-----:R-:W-:-:S03]  /*9010*/  IMAD.MOV.U32 R0, RZ, RZ, R17 ;  /* 0x000000ffff007224 */ /* 0x001fc600078e0011 */
[----:B--2---:R-:W-:Y:S04]  /*9020*/  STL [R1+0x1d5c], R8 ;  /* 0x001d5c0801007387 */ /* 0x004fe80000100800 */
[----:B------:R0:W-:Y:S04]  /*9030*/  STL [R1+0x1d58], R0 ;  /* 0x001d580001007387 */ /* 0x0001e80000100800 */
[----:B------:R-:W2:Y:S01]  /*9040*/  LDL.LU.64 R16, [R1+0x48] ;  /* 0x0000480001107983 */ /* 0x000ea20000300a00 */
[----:B0-----:R-:W-:-:S03]  /*9050*/  IMAD.MOV.U32 R0, RZ, RZ, R9 ;  /* 0x000000ffff007224 */ /* 0x001fc600078e0009 */
[----:B---3--:R-:W-:Y:S04]  /*9060*/  STL [R1+0x1d54], R22 ;  /* 0x001d541601007387 */ /* 0x008fe80000100800 */
[----:B------:R0:W-:Y:S04]  /*9070*/  STL [R1+0x1d50], R0 ;  /* 0x001d500001007387 */ /* 0x0001e80000100800 */
[----:B------:R-:W3:Y:S01]  /*9080*/  LDL.LU.64 R8, [R1+0x128] ;  /* 0x0001280001087983 */ /* 0x000ee20000300a00 */
[----:B0-----:R-:W-:-:S03]  /*9090*/  IMAD.MOV.U32 R0, RZ, RZ, R23 ;  /* 0x000000ffff007224 */ /* 0x001fc600078e0017 */
[----:B----4-:R-:W-:Y:S04]  /*90a0*/  STL [R1+0x1d4c], R14 ;  /* 0x001d4c0e01007387 */ /* 0x010fe80000100800 */
[----:B------:R0:W-:Y:S02]  /*90b0*/  STL [R1+0x1d48], R0 ;  /* 0x001d480001007387 */ /* 0x0001e40000100800 */
[----:B0-----:R-:W-:Y:S02]  /*90c0*/  IMAD.MOV.U32 R0, RZ, RZ, R15 ;  /* 0x000000ffff007224 */ /* 0x001fe400078e000f */
[----:B------:R-:W4:Y:S04]  /*90d0*/  LDL.LU.64 R14, [R1+0x40] ;  /* 0x00004000010e7983 */ /* 0x000f280000300a00 */
[----:B------:R0:W-:Y:S04]  /*90e0*/  STL [R1+0x1d40], R0 ;  /* 0x001d400001007387 */ /* 0x0001e80000100800 */
[----:B-----5:R1:W-:Y:S01]  /*90f0*/  STL [R1+0x1d44], R12 ;  /* 0x001d440c01007387 */ /* 0x0203e20000100800 */
[----:B0-----:R-:W-:-:S03]  /*9100*/  IMAD.MOV.U32 R0, RZ, RZ, R13 ;  /* 0x000000ffff007224 */ /* 0x001fc600078e000d */
[----:B------:R-:W-:Y:S04]  /*9110*/  STL [R1+0x1d3c], R10 ;  /* 0x001d3c0a01007387 */ /* 0x000fe80000100800 */
[----:B------:R0:W-:Y:S04]  /*9120*/  STL [R1+0x1d38], R0 ;  /* 0x001d380001007387 */ /* 0x0001e80000100800 */
[----:B-1----:R-:W5:Y:S01]  /*9130*/  LDL.LU.64 R12, [R1+0x120] ;  /* 0x00012000010c7983 */ /* 0x002f620000300a00 */
[----:B0-----:R-:W-:-:S03]  /*9140*/  IMAD.MOV.U32 R0, RZ, RZ, R11 ;  /* 0x000000ffff007224 */ /* 0x001fc600078e000b */
[----:B------:R-:W-:Y:S01]  /*9150*/  STL [R1+0x1d34], R28 ;  /* 0x001d341c01007387 */ /* 0x000fe20000100800 */
[----:B------:R-:W-:-:S03]  /*9160*/  IMAD.MOV.U32 R11, RZ, RZ, R7 ;  /* 0x000000ffff0b7224 */ /* 0x000fc600078e0007 */
[----:B------:R0:W-:Y:S04]  /*9170*/  STL [R1+0x1d30], R0 ;  /* 0x001d300001007387 */ /* 0x0001e80000100800 */
[----:B------:R-:W2:Y:S01]  /*9180*/  LDL.LU.64 R6, [R1+0x38] ;  /* 0x0000380001067983 */ /* 0x000ea20000300a00 */
[----:B0-----:R-:W-:-:S03]  /*9190*/  IMAD.MOV.U32 R0, RZ, RZ, R29 ;  /* 0x000000ffff007224 */ /* 0x001fc600078e001d */
[----:B------:R-:W-:Y:S04]  /*91a0*/  STL [R1+0x1d2c], R20 ;  /* 0x001d2c1401007387 */ /* 0x000fe80000100800 */
[----:B------:R0:W-:Y:S04]  /*91b0*/  STL [R1+0x1d28], R0 ;  /* 0x001d280001007387 */ /* 0x0001e80000100800 */
[----:B------:R-:W2:Y:S01]  /*91c0*/  LDL.LU.64 R28, [R1+0x118] ;  /* 0x00011800011c7983 */ /* 0x000ea20000300a00 */
[----:B0-----:R-:W-:-:S03]  /*91d0*/  IMAD.MOV.U32 R0, RZ, RZ, R21 ;  /* 0x000000ffff007224 */ /* 0x001fc600078e0015 */
[----:B------:R-:W-:Y:S04]  /*91e0*/  STL [R1+0x1d24], R26 ;  /* 0x001d241a01007387 */ /* 0x000fe80000100800 */
[----:B------:R0:W-:Y:S04]  /*91f0*/  STL [R1+0x1d20], R0 ;  /* 0x001d200001007387 */ /* 0x0001e80000100800 */
[----:B------:R-:W-:Y:S01]  /*9200*/  STL [R1+0x1d1c], R18 ;  /* 0x001d1c1201007387 */ /* 0x000fe20000100800 */
[----:B0-----:R-:W-:-:S05]  /*9210*/  IMAD.MOV.U32 R0, RZ, RZ, R27 ;  /* 0x000000ffff007224 */ /* 0x001fca00078e001b */
[----:B------:R0:W-:Y:S04]  /*9220*/  STL [R1+0x1d18], R0 ;  /* 0x001d180001007387 */ /* 0x0001e80000100800 */
[----:B------:R-:W2:Y:S01]  /*9230*/  LDL.LU.64 R26, [R1+0x110] ;  /* 0x00011000011a7983 */ /* 0x000ea20000300a00 */
[----:B0-----:R-:W-:Y:S02]  /*9240*/  IMAD.MOV.U32 R0, RZ, RZ, R19 ;  /* 0x000000ffff007224 */ /* 0x001fe400078e0013 */
[----:B------:R-:W-:Y:S01]  /*9250*/  IMAD.MOV.U32 R3, RZ, RZ, R11 ;  /* 0x000000ffff037224 */ /* 0x000fe200078e000b */
[----:B--2---:R0:W-:Y:S04]  /*9260*/  STL.64 [R1+0x1f50], R26 ;  /* 0x001f501a01007387 */ /* 0x0041e80000100a00 */
[----:B0-----:R-:W2:Y:S04]  /*9270*/  LDL.LU.64 R26, [R1+0x30] ;  /* 0x00003000011a7983 */ /* 0x001ea80000300a00 */
[----:B------:R-:W2:Y:S04]  /*9280*/  LDL.LU.64 R24, [R1+0x28] ;  /* 0x0000280001187983 */ /* 0x000ea80000300a00 */
[----:B------:R0:W-:Y:S04]  /*9290*/  STL [R1+0x1d10], R0 ;  /* 0x001d100001007387 */ /* 0x0001e80000100800 */
[----:B------:R1:W-:Y:S01]  /*92a0*/  STL [R1+0x1d14], R4 ;  /* 0x001d140401007387 */ /* 0x0003e20000100800 */
[----:B0-----:R-:W-:-:S03]  /*92b0*/  IMAD.MOV.U32 R0, RZ, RZ, R5 ;  /* 0x000000ffff007224 */ /* 0x001fc600078e0005 */
[----:B-1----:R-:W2:Y:S04]  /*92c0*/  LDL.LU.64 R4, [R1+0x108] ;  /* 0x0001080001047983 */ /* 0x002ea80000300a00 */
[----:B------:R0:W-:Y:S04]  /*92d0*/  STL [R1+0x1d08], R0 ;  /* 0x001d080001007387 */ /* 0x0001e80000100800 */
[----:B------:R-:W-:Y:S04]  /*92e0*/  STL [R1+0x1d0c], R16 ;  /* 0x001d0c1001007387 */ /* 0x000fe80000100800 */
[----:B------:R-:W2:Y:S01]  /*92f0*/  LDL.LU.64 R22, [R1+0x20] ;  /* 0x0000200001167983 */ /* 0x000ea20000300a00 */
[----:B0-----:R-:W-:-:S03]  /*9300*/  IMAD.MOV.U32 R0, RZ, RZ, R17 ;  /* 0x000000ffff007224 */ /* 0x001fc600078e0011 */
[----:B---3--:R-:W-:Y:S04]  /*9310*/  STL [R1+0x1d04], R8 ;  /* 0x001d040801007387 */ /* 0x008fe80000100800 */
[----:B------:R0:W-:Y:S04]  /*9320*/  STL [R1+0x1d00], R0 ;  /* 0x001d000001007387 */ /* 0x0001e80000100800 */
[----:B------:R-:W3:Y:S04]  /*9330*/  LDL.LU.64 R20, [R1+0x100] ;  /* 0x0001000001147983 */ /* 0x000ee80000300a00 */
[----:B------:R-:W3:Y:S01]  /*9340*/  LDL.LU.64 R18, [R1+0x18] ;  /* 0x0000180001127983 */ /* 0x000ee20000300a00 */
[----:B0-----:R-:W-:-:S05]  /*9350*/  IMAD.MOV.U32 R0, RZ, RZ, R9 ;  /* 0x000000ffff007224 */ /* 0x001fca00078e0009 */
[----:B------:R0:W-:Y:S04]  /*9360*/  STL [R1+0x1cf8], R0 ;  /* 0x001cf80001007387 */ /* 0x0001e80000100800 */
[----:B----4-:R1:W-:Y:S04]  /*9370*/  STL [R1+0x1cfc], R14 ;  /* 0x001cfc0e01007387 */ /* 0x0103e80000100800 */
[----:B------:R-:W4:Y:S01]  /*9380*/  LDL.LU.64 R8, [R1+0xf8] ;  /* 0x0000f80001087983 */ /* 0x000f220000300a00 */
[----:B0-----:R-:W-:-:S03]  /*9390*/  IMAD.MOV.U32 R0, RZ, RZ, R15 ;  /* 0x000000ffff007224 */ /* 0x001fc600078e000f */
[----:B------:R-:W3:Y:S04]  /*93a0*/  LDL.LU.64 R16, [R1+0x10] ;  /* 0x0000100001107983 */ /* 0x000ee80000300a00 */
[----:B------:R0:W-:Y:S04]  /*93b0*/  STL [R1+0x1cf0], R0 ;  /* 0x001cf00001007387 */ /* 0x0001e80000100800 */
[----:B-----5:R-:W-:Y:S04]  /*93c0*/  STL [R1+0x1cf4], R12 ;  /* 0x001cf40c01007387 */ /* 0x020fe80000100800 */
[----:B-1----:R-:W5:Y:S01]  /*93d0*/  LDL.LU.64 R14, [R1+0xf0] ;  /* 0x0000f000010e7983 */ /* 0x002f620000300a00 */
[----:B0-----:R-:W-:-:S05]  /*93e0*/  IMAD.MOV.U32 R0, RZ, RZ, R13 ;  /* 0x000000ffff007224 */ /* 0x001fca00078e000d */
[----:B------:R0:W-:Y:S04]  /*93f0*/  STL [R1+0x1ce8], R0 ;  /* 0x001ce80001007387 */ /* 0x0001e80000100800 */
[----:B------:R1:W-:Y:S04]  /*9400*/  STL [R1+0x1cec], R6 ;  /* 0x001cec0601007387 */ /* 0x0003e80000100800 */
[----:B------:R-:W3:Y:S01]  /*9410*/  LDL.LU.64 R10, [R1+0x8] ;  /* 0x00000800010a7983 */ /* 0x000ee20000300a00 */
[----:B0-----:R-:W-:-:S03]  /*9420*/  IMAD.MOV.U32 R0, RZ, RZ, R7 ;  /* 0x000000ffff007224 */ /* 0x001fc600078e0007 */
[----:B------:R-:W-:Y:S04]  /*9430*/  STL [R1+0x1ce4], R28 ;  /* 0x001ce41c01007387 */ /* 0x000fe80000100800 */
[----:B------:R0:W-:Y:S04]  /*9440*/  STL [R1+0x1ce0], R0 ;  /* 0x001ce00001007387 */ /* 0x0001e80000100800 */
[----:B------:R-:W3:Y:S04]  /*9450*/  LDL.LU.64 R12, [R1+0xe8] ;  /* 0x0000e800010c7983 */ /* 0x000ee80000300a00 */
[----:B-1----:R-:W3:Y:S01]  /*9460*/  LDL.LU.64 R6, [R1] ;  /* 0x0000000001067983 */ /* 0x002ee20000300a00 */
[----:B0-----:R-:W-:-:S05]  /*9470*/  IMAD.MOV.U32 R0, RZ, RZ, R29 ;  /* 0x000000ffff007224 */ /* 0x001fca00078e001d */
[----:B------:R0:W-:Y:S04]  /*9480*/  STL [R1+0x1cd8], R0 ;  /* 0x001cd80001007387 */ /* 0x0001e80000100800 */
[----:B--2---:R1:W-:Y:S01]  /*9490*/  STL [R1+0x1cdc], R26 ;  /* 0x001cdc1a01007387 */ /* 0x0043e20000100800 */
[----:B0-----:R-:W-:-:S03]  /*94a0*/  IMAD.MOV.U32 R0, RZ, RZ, R27 ;  /* 0x000000ffff007224 */ /* 0x001fc600078e001b */
[----:B------:R-:W2:Y:S04]  /*94b0*/  LDL.LU.64 R28, [R1+0xe0] ;  /* 0x0000e000011c7983 */ /* 0x000ea80000300a00 */
[----:B-1----:R-:W2:Y:S04]  /*94c0*/  LDL.LU.64 R26, [R1+0x1f50] ;  /* 0x001f5000011a7983 */ /* 0x002ea80000300a00 */
[----:B--2---:R-:W-:Y:S04]  /*94d0*/  STL [R1+0x1cd4], R26 ;  /* 0x001cd41a01007387 */ /* 0x004fe80000100800 */
[----:B------:R0:W-:Y:S04]  /*94e0*/  STL [R1+0x1cd0], R0 ;  /* 0x001cd00001007387 */ /* 0x0001e80000100800 */
[----:B------:R-:W-:Y:S01]  /*94f0*/  STL [R1+0x1ccc], R24 ;  /* 0x001ccc1801007387 */ /* 0x000fe20000100800 */
[----:B0-----:R-:W-:-:S05]  /*9500*/  IMAD.MOV.U32 R0, RZ, RZ, R27 ;  /* 0x000000ffff007224 */ /* 0x001fca00078e001b */
[----:B------:R0:W-:Y:S04]  /*9510*/  STL [R1+0x1cc8], R0 ;  /* 0x001cc80001007387 */ /* 0x0001e80000100800 */
[----:B------:R-:W2:Y:S01]  /*9520*/  LDL.LU.64 R26, [R1+0xd8] ;  /* 0x0000d800011a7983 */ /* 0x000ea20000300a00 */
[----:B0-----:R-:W-:-:S03]  /*9530*/  IMAD.MOV.U32 R0, RZ, RZ, R25 ;  /* 0x000000ffff007224 */ /* 0x001fc600078e0019 */
[----:B------:R-:W2:Y:S04]  /*9540*/  LDL.LU.64 R24, [R1+0x1f48] ;  /* 0x001f480001187983 */ /* 0x000ea80000300a00 */
[----:B------:R-:W-:Y:S04]  /*9550*/  STL [R1+0x1cc4], R4 ;  /* 0x001cc40401007387 */ /* 0x000fe80000100800 */
[----:B------:R0:W-:Y:S04]  /*9560*/  STL [R1+0x1cc0], R0 ;  /* 0x001cc00001007387 */ /* 0x0001e80000100800 */
[----:B------:R-:W-:Y:S01]  /*9570*/  STL [R1+0x1cbc], R22 ;  /* 0x001cbc1601007387 */ /* 0x000fe20000100800 */
[----:B0-----:R-:W-:-:S05]  /*9580*/  IMAD.MOV.U32 R0, RZ, RZ, R5 ;  /* 0x000000ffff007224 */ /* 0x001fca00078e0005 */
[----:B------:R0:W-:Y:S04]  /*9590*/  STL [R1+0x1cb8], R0 ;  /* 0x001cb80001007387 */ /* 0x0001e80000100800 */
[----:B------:R-:W2:Y:S01]  /*95a0*/  LDL.LU.64 R4, [R1+0xd0] ;  /* 0x0000d00001047983 */ /* 0x000ea20000300a00 */
[----:B0-----:R-:W-:-:S03]  /*95b0*/  IMAD.MOV.U32 R0, RZ, RZ, R23 ;  /* 0x000000ffff007224 */ /* 0x001fc600078e0017 */
[----:B------:R-:W2:Y:S04]  /*95c0*/  LDL.LU.64 R22, [R1+0x1f40] ;  /* 0x001f400001167983 */ /* 0x000ea80000300a00 */
[----:B---3--:R-:W-:Y:S04]  /*95d0*/  STL [R1+0x1cb4], R20 ;  /* 0x001cb41401007387 */ /* 0x008fe80000100800 */
[----:B------:R0:W-:Y:S02]  /*95e0*/  STL [R1+0x1cb0], R0 ;  /* 0x001cb00001007387 */ /* 0x0001e40000100800 */
[----:B0-----:R-:W-:-:S02]  /*95f0*/  IMAD.MOV.U32 R0, RZ, RZ, R21 ;  /* 0x000000ffff007224 */ /* 0x001fc400078e0015 */
[----:B------:R-:W3:Y:S04]  /*9600*/  LDL.LU.64 R20, [R1+0x1f38] ;  /* 0x001f380001147983 */ /* 0x000ee80000300a00 */
[----:B------:R-:W-:Y:S04]  /*9610*/  STL [R1+0x1cac], R18 ;  /* 0x001cac1201007387 */ /* 0x000fe80000100800 */
[----:B------:R0:W-:Y:S02]  /*9620*/  STL [R1+0x1ca8], R0 ;  /* 0x001ca80001007387 */ /* 0x0001e40000100800 */
[----:B0-----:R-:W-:-:S02]  /*9630*/  IMAD.MOV.U32 R0, RZ, RZ, R19 ;  /* 0x000000ffff007224 */ /* 0x001fc400078e0013 */
[----:B------:R-:W2:Y:S04]  /*9640*/  LDL.LU.64 R18, [R1+0x1f30] ;  /* 0x001f300001127983 */ /* 0x000ea80000300a00 */
[----:B----4-:R-:W-:Y:S04]  /*9650*/  STL [R1+0x1ca4], R8 ;  /* 0x001ca40801007387 */ /* 0x010fe80000100800 */
[----:B------:R0:W-:Y:S04]  /*9660*/  STL [R1+0x1ca0], R0 ;  /* 0x001ca00001007387 */ /* 0x0001e80000100800 */
[----:B------:R-:W-:Y:S01]  /*9670*/  STL [R1+0x1c9c], R16 ;  /* 0x001c9c1001007387 */ /* 0x000fe20000100800 */
[----:B0-----:R-:W-:-:S05]  /*9680*/  IMAD.MOV.U32 R0, RZ, RZ, R9 ;  /* 0x000000ffff007224 */ /* 0x001fca00078e0009 */
[----:B------:R0:W-:Y:S04]  /*9690*/  STL [R1+0x1c98], R0 ;  /* 0x001c980001007387 */ /* 0x0001e80000100800 */
[----:B------:R-:W4:Y:S01]  /*96a0*/  LDL.LU.64 R8, [R1+0xc0] ;  /* 0x0000c00001087983 */ /* 0x000f220000300a00 */
[----:B0-----:R-:W-:-:S03]  /*96b0*/  IMAD.MOV.U32 R0, RZ, RZ, R17 ;  /* 0x000000ffff007224 */ /* 0x001fc600078e0011 */
[----:B------:R-:W2:Y:S04]  /*96c0*/  LDL.LU.64 R16, [R1+0x1f28] ;  /* 0x001f280001107983 */ /* 0x000ea80000300a00 */
[----:B-----5:R-:W-:Y:S04]  /*96d0*/  STL [R1+0x1c94], R14 ;  /* 0x001c940e01007387 */ /* 0x020fe80000100800 */
[----:B------:R0:W-:Y:S02]  /*96e0*/  STL [R1+0x1c90], R0 ;  /* 0x001c900001007387 */ /* 0x0001e40000100800 */
[----:B0-----:R-:W-:-:S02]  /*96f0*/  IMAD.MOV.U32 R0, RZ, RZ, R15 ;  /* 0x000000ffff007224 */ /* 0x001fc400078e000f */
[----:B------:R-:W5:Y:S04]  /*9700*/  LDL.LU.64 R14, [R1+0x1f20] ;  /* 0x001f2000010e7983 */ /* 0x000f680000300a00 */
[----:B------:R-:W-:Y:S04]  /*9710*/  STL [R1+0x1c8c], R10 ;  /* 0x001c8c0a01007387 */ /* 0x000fe80000100800 */
[----:B------:R0:W-:Y:S02]  /*9720*/  STL [R1+0x1c88], R0 ;  /* 0x001c880001007387 */ /* 0x0001e40000100800 */
[----:B0-----:R-:W-:-:S02]  /*9730*/  IMAD.MOV.U32 R0, RZ, RZ, R11 ;  /* 0x000000ffff007224 */ /* 0x001fc400078e000b */
[----:B------:R-:W2:Y:S04]  /*9740*/  LDL.LU.64 R10, [R1+0xb8] ;  /* 0x0000b800010a7983 */ /* 0x000ea80000300a00 */
[----:B------:R0:W-:Y:S04]  /*9750*/  STL [R1+0x1c80], R0 ;  /* 0x001c800001007387 */ /* 0x0001e80000100800 */
[----:B------:R1:W-:Y:S01]  /*9760*/  STL [R1+0x1c84], R12 ;  /* 0x001c840c01007387 */ /* 0x0003e20000100800 */
[----:B0-----:R-:W-:-:S03]  /*9770*/  IMAD.MOV.U32 R0, RZ, RZ, R13 ;  /* 0x000000ffff007224 */ /* 0x001fc600078e000d */
[----:B-1----:R-:W2:Y:S04]  /*9780*/  LDL.LU.64 R12, [R1+0x1f18] ;  /* 0x001f1800010c7983 */ /* 0x002ea80000300a00 */
[----:B------:R-:W-:Y:S04]  /*9790*/  STL [R1+0x1c7c], R6 ;  /* 0x001c7c0601007387 */ /* 0x000fe80000100800 */
[----:B------:R0:W-:Y:S02]  /*97a0*/  STL [R1+0x1c78], R0 ;  /* 0x001c780001007387 */ /* 0x0001e40000100800 */
[----:B0-----:R-:W-:-:S02]  /*97b0*/  IMAD.MOV.U32 R0, RZ, RZ, R7 ;  /* 0x000000ffff007224 */ /* 0x001fc400078e0007 */
[----:B------:R-:W2:Y:S04]  /*97c0*/  LDL.LU.64 R6, [R1+0x1f10] ;  /* 0x001f100001067983 */ /* 0x000ea80000300a00 */
[----:B------:R-:W-:Y:S04]  /*97d0*/  STL [R1+0x1c74], R28 ;  /* 0x001c741c01007387 */ /* 0x000fe80000100800 */
[----:B------:R0:W-:Y:S02]  /*97e0*/  STL [R1+0x1c70], R0 ;  /* 0x001c700001007387 */ /* 0x0001e40000100800 */
[----:B0-----:R-:W-:-:S02]  /*97f0*/  IMAD.MOV.U32 R0, RZ, RZ, R29 ;  /* 0x000000ffff007224 */ /* 0x001fc400078e001d */
[----:B------:R-:W2:Y:S04]  /*9800*/  LDL.LU.64 R28, [R1+0x1f08] ;  /* 0x001f0800011c7983 */ /* 0x000ea80000300a00 */
[----:B--2---:R-:W-:Y:S04]  /*9810*/  STL [R1+0x1c6c], R28 ;  /* 0x001c6c1c01007387 */ /* 0x004fe80000100800 */
[----:B------:R0:W-:Y:S04]  /*9820*/  STL [R1+0x1c68], R0 ;  /* 0x001c680001007387 */ /* 0x0001e80000100800 */
[----:B------:R1:W-:Y:S01]  /*9830*/  STL [R1+0x1c60], R29 ;  /* 0x001c601d01007387 */ /* 0x0003e20000100800 */
[----:B0-----:R-:W-:-:S03]  /*9840*/  IMAD.MOV.U32 R0, RZ, RZ, R27 ;  /* 0x000000ffff007224 */ /* 0x001fc600078e001b */
[----:B-1----:R-:W2:Y:S04]  /*9850*/  LDL.LU.64 R28, [R1+0xb0] ;  /* 0x0000b000011c7983 */ /* 0x002ea80000300a00 */
[----:B------:R0:W-:Y:S04]  /*9860*/  STL [R1+0x1c64], R26 ;  /* 0x001c641a01007387 */ /* 0x0001e80000100800 */
[----:B0-----:R-:W2:Y:S04]  /*9870*/  LDL.LU.64 R26, [R1+0x1f00] ;  /* 0x001f0000011a7983 */ /* 0x001ea80000300a00 */
        /* <DEDUP_REMOVED lines=12> */
[----:B------:R-:W-:Y:S04]  /*9940*/  STL [R1+0x1c44], R26 ;  /* 0x001c441a01007387 */ /* 0x000fe80000100800 */
[----:B------:R-:W-:Y:S04]  /*9950*/  STL [R1+0x1c3c], R6 ;  /* 0x001c3c0601007387 */ /* 0x000fe80000100800 */
[----:B------:R4:W-:Y:S04]  /*9960*/  STL [R1+0x1c38], R0 ;  /* 0x001c380001007387 */ /* 0x0009e80000100800 */
[----:B------:R0:W-:Y:S01]  /*9970*/  STL [R1+0x1c30], R7 ;  /* 0x001c300701007387 */ /* 0x0001e20000100800 */
[----:B----4-:R-:W-:-:S03]  /*9980*/  IMAD.MOV.U32 R0, RZ, RZ, R9 ;  /* 0x000000ffff007224 */ /* 0x010fc600078e0009 */
[----:B0-----:R-:W4:Y:S04]  /*9990*/  LDL.LU.64 R6, [R1+0x218] ;  /* 0x0002180001067983 */ /* 0x001f280000300a00 */
[----:B------:R0:W-:Y:S04]  /*99a0*/  STL [R1+0x1c34], R8 ;  /* 0x001c340801007387 */ /* 0x0001e80000100800 */
[----:B------:R-:W2:Y:S04]  /*99b0*/  LDL.LU.64 R26, [R1+0x240] ;  /* 0x00024000011a7983 */ /* 0x000ea80000300a00 */
[----:B0-----:R-:W2:Y:S04]  /*99c0*/  LDL.LU.64 R8, [R1+0x1ef0] ;  /* 0x001ef00001087983 */ /* 0x001ea80000300a00 */
[----:B------:R0:W-:Y:S02]  /*99d0*/  STL [R1+0x1c28], R0 ;  /* 0x001c280001007387 */ /* 0x0001e40000100800 */
[----:B0-----:R-:W-:-:S02]  /*99e0*/  IMAD.MOV.U32 R0, RZ, RZ, R11 ;  /* 0x000000ffff007224 */ /* 0x001fc400078e000b */
[----:B--2---:R-:W-:Y:S04]  /*99f0*/  STL [R1+0x1c2c], R8 ;  /* 0x001c2c0801007387 */ /* 0x004fe80000100800 */
[----:B------:R0:W-:Y:S04]  /*9a00*/  STL [R1+0x1c20], R9 ;  /* 0x001c200901007387 */ /* 0x0001e80000100800 */
[----:B0-----:R-:W2:Y:S04]  /*9a10*/  LDL.LU.64 R8, [R1+0xa8] ;  /* 0x0000a80001087983 */ /* 0x001ea80000300a00 */
[----:B------:R0:W-:Y:S04]  /*9a20*/  STL [R1+0x1c24], R10 ;  /* 0x001c240a01007387 */ /* 0x0001e80000100800 */
[----:B0-----:R-:W2:Y:S04]  /*9a30*/  LDL.LU.64 R10, [R1+0x1ee8] ;  /* 0x001ee800010a7983 */ /* 0x001ea80000300a00 */
[----:B--2---:R-:W-:Y:S04]  /*9a40*/  STL [R1+0x1c1c], R10 ;  /* 0x001c1c0a01007387 */ /* 0x004fe80000100800 */
[----:B------:R-:W-:Y:S04]  /*9a50*/  STL [R1+0x1c18], R0 ;  /* 0x001c180001007387 */ /* 0x000fe80000100800 */
[----:B------:R0:W-:Y:S04]  /*9a60*/  STL [R1+0x1c10], R11 ;  /* 0x001c100b01007387 */ /* 0x0001e80000100800 */
[----:B0-----:R-:W2:Y:S01]  /*9a70*/  LDL.LU.64 R10, [R1+0x258] ;  /* 0x00025800010a7983 */ /* 0x001ea20000300a00 */
[----:B------:R-:W-:-:S03]  /*9a80*/  IMAD.MOV.U32 R0, RZ, RZ, R29 ;  /* 0x000000ffff007224 */ /* 0x000fc600078e001d */
[----:B------:R0:W-:Y:S04]  /*9a90*/  STL [R1+0x1c14], R28 ;  /* 0x001c141c01007387 */ /* 0x0001e80000100800 */
[----:B------:R-:W-:Y:S04]  /*9aa0*/  STL [R1+0x1c0c], R12 ;  /* 0x001c0c0c01007387 */ /* 0x000fe80000100800 */
[----:B------:R1:W-:Y:S04]  /*9ab0*/  STL [R1+0x1c08], R0 ;  /* 0x001c080001007387 */ /* 0x0003e80000100800 */
[----:B0-----:R-:W2:Y:S04]  /*9ac0*/  LDL.LU.64 R28, [R1+0x270] ;  /* 0x00027000011c7983 */ /* 0x001ea80000300a00 */
[----:B------:R-:W-:Y:S01]  /*9ad0*/  STL [R1+0x1c00], R13 ;  /* 0x001c000d01007387 */ /* 0x000fe20000100800 */
[----:B-1----:R-:W-:-:S03]  /*9ae0*/  IMAD.MOV.U32 R0, RZ, RZ, R9 ;  /* 0x000000ffff007224 */ /* 0x002fc600078e0009 */
[----:B------:R0:W-:Y:S04]  /*9af0*/  STL [R1+0x1c04], R8 ;  /* 0x001c040801007387 */ /* 0x0001e80000100800 */
[----:B-----5:R-:W-:Y:S04]  /*9b00*/  STL [R1+0x1bfc], R14 ;  /* 0x001bfc0e01007387 */ /* 0x020fe80000100800 */
[----:B------:R4:W-:Y:S04]  /*9b10*/  STL [R1+0x1bf8], R0 ;  /* 0x001bf80001007387 */ /* 0x0009e80000100800 */
[----:B------:R-:W-:Y:S04]  /*9b20*/  STL [R1+0x1be8], R15 ;  /* 0x001be80f01007387 */ /* 0x000fe80000100800 */
[----:B0-----:R-:W5:Y:S01]  /*9b30*/  LDL.LU.64 R8, [R1+0x280] ;  /* 0x0002800001087983 */ /* 0x001f620000300a00 */
[----:B----4-:R-:W-:-:S03]  /*9b40*/  IMAD.MOV.U32 R0, RZ, RZ, R7 ;  /* 0x000000ffff007224 */ /* 0x010fc600078e0007 */
[----:B------:R0:W-:Y:S04]  /*9b50*/  STL [R1+0x1bf0], R6 ;  /* 0x001bf00601007387 */ /* 0x0001e80000100800 */
[----:B0-----:R-:W4:Y:S04]  /*9b60*/  LDL.LU.64 R6, [R1+0x190] ;  /* 0x0001900001067983 */ /* 0x001f280000300a00 */
[----:B------:R0:W-:Y:S04]  /*9b70*/  STL [R1+0x1bec], R0 ;  /* 0x001bec0001007387 */ /* 0x0001e80000100800 */
[----:B------:R-:W-:Y:S04]  /*9b80*/  STL [R1+0x1bf4], R16 ;  /* 0x001bf41001007387 */ /* 0x000fe80000100800 */
[----:B------:R1:W-:Y:S01]  /*9b90*/  STL [R1+0x1bd8], R17 ;  /* 0x001bd81101007387 */ /* 0x0003e20000100800 */
[----:B0-----:R-:W-:-:S03]  /*9ba0*/  IMAD.MOV.U32 R0, RZ, RZ, R5 ;  /* 0x000000ffff007224 */ /* 0x001fc600078e0005 */
[----:B------:R0:W-:Y:S04]  /*9bb0*/  STL [R1+0x1be0], R4 ;  /* 0x001be00401007387 */ /* 0x0001e80000100800 */
[----:B-1----:R-:W4:Y:S04]  /*9bc0*/  LDL.LU.64 R16, [R1+0x298] ;  /* 0x0002980001107983 */ /* 0x002f280000300a00 */
[----:B------:R-:W-:Y:S04]  /*9bd0*/  STL [R1+0x1be4], R18 ;  /* 0x001be41201007387 */ /* 0x000fe80000100800 */
[----:B------:R1:W-:Y:S04]  /*9be0*/  STL [R1+0x1bdc], R0 ;  /* 0x001bdc0001007387 */ /* 0x0003e80000100800 */
[----:B0-----:R-:W4:Y:S04]  /*9bf0*/  LDL.LU.64 R4, [R1+0x200] ;  /* 0x0002000001047983 */ /* 0x001f280000300a00 */
[----:B------:R-:W-:Y:S01]  /*9c00*/  STL [R1+0x1bc8], R19 ;  /* 0x001bc81301007387 */ /* 0x000fe20000100800 */
[----:B-1----:R-:W-:-:S03]  /*9c10*/  IMAD.MOV.U32 R0, RZ, RZ, R27 ;  /* 0x000000ffff007224 */ /* 0x002fc600078e001b */
[----:B------:R-:W4:Y:S04]  /*9c20*/  LDL.LU.64 R14, [R1+0x2a8] ;  /* 0x0002a800010e7983 */ /* 0x000f280000300a00 */
[----:B------:R0:W-:Y:S04]  /*9c30*/  STL [R1+0x1bd0], R26 ;  /* 0x001bd01a01007387 */ /* 0x0001e80000100800 */
[----:B---3--:R-:W-:Y:S04]  /*9c40*/  STL [R1+0x1bd4], R20 ;  /* 0x001bd41401007387 */ /* 0x008fe80000100800 */
[----:B------:R1:W-:Y:S04]  /*9c50*/  STL [R1+0x1bcc], R0 ;  /* 0x001bcc0001007387 */ /* 0x0003e80000100800 */
[----:B0-----:R-:W3:Y:S04]  /*9c60*/  LDL.LU.64 R26, [R1+0x208] ;  /* 0x00020800011a7983 */ /* 0x001ee80000300a00 */
[----:B------:R0:W-:Y:S04]  /*9c70*/  STL [R1+0x1bb8], R21 ;  /* 0x001bb81501007387 */ /* 0x0001e80000100800 */
[----:B--2---:R-:W-:Y:S01]  /*9c80*/  STL [R1+0x1bc0], R10 ;  /* 0x001bc00a01007387 */ /* 0x004fe20000100800 */
[----:B-1----:R-:W-:-:S03]  /*9c90*/  IMAD.MOV.U32 R0, RZ, RZ, R11 ;  /* 0x000000ffff007224 */ /* 0x002fc600078e000b */
[----:B0-----:R-:W2:Y:S04]  /*9ca0*/  LDL.LU.64 R20, [R1+0x2c0] ;  /* 0x0002c00001147983 */ /* 0x001ea80000300a00 */
[----:B------:R-:W-:Y:S04]  /*9cb0*/  STL [R1+0x1bc4], R22 ;  /* 0x001bc41601007387 */ /* 0x000fe80000100800 */
[----:B------:R0:W-:Y:S04]  /*9cc0*/  STL [R1+0x1bbc], R0 ;  /* 0x001bbc0001007387 */ /* 0x0001e80000100800 */
[----:B------:R-:W2:Y:S04]  /*9cd0*/  LDL.LU.64 R12, [R1+0x210] ;  /* 0x00021000010c7983 */ /* 0x000ea80000300a00 */
[----:B------:R-:W-:Y:S04]  /*9ce0*/  STL [R1+0x1ba8], R23 ;  /* 0x001ba81701007387 */ /* 0x000fe80000100800 */
[----:B------:R1:W-:Y:S01]  /*9cf0*/  STL [R1+0x1bb0], R28 ;  /* 0x001bb01c01007387 */ /* 0x0003e20000100800 */
[----:B0-----:R-:W-:-:S03]  /*9d00*/  IMAD.MOV.U32 R0, RZ, RZ, R29 ;  /* 0x000000ffff007224 */ /* 0x001fc600078e001d */
[----:B------:R-:W2:Y:S04]  /*9d10*/  LDL.LU.64 R10, [R1+0x2c8] ;  /* 0x0002c800010a7983 */ /* 0x000ea80000300a00 */
[----:B------:R-:W-:Y:S04]  /*9d20*/  STL [R1+0x1bb4], R24 ;  /* 0x001bb41801007387 */ /* 0x000fe80000100800 */
[----:B------:R5:W-:Y:S04]  /*9d30*/  STL [R1+0x1bac], R0 ;  /* 0x001bac0001007387 */ /* 0x000be80000100800 */
[----:B-1----:R-:W2:Y:S04]  /*9d40*/  LDL.LU.64 R28, [R1+0x220] ;  /* 0x00022000011c7983 */ /* 0x002ea80000300a00 */
[----:B------:R-:W-:Y:S01]  /*9d50*/  STL [R1+0x9d4], R25 ;  /* 0x0009d41901007387 */ /* 0x000fe20000100800 */
[----:B-----5:R-:W-:-:S03]  /*9d60*/  IMAD.MOV.U32 R0, RZ, RZ, R9 ;  /* 0x000000ffff007224 */ /* 0x020fc600078e0009 */
[----:B------:R0:W-:Y:S04]  /*9d70*/  STL [R1+0x9dc], R8 ;  /* 0x0009dc0801007387 */ /* 0x0001e80000100800 */
[----:B------:R-:W5:Y:S04]  /*9d80*/  LDL.LU.64 R18, [R1+0x2d0] ;  /* 0x0002d00001127983 */ /* 0x000f680000300a00 */
[----:B----4-:R-:W-:Y:S04]  /*9d90*/  STL [R1+0x19b8], R6 ;  /* 0x0019b80601007387 */ /* 0x010fe80000100800 */
[----:B------:R1:W-:Y:S04]  /*9da0*/  STL [R1+0x9d8], R0 ;  /* 0x0009d80001007387 */ /* 0x0003e80000100800 */
[----:B0-----:R-:W4:Y:S01]  /*9db0*/  LDL.LU.64 R8, [R1+0x228] ;  /* 0x0002280001087983 */ /* 0x001f220000300a00 */
[----:B-1----:R-:W-:-:S03]  /*9dc0*/  IMAD.MOV.U32 R0, RZ, RZ, R7 ;  /* 0x000000ffff007224 */ /* 0x002fc600078e0007 */
[----:B------:R-:W4:Y:S04]  /*9dd0*/  LDL.LU.64 R6, [R1+0x2d8] ;  /* 0x0002d80001067983 */ /* 0x000f280000300a00 */
[----:B------:R0:W-:Y:S04]  /*9de0*/  STL [R1+0x9e0], R0 ;  /* 0x0009e00001007387 */ /* 0x0001e80000100800 */
[----:B------:R1:W-:Y:S01]  /*9df0*/  STL [R1+0x19d8], R16 ;  /* 0x0019d81001007387 */ /* 0x0003e20000100800 */
[----:B0-----:R-:W-:-:S03]  /*9e00*/  IMAD.MOV.U32 R0, RZ, RZ, R17 ;  /* 0x000000ffff007224 */ /* 0x001fc600078e0011 */
[----:B-1----:R-:W4:Y:S04]  /*9e10*/  LDL.LU.64 R16, [R1+0x238] ;  /* 0x0002380001107983 */ /* 0x002f280000300a00 */
        /* <DEDUP_REMOVED lines=9> */
[----:B---3--:R1:W-:Y:S01]  /*9eb0*/  STL [R1+0x19f0], R26 ;  /* 0x0019f01a01007387 */ /* 0x0083e20000100800 */
[----:B0-----:R-:W-:-:S03]  /*9ec0*/  IMAD.MOV.U32 R0, RZ, RZ, R27 ;  /* 0x000000ffff007224 */ /* 0x001fc600078e001b */
[----:B-1----:R-:W3:Y:S04]  /*9ed0*/  LDL.LU.64 R26, [R1+0x2e8] ;  /* 0x0002e800011a7983 */ /* 0x002ee80000300a00 */
[----:B------:R2:W-:Y:S02]  /*9ee0*/  STL [R1+0x19ec], R0 ;  /* 0x0019ec0001007387 */ /* 0x0005e40000100800 */
[----:B--2---:R-:W-:Y:S02]  /*9ef0*/  IMAD.MOV.U32 R0, RZ, RZ, R21 ;  /* 0x000000ffff007224 */ /* 0x004fe400078e0015 */
[----:B------:R0:W-:Y:S04]  /*9f00*/  STL [R1+0x19f8], R20 ;  /* 0x0019f81401007387 */ /* 0x0001e80000100800 */
[----:B0-----:R-:W2:Y:S04]  /*9f10*/  LDL.LU.64 R20, [R1+0x250] ;  /* 0x0002500001147983 */ /* 0x001ea80000300a00 */
[----:B------:R0:W-:Y:S04]  /*9f20*/  STL [R1+0x19f4], R0 ;  /* 0x0019f40001007387 */ /* 0x0001e80000100800 */
[----:B------:R1:W-:Y:S01]  /*9f30*/  STL [R1+0x1a00], R12 ;  /* 0x001a000c01007387 */ /* 0x0003e20000100800 */
[----:B0-----:R-:W-:-:S03]  /*9f40*/  IMAD.MOV.U32 R0, RZ, RZ, R13 ;  /* 0x000000ffff007224 */ /* 0x001fc600078e000d */
[----:B-1----:R-:W2:Y:S04]  /*9f50*/  LDL.LU.64 R12, [R1+0x2f0] ;  /* 0x0002f000010c7983 */ /* 0x002ea80000300a00 */
        /* <DEDUP_REMOVED lines=9> */
[----:B-----5:R1:W-:Y:S01]  /*9ff0*/  STL [R1+0x1a18], R18 ;  /* 0x001a181201007387 */ /* 0x0203e20000100800 */
[----:B0-----:R-:W-:-:S03]  /*a000*/  IMAD.MOV.U32 R0, RZ, RZ, R19 ;  /* 0x000000ffff007224 */ /* 0x001fc600078e0013 */
[----:B-1----:R-:W5:Y:S04]  /*a010*/  LDL.LU.64 R18, [R1+0x268] ;  /* 0x0002680001127983 */ /* 0x002f680000300a00 */
[----:B------:R0:W-:Y:S04]  /*a020*/  STL [R1+0x1a14], R0 ;  /* 0x001a140001007387 */ /* 0x0001e80000100800 */
[----:B----4-:R1:W-:Y:S01]  /*a030*/  STL [R1+0x1a20], R8 ;  /* 0x001a200801007387 */ /* 0x0103e20000100800 */
[----:B0-----:R-:W-:-:S03]  /*a040*/  IMAD.MOV.U32 R0, RZ, RZ, R9 ;  /* 0x000000ffff007224 */ /* 0x001fc600078e0009 */
[----:B------:R-:W-:Y:S04]  /*a050*/  STL [R1+0x1a28], R6 ;  /* 0x001a280601007387 */ /* 0x000fe80000100800 */
[----:B------:R0:W-:Y:S04]  /*a060*/  STL [R1+0x1a1c], R0 ;  /* 0x001a1c0001007387 */ /* 0x0001e80000100800 */
[----:B-1----:R-:W4:Y:S01]  /*a070*/  LDL.LU.64 R8, [R1+0x300] ;  /* 0x0003000001087983 */ /* 0x002f220000300a00 */
[----:B0-----:R-:W-:-:S03]  /*a080*/  IMAD.MOV.U32 R0, RZ, RZ, R7 ;  /* 0x000000ffff007224 */ /* 0x001fc600078e0007 */
[----:B------:R-:W-:Y:S04]  /*a090*/  STL [R1+0x1a30], R16 ;  /* 0x001a301001007387 */ /* 0x000fe80000100800 */
[----:B------:R0:W-:Y:S04]  /*a0a0*/  STL [R1+0x1a24], R0 ;  /* 0x001a240001007387 */ /* 0x0001e80000100800 */
[----:B------:R-:W4:Y:S01]  /*a0b0*/  LDL.LU.64 R6, [R1+0x278] ;  /* 0x0002780001067983 */ /* 0x000f220000300a00 */
[----:B0-----:R-:W-:-:S03]  /*a0c0*/  IMAD.MOV.U32 R0, RZ, RZ, R17 ;  /* 0x000000ffff007224 */ /* 0x001fc600078e0011 */
[----:B------:R-:W4:Y:S04]  /*a0d0*/  LDL.LU.64 R16, [R1+0x308] ;  /* 0x0003080001107983 */ /* 0x000f280000300a00 */
[----:B------:R0:W-:Y:S04]  /*a0e0*/  STL [R1+0x1a2c], R0 ;  /* 0x001a2c0001007387 */ /* 0x0001e80000100800 */
[----:B------:R1:W-:Y:S01]  /*a0f0*/  STL [R1+0x1a38], R4 ;  /* 0x001a380401007387 */ /* 0x0003e20000100800 */
[----:B0-----:R-:W-:-:S03]  /*a100*/  IMAD.MOV.U32 R0, RZ, RZ, R5 ;  /* 0x000000ffff007224 */ /* 0x001fc600078e0005 */
[----:B------:R-:W-:Y:S04]  /*a110*/  STL [R1+0x1a40], R14 ;  /* 0x001a400e01007387 */ /* 0x000fe80000100800 */
[----:B------:R0:W-:Y:S04]  /*a120*/  STL [R1+0x1a34], R0 ;  /* 0x001a340001007387 */ /* 0x0001e80000100800 */
[----:B-1----:R-:W4:Y:S01]  /*a130*/  LDL.LU.64 R4, [R1+0x288] ;  /* 0x0002880001047983 */ /* 0x002f220000300a00 */
[----:B0-----:R-:W-:-:S03]  /*a140*/  IMAD.MOV.U32 R0, RZ, RZ, R15 ;  /* 0x000000ffff007224 */ /* 0x001fc600078e000f */
[----:B---3--:R-:W-:Y:S04]  /*a150*/  STL [R1+0x1a48], R26 ;  /* 0x001a481a01007387 */ /* 0x008fe80000100800 */
[----:B------:R0:W-:Y:S04]  /*a160*/  STL [R1+0x1a3c], R0 ;  /* 0x001a3c0001007387 */ /* 0x0001e80000100800 */
[----:B------:R-:W3:Y:S01]  /*a170*/  LDL.LU.64 R14, [R1+0x310] ;  /* 0x00031000010e7983 */ /* 0x000ee20000300a00 */
[----:B0-----:R-:W-:-:S05]  /*a180*/  IMAD.MOV.U32 R0, RZ, RZ, R27 ;  /* 0x000000ffff007224 */ /* 0x001fca00078e001b */
[----:B------:R0:W-:Y:S04]  /*a190*/  STL [R1+0x1a44], R0 ;  /* 0x001a440001007387 */ /* 0x0001e80000100800 */
[----:B--2---:R-:W-:Y:S01]  /*a1a0*/  STL [R1+0x1a50], R20 ;  /* 0x001a501401007387 */ /* 0x004fe20000100800 */
[----:B0-----:R-:W-:-:S03]  /*a1b0*/  IMAD.MOV.U32 R0, RZ, RZ, R21 ;  /* 0x000000ffff007224 */ /* 0x001fc600078e0015 */
[----:B------:R-:W2:Y:S04]  /*a1c0*/  LDL.LU.64 R26, [R1+0x290] ;  /* 0x00029000011a7983 */ /* 0x000ea80000300a00 */
[----:B------:R-:W-:Y:S04]  /*a1d0*/  STL [R1+0x1a58], R12 ;  /* 0x001a580c01007387 */ /* 0x000fe80000100800 */
        /* <DEDUP_REMOVED lines=11> */
[----:B-----5:R-:W-:Y:S04]  /*a290*/  STL [R1+0x1a70], R18 ;  /* 0x001a701201007387 */ /* 0x020fe80000100800 */
[----:B------:R0:W-:Y:S04]  /*a2a0*/  STL [R1+0x1a64], R0 ;  /* 0x001a640001007387 */ /* 0x0001e80000100800 */
[----:B------:R-:W5:Y:S04]  /*a2b0*/  LDL.LU.64 R28, [R1+0x2b0] ;  /* 0x0002b000011c7983 */ /* 0x000f680000300a00 */
[----:B------:R-:W5:Y:S01]  /*a2c0*/  LDL.LU.64 R20, [R1+0x328] ;  /* 0x0003280001147983 */ /* 0x000f620000300a00 */
[----:B0-----:R-:W-:-:S05]  /*a2d0*/  IMAD.MOV.U32 R0, RZ, RZ, R19 ;  /* 0x000000ffff007224 */ /* 0x001fca00078e0013 */
[----:B------:R0:W-:Y:S04]  /*a2e0*/  STL [R1+0x1a6c], R0 ;  /* 0x001a6c0001007387 */ /* 0x0001e80000100800 */
[----:B----4-:R1:W-:Y:S01]  /*a2f0*/  STL [R1+0x1a78], R8 ;  /* 0x001a780801007387 */ /* 0x0103e20000100800 */
[----:B0-----:R-:W-:-:S03]  /*a300*/  IMAD.MOV.U32 R0, RZ, RZ, R9 ;  /* 0x000000ffff007224 */ /* 0x001fc600078e0009 */
[----:B-1----:R-:W4:Y:S04]  /*a310*/  LDL.LU.64 R8, [R1+0x1f8] ;  /* 0x0001f80001087983 */ /* 0x002f280000300a00 */
[----:B------:R0:W-:Y:S04]  /*a320*/  STL [R1+0x1a74], R0 ;  /* 0x001a740001007387 */ /* 0x0001e80000100800 */
[----:B------:R1:W-:Y:S04]  /*a330*/  STL [R1+0x1a80], R6 ;  /* 0x001a800601007387 */ /* 0x0003e80000100800 */
[----:B------:R-:W4:Y:S01]  /*a340*/  LDL.LU.64 R18, [R1+0x330] ;  /* 0x0003300001127983 */ /* 0x000f220000300a00 */
        /* <DEDUP_REMOVED lines=11> */
[----:B---3--:R1:W-:Y:S01]  /*a400*/  STL [R1+0x1a98], R14 ;  /* 0x001a980e01007387 */ /* 0x0083e20000100800 */
[----:B0-----:R-:W-:-:S03]  /*a410*/  IMAD.MOV.U32 R0, RZ, RZ, R15 ;  /* 0x000000ffff007224 */ /* 0x001fc600078e000f */
[----:B--2---:R-:W-:Y:S04]  /*a420*/  STL [R1+0x1aa0], R26 ;  /* 0x001aa01a01007387 */ /* 0x004fe80000100800 */
[----:B------:R0:W-:Y:S04]  /*a430*/  STL [R1+0x1a94], R0 ;  /* 0x001a940001007387 */ /* 0x0001e80000100800 */
[----:B-1----:R-:W2:Y:S01]  /*a440*/  LDL.LU.64 R14, [R1+0x340] ;  /* 0x00034000010e7983 */ /* 0x002ea20000300a00 */
[----:B0-----:R-:W-:-:S03]  /*a450*/  IMAD.MOV.U32 R0, RZ, RZ, R27 ;  /* 0x000000ffff007224 */ /* 0x001fc600078e001b */
[----:B------:R-:W-:Y:S04]  /*a460*/  STL [R1+0x1aa8], R22 ;  /* 0x001aa81601007387 */ /* 0x000fe80000100800 */
[----:B------:R0:W-:Y:S04]  /*a470*/  STL [R1+0x1a9c], R0 ;  /* 0x001a9c0001007387 */ /* 0x0001e80000100800 */
[----:B------:R-:W3:Y:S01]  /*a480*/  LDL.LU.64 R26, [R1+0x1e0] ;  /* 0x0001e000011a7983 */ /* 0x000ee20000300a00 */
[----:B0-----:R-:W-:-:S03]  /*a490*/  IMAD.MOV.U32 R0, RZ, RZ, R23 ;  /* 0x000000ffff007224 */ /* 0x001fc600078e0017 */
[----:B------:R-:W-:Y:S04]  /*a4a0*/  STL [R1+0x1ab0], R12 ;  /* 0x001ab00c01007387 */ /* 0x000fe80000100800 */
[----:B------:R0:W-:Y:S02]  /*a4b0*/  STL [R1+0x1aa4], R0 ;  /* 0x001aa40001007387 */ /* 0x0001e40000100800 */
[----:B0-----:R-:W-:Y:S02]  /*a4c0*/  IMAD.MOV.U32 R0, RZ, RZ, R13 ;  /* 0x000000ffff007224 */ /* 0x001fe400078e000d */
[----:B------:R-:W3:Y:S04]  /*a4d0*/  LDL.LU.64 R12, [R1+0x348] ;  /* 0x00034800010c7983 */ /* 0x000ee80000300a00 */
[----:B------:R0:W-:Y:S04]  /*a4e0*/  STL [R1+0x1aac], R0 ;  /* 0x001aac0001007387 */ /* 0x0001e80000100800 */
[----:B------:R1:W-:Y:S01]  /*a4f0*/  STL [R1+0x1ab8], R10 ;  /* 0x001ab80a01007387 */ /* 0x0003e20000100800 */
[----:B0-----:R-:W-:-:S03]  /*a500*/  IMAD.MOV.U32 R0, RZ, RZ, R11 ;  /* 0x000000ffff007224 */ /* 0x001fc600078e000b */
[----:B-1----:R-:W3:Y:S04]  /*a510*/  LDL.LU.64 R10, [R1+0x1d8] ;  /* 0x0001d800010a7983 */ /* 0x002ee80000300a00 */
[----:B------:R0:W-:Y:S04]  /*a520*/  STL [R1+0x1ab4], R0 ;  /* 0x001ab40001007387 */ /* 0x0001e80000100800 */
[----:B-----5:R1:W-:Y:S01]  /*a530*/  STL [R1+0x1ac0], R28 ;  /* 0x001ac01c01007387 */ /* 0x0203e20000100800 */
[----:B0-----:R-:W-:-:S03]  /*a540*/  IMAD.MOV.U32 R0, RZ, RZ, R29 ;  /* 0x000000ffff007224 */ /* 0x001fc600078e001d */
[----:B------:R-:W-:Y:S04]  /*a550*/  STL [R1+0x1ac8], R20 ;  /* 0x001ac81401007387 */ /* 0x000fe80000100800 */
[----:B------:R0:W-:Y:S04]  /*a560*/  STL [R1+0x1abc], R0 ;  /* 0x001abc0001007387 */ /* 0x0001e80000100800 */
[----:B-1----:R-:W5:Y:S01]  /*a570*/  LDL.LU.64 R28, [R1+0x350] ;  /* 0x00035000011c7983 */ /* 0x002f620000300a00 */
[----:B0-----:R-:W-:-:S03]  /*a580*/  IMAD.MOV.U32 R0, RZ, RZ, R21 ;  /* 0x000000ffff007224 */ /* 0x001fc600078e0015 */
[----:B----4-:R-:W-:Y:S04]  /*a590*/  STL [R1+0x1ad0], R8 ;  /* 0x001ad00801007387 */ /* 0x010fe80000100800 */
[----:B------:R0:W-:Y:S02]  /*a5a0*/  STL [R1+0x1ac4], R0 ;  /* 0x001ac40001007387 */ /* 0x0001e40000100800 */
[----:B0-----:R-:W-:Y:S02]  /*a5b0*/  IMAD.MOV.U32 R0, RZ, RZ, R9 ;  /* 0x000000ffff007224 */ /* 0x001fe400078e0009 */
[----:B------:R-:W-:Y:S04]  /*a5c0*/  STL [R1+0x1ad8], R18 ;  /* 0x001ad81201007387 */ /* 0x000fe80000100800 */
[----:B------:R0:W-:Y:S04]  /*a5d0*/  STL [R1+0x1acc], R0 ;  /* 0x001acc0001007387 */ /* 0x0001e80000100800 */
[----:B------:R-:W4:Y:S01]  /*a5e0*/  LDL.LU.64 R8, [R1+0x1d0] ;  /* 0x0001d00001087983 */ /* 0x000f220000300a00 */
[----:B0-----:R-:W-:-:S05]  /*a5f0*/  IMAD.MOV.U32 R0, RZ, RZ, R19 ;  /* 0x000000ffff007224 */ /* 0x001fca00078e0013 */
[----:B------:R0:W-:Y:S04]  /*a600*/  STL [R1+0x1ad4], R0 ;  /* 0x001ad40001007387 */ /* 0x0001e80000100800 */
[----:B------:R1:W-:Y:S01]  /*a610*/  STL [R1+0x1ae0], R6 ;  /* 0x001ae00601007387 */ /* 0x0003e20000100800 */
[----:B0-----:R-:W-:-:S03]  /*a620*/  IMAD.MOV.U32 R0, RZ, RZ, R7 ;  /* 0x000000ffff007224 */ /* 0x001fc600078e0007 */
[----:B-1----:R-:W4:Y:S04]  /*a630*/  LDL.LU.64 R6, [R1+0x358] ;  /* 0x0003580001067983 */ /* 0x002f280000300a00 */
[----:B------:R0:W-:Y:S04]  /*a640*/  STL [R1+0x1adc], R0 ;  /* 0x001adc0001007387 */ /* 0x0001e80000100800 */
[----:B------:R-:W-:Y:S01]  /*a650*/  STL [R1+0x1ae8], R16 ;  /* 0x001ae81001007387 */ /* 0x000fe20000100800 */
[----:B0-----:R-:W-:-:S03]  /*a660*/  IMAD.MOV.U32 R0, RZ, RZ, R17 ;  /* 0x000000ffff007224 */ /* 0x001fc600078e0011 */
[----:B------:R-:W-:Y:S04]  /*a670*/  STL [R1+0x1af0], R4 ;  /* 0x001af00401007387 */ /* 0x000fe80000100800 */
[----:B------:R0:W-:Y:S04]  /*a680*/  STL [R1+0x1ae4], R0 ;  /* 0x001ae40001007387 */ /* 0x0001e80000100800 */
[----:B------:R-:W4:Y:S01]  /*a690*/  LDL.LU.64 R24, [R1+0x1c8] ;  /* 0x0001c80001187983 */ /* 0x000f220000300a00 */
[----:B0-----:R-:W-:-:S03]  /*a6a0*/  IMAD.MOV.U32 R0, RZ, RZ, R5 ;  /* 0x000000ffff007224 */ /* 0x001fc600078e0005 */
[----:B------:R-:W4:Y:S04]  /*a6b0*/  LDL.LU.64 R4, [R1+0x360] ;  /* 0x0003600001047983 */ /* 0x000f280000300a00 */
[----:B------:R2:W-:Y:S02]  /*a6c0*/  STL [R1+0x1aec], R0 ;  /* 0x001aec0001007387 */ /* 0x0005e40000100800 */
[----:B--2---:R-:W-:Y:S02]  /*a6d0*/  IMAD.MOV.U32 R0, RZ, RZ, R15 ;  /* 0x000000ffff007224 */ /* 0x004fe400078e000f */
[----:B------:R-:W-:Y:S04]  /*a6e0*/  STL [R1+0x1af8], R14 ;  /* 0x001af80e01007387 */ /* 0x000fe80000100800 */
[----:B------:R-:W2:Y:S04]  /*a6f0*/  LDL.LU.64 R22, [R1+0x1c0] ;  /* 0x0001c00001167983 */ /* 0x000ea80000300a00 */
[----:B------:R0:W-:Y:S04]  /*a700*/  STL [R1+0x1af4], R0 ;  /* 0x001af40001007387 */ /* 0x0001e80000100800 */
[----:B---3--:R1:W-:Y:S04]  /*a710*/  STL [R1+0x1b00], R26 ;  /* 0x001b001a01007387 */ /* 0x0083e80000100800 */
[----:B------:R-:W3:Y:S01]  /*a720*/  LDL.LU.64 R20, [R1+0x368] ;  /* 0x0003680001147983 */ /* 0x000ee20000300a00 */
[----:B0-----:R-:W-:-:S03]  /*a730*/  IMAD.MOV.U32 R0, RZ, RZ, R27 ;  /* 0x000000ffff007224 */ /* 0x001fc600078e001b */
[----:B-1----:R-:W3:Y:S04]  /*a740*/  LDL.LU.64 R26, [R1+0x1b8] ;  /* 0x0001b800011a7983 */ /* 0x002ee80000300a00 */
[----:B------:R0:W-:Y:S02]  /*a750*/  STL [R1+0x1afc], R0 ;  /* 0x001afc0001007387 */ /* 0x0001e40000100800 */
[----:B0-----:R-:W-:Y:S02]  /*a760*/  IMAD.MOV.U32 R0, RZ, RZ, R13 ;  /* 0x000000ffff007224 */ /* 0x001fe400078e000d */
[----:B------:R-:W-:Y:S04]  /*a770*/  STL [R1+0x1b08], R12 ;  /* 0x001b080c01007387 */ /* 0x000fe80000100800 */
[----:B------:R-:W3:Y:S04]  /*a780*/  LDL.LU.64 R18, [R1+0x370] ;  /* 0x0003700001127983 */ /* 0x000ee80000300a00 */
[----:B------:R0:W-:Y:S02]  /*a790*/  STL [R1+0x1b04], R0 ;  /* 0x001b040001007387 */ /* 0x0001e40000100800 */
[----:B0-----:R-:W-:-:S02]  /*a7a0*/  IMAD.MOV.U32 R0, RZ, RZ, R11 ;  /* 0x000000ffff007224 */ /* 0x001fc400078e000b */
[----:B------:R-:W-:Y:S04]  /*a7b0*/  STL [R1+0x1b10], R10 ;  /* 0x001b100a01007387 */ /* 0x000fe80000100800 */
[----:B------:R-:W3:Y:S04]  /*a7c0*/  LDL.LU.64 R16, [R1+0x1b0] ;  /* 0x0001b00001107983 */ /* 0x000ee80000300a00 */
[----:B------:R-:W3:Y:S04]  /*a7d0*/  LDL.LU.64 R14, [R1+0x378] ;  /* 0x00037800010e7983 */ /* 0x000ee80000300a00 */
[----:B------:R-:W-:Y:S01]  /*a7e0*/  STL [R1+0x1b0c], R0 ;  /* 0x001b0c0001007387 */ /* 0x000fe20000100800 */
[----:B-----5:R-:W-:-:S03]  /*a7f0*/  IMAD.MOV.U32 R2, RZ, RZ, R29 ;  /* 0x000000ffff027224 */ /* 0x020fc600078e001d */
[----:B------:R0:W-:Y:S04]  /*a800*/  STL [R1+0x1b18], R28 ;  /* 0x001b181c01007387 */ /* 0x0001e80000100800 */
[----:B------:R-:W5:Y:S04]  /*a810*/  LDL.LU.64 R12, [R1+0x1a8] ;  /* 0x0001a800010c7983 */ /* 0x000f680000300a00 */
[----:B0-----:R-:W5:Y:S04]  /*a820*/  LDL.LU.64 R28, [R1+0x390] ;  /* 0x00039000011c7983 */ /* 0x001f680000300a00 */
[----:B------:R-:W5:Y:S04]  /*a830*/  LDL.LU R0, [R1+0x380] ;  /* 0x0003800001007983 */ /* 0x000f680000300800 */
[----:B------:R0:W-:Y:S04]  /*a840*/  STL [R1+0x1b14], R2 ;  /* 0x001b140201007387 */ /* 0x0001e80000100800 */
[----:B------:R-:W5:Y:S01]  /*a850*/  LDL.LU.64 R10, [R1+0x1a0] ;  /* 0x0001a000010a7983 */ /* 0x000f620000300a00 */
[----:B0-----:R-:W-:-:S02]  /*a860*/  IMAD.MOV.U32 R2, RZ, RZ, R3 ;  /* 0x000000ffff027224 */ /* 0x001fc400078e0003 */
[----:B----4-:R-:W-:Y:S01]  /*a870*/  IMAD.MOV.U32 R3, RZ, RZ, R9 ;  /* 0x000000ffff037224 */ /* 0x010fe200078e0009 */
[----:B------:R0:W-:Y:S04]  /*a880*/  STL [R1+0x1b20], R8 ;  /* 0x001b200801007387 */ /* 0x0001e80000100800 */
[----:B0-----:R-:W4:Y:S04]  /*a890*/  LDL.LU.64 R8, [R1+0x398] ;  /* 0x0003980001087983 */ /* 0x001f280000300a00 */
[----:B------:R0:W-:Y:S04]  /*a8a0*/  STL [R1+0x1b1c], R3 ;  /* 0x001b1c0301007387 */ /* 0x0001e80000100800 */
[----:B------:R-:W-:Y:S04]  /*a8b0*/  STL [R1+0x1b28], R6 ;  /* 0x001b280601007387 */ /* 0x000fe80000100800 */
[----:B0-----:R-:W4:Y:S04]  /*a8c0*/  LDL.LU R3, [R1+0x388] ;  /* 0x0003880001037983 */ /* 0x001f280000300800 */
[----:B------:R0:W-:Y:S04]  /*a8d0*/  STL [R1+0x1b24], R7 ;  /* 0x001b240701007387 */ /* 0x0001e80000100800 */
[----:B0-----:R-:W4:Y:S04]  /*a8e0*/  LDL.LU.64 R6, [R1+0x198] ;  /* 0x0001980001067983 */ /* 0x001f280000300a00 */
[----:B------:R0:W-:Y:S04]  /*a8f0*/  STL [R1+0x1b30], R24 ;  /* 0x001b301801007387 */ /* 0x0001e80000100800 */
[----:B------:R-:W-:Y:S01]  /*a900*/  STL [R1+0x1b38], R4 ;  /* 0x001b380401007387 */ /* 0x000fe20000100800 */
[----:B0-----:R-:W-:-:S05]  /*a910*/  IMAD.MOV.U32 R24, RZ, RZ, R25 ;  /* 0x000000ffff187224 */ /* 0x001fca00078e0019 */
[----:B------:R0:W-:Y:S02]  /*a920*/  STL [R1+0x1b2c], R24 ;  /* 0x001b2c1801007387 */ /* 0x0001e40000100800 */
[----:B0-----:R-:W-:Y:S02]  /*a930*/  IMAD.MOV.U32 R24, RZ, RZ, R5 ;  /* 0x000000ffff187224 */ /* 0x001fe400078e0005 */
[----:B------:R-:W4:Y:S04]  /*a940*/  LDL.LU.64 R4, [R1+0x3a0] ;  /* 0x0003a00001047983 */ /* 0x000f280000300a00 */
[----:B------:R-:W-:Y:S04]  /*a950*/  STL [R1+0x1b34], R24 ;  /* 0x001b341801007387 */ /* 0x000fe80000100800 */
[----:B--2---:R0:W-:Y:S02]  /*a960*/  STL [R1+0x1b40], R22 ;  /* 0x001b401601007387 */ /* 0x0041e40000100800 */
[----:B0-----:R-:W-:-:S02]  /*a970*/  IMAD.MOV.U32 R22, RZ, RZ, R23 ;  /* 0x000000ffff167224 */ /* 0x001fc400078e0017 */
[----:B---3--:R0:W-:Y:S04]  /*a980*/  STL [R1+0x1b48], R20 ;  /* 0x001b481401007387 */ /* 0x0081e80000100800 */
[----:B------:R-:W-:Y:S04]  /*a990*/  STL [R1+0x1b3c], R22 ;  /* 0x001b3c1601007387 */ /* 0x000fe80000100800 */
[----:B------:R-:W-:Y:S01]  /*a9a0*/  STL [R1+0x1b50], R26 ;  /* 0x001b501a01007387 */ /* 0x000fe20000100800 */
[----:B0-----:R-:W-:-:S05]  /*a9b0*/  IMAD.MOV.U32 R20, RZ, RZ, R21 ;  /* 0x000000ffff147224 */ /* 0x001fca00078e0015 */
[----:B------:R0:W-:Y:S02]  /*a9c0*/  STL [R1+0x1b44], R20 ;  /* 0x001b441401007387 */ /* 0x0001e40000100800 */
[----:B0-----:R-:W-:Y:S02]  /*a9d0*/  IMAD.MOV.U32 R20, RZ, RZ, R27 ;  /* 0x000000ffff147224 */ /* 0x001fe400078e001b */
[----:B------:R-:W2:Y:S04]  /*a9e0*/  LDL.LU.64 R26, [R1+0x2b8] ;  /* 0x0002b800011a7983 */ /* 0x000ea80000300a00 */
[----:B------:R-:W-:Y:S04]  /*a9f0*/  STL [R1+0x1b4c], R20 ;  /* 0x001b4c1401007387 */ /* 0x000fe80000100800 */
[----:B------:R0:W-:Y:S02]  /*aa00*/  STL [R1+0x1b58], R18 ;  /* 0x001b581201007387 */ /* 0x0001e40000100800 */
[----:B0-----:R-:W-:-:S02]  /*aa10*/  IMAD.MOV.U32 R18, RZ, RZ, R19 ;  /* 0x000000ffff127224 */ /* 0x001fc400078e0013 */
[----:B------:R0:W-:Y:S04]  /*aa20*/  STL [R1+0x1b60], R16 ;  /* 0x001b601001007387 */ /* 0x0001e80000100800 */
[----:B------:R-:W-:Y:S04]  /*aa30*/  STL [R1+0x1b54], R18 ;  /* 0x001b541201007387 */ /* 0x000fe80000100800 */
[----:B------:R1:W-:Y:S01]  /*aa40*/  STL [R1+0x1b68], R14 ;  /* 0x001b680e01007387 */ /* 0x0003e20000100800 */
[----:B0-----:R-:W-:-:S05]  /*aa50*/  IMAD.MOV.U32 R16, RZ, RZ, R17 ;  /* 0x000000ffff107224 */ /* 0x001fca00078e0011 */
[----:B------:R-:W-:Y:S01]  /*aa60*/  STL [R1+0x1b5c], R16 ;  /* 0x001b5c1001007387 */ /* 0x000fe20000100800 */
[----:B-1----:R-:W-:-:S03]  /*aa70*/  IMAD.MOV.U32 R14, RZ, RZ, R15 ;  /* 0x000000ffff0e7224 */ /* 0x002fc600078e000f */
[----:B-----5:R0:W-:Y:S04]  /*aa80*/  STL [R1+0x1b70], R12 ;  /* 0x001b700c01007387 */ /* 0x0201e80000100800 */
[----:B------:R-:W-:Y:S04]  /*aa90*/  STL [R1+0x1b64], R14 ;  /* 0x001b640e01007387 */ /* 0x000fe80000100800 */
[----:B------:R-:W-:Y:S01]  /*aaa0*/  STL [R1+0x1b78], R28 ;  /* 0x001b781c01007387 */ /* 0x000fe20000100800 */
[----:B0-----:R-:W-:-:S05]  /*aab0*/  IMAD.MOV.U32 R12, RZ, RZ, R13 ;  /* 0x000000ffff0c7224 */ /* 0x001fca00078e000d */
[----:B------:R0:W-:Y:S01]  /*aac0*/  STL [R1+0x1b6c], R12 ;  /* 0x001b6c0c01007387 */ /* 0x0001e20000100800 */
[----:B------:R-:W-:Y:S02]  /*aad0*/  IMAD R0, R0, c[0x0][0x184], RZ ;  /* 0x0000610000007a24 */ /* 0x000fe400078e02ff */
[----:B0-----:R-:W-:Y:S02]  /*aae0*/  IMAD.MOV.U32 R12, RZ, RZ, R29 ;  /* 0x000000ffff0c7224 */ /* 0x001fe400078e001d */
[----:B------:R-:W-:Y:S02]  /*aaf0*/  IMAD.MOV.U32 R29, RZ, RZ, R2 ;  /* 0x000000ffff1d7224 */ /* 0x000fe400078e0002 */
[----:B------:R-:W-:Y:S01]  /*ab00*/  IMAD.MOV.U32 R2, RZ, RZ, R11 ;  /* 0x000000ffff027224 */ /* 0x000fe200078e000b */
[----:B------:R0:W-:Y:S04]  /*ab10*/  STL [R1+0x1b74], R12 ;  /* 0x001b740c01007387 */ /* 0x0001e80000100800 */
[----:B------:R-:W-:Y:S04]  /*ab20*/  STL [R1+0x1b80], R10 ;  /* 0x001b800a01007387 */ /* 0x000fe80000100800 */
[----:B----4-:R1:W-:Y:S01]  /*ab30*/  STL [R1+0x1b88], R8 ;  /* 0x001b880801007387 */ /* 0x0103e20000100800 */
[----:B0-----:R-:W-:-:S03]  /*ab40*/  LEA R12, P1, R0, c[0x0][0x160], 0x1 ;  /* 0x00005800000c7a11 */ /* 0x001fc600078208ff */
[----:B------:R0:W-:Y:S01]  /*ab50*/  STL [R1+0x1b7c], R2 ;  /* 0x001b7c0201007387 */ /* 0x0001e20000100800 */
[----:B-1----:R-:W-:Y:S02]  /*ab60*/  IMAD.MOV.U32 R8, RZ, RZ, R9 ;  /* 0x000000ffff087224 */ /* 0x002fe400078e0009 */
[----:B0-----:R-:W-:-:S03]  /*ab70*/  IMAD R2, R3, c[0x0][0x184], RZ ;  /* 0x0000610003027a24 */ /* 0x001fc600078e02ff */
[----:B------:R0:W-:Y:S01]  /*ab80*/  STL [R1+0x1b84], R8 ;  /* 0x001b840801007387 */ /* 0x0001e20000100800 */
[----:B------:R-:W-:Y:S02]  /*ab90*/  LEA.HI.X.SX32 R13, R0, c[0x0][0x164], 0x1, P1 ;  /* 0x00005900000d7a11 */ /* 0x000fe400008f0eff */
[C---:B------:R-:W-:Y:S01]  /*aba0*/  LEA R10, P0, R2.reuse, c[0x0][0x160], 0x1 ;  /* 0x00005800020a7a11 */ /* 0x040fe200078008ff */
[----:B0-----:R-:W-:Y:S02]  /*abb0*/  IMAD.MOV.U32 R8, RZ, RZ, c[0x0][0x188] ;  /* 0x00006200ff087624 */ /* 0x001fe400078e00ff */
[----:B------:R-:W-:Y:S01]  /*abc0*/  IMAD.MOV.U32 R3, RZ, RZ, R7 ;  /* 0x000000ffff037224 */ /* 0x000fe200078e0007 */
[----:B------:R0:W-:Y:S04]  /*abd0*/  STL [R1+0x1b90], R6 ;  /* 0x001b900601007387 */ /* 0x0001e80000100800 */
[----:B------:R-:W-:Y:S01]  /*abe0*/  STL [R1+0x1b8c], R3 ;  /* 0x001b8c0301007387 */ /* 0x000fe20000100800 */
[----:B------:R-:W-:Y:S01]  /*abf0*/  LEA.HI.X.SX32 R11, R2, c[0x0][0x164], 0x1, P0 ;  /* 0x00005900020b7a11 */ /* 0x000fe200000f0eff */
[----:B0-----:R-:W-:-:S02]  /*ac00*/  IMAD R6, R8, 0xfe, RZ ;  /* 0x000000fe08067824 */ /* 0x001fc400078e02ff */
[----:B------:R0:W-:Y:S01]  /*ac10*/  STL [R1+0x1b98], R4 ;  /* 0x001b980401007387 */ /* 0x0001e20000100800 */
[----:B------:R-:W-:-:S03]  /*ac20*/  IMAD.MOV.U32 R0, RZ, RZ, R5 ;  /* 0x000000ffff007224 */ /* 0x000fc600078e0005 */
[----:B------:R-:W-:Y:S04]  /*ac30*/  STL.64 [R1+0x390], R12 ;  /* 0x0003900c01007387 */ /* 0x000fe80000100a00 */
[----:B------:R2:W-:Y:S01]  /*ac40*/  STL [R1+0x1b94], R0 ;  /* 0x001b940001007387 */ /* 0x0005e20000100800 */
[----:B0-----:R-:W-:-:S04]  /*ac50*/  IMAD R4, R8, 0xff, RZ ;  /* 0x000000ff08047824 */ /* 0x001fc800078e02ff */
[----:B------:R-:W-:-:S04]  /*ac60*/  IMAD.WIDE R2, R4, 0x2, R12 ;  /* 0x0000000204027825 */ /* 0x000fc800078e020c */
[----:B------:R-:W-:-:S04]  /*ac70*/  IMAD.WIDE R4, R4, 0x2, R10 ;  /* 0x0000000204047825 */ /* 0x000fc800078e020a */
[----:B--2---:R-:W-:Y:S01]  /*ac80*/  IMAD.MOV.U32 R0, RZ, RZ, R27 ;  /* 0x000000ffff007224 */ /* 0x004fe200078e001b */
[----:B------:R-:W-:Y:S04]  /*ac90*/  STL [R1+0x1ba0], R26 ;  /* 0x001ba01a01007387 */ /* 0x000fe80000100800 */
[----:B------:R-:W-:Y:S04]  /*aca0*/  STL.64 [R1+0x398], R10 ;  /* 0x0003980a01007387 */ /* 0x000fe80000100a00 */
[----:B------:R-:W-:Y:S04]  /*acb0*/  STL [R1+0x1ba4], R2 ;  /* 0x001ba40201007387 */ /* 0x000fe80000100800 */
[----:B------:R-:W-:Y:S04]  /*acc0*/  STL [R1+0x1b9c], R0 ;  /* 0x001b9c0001007387 */ /* 0x000fe80000100800 */
[----:B------:R0:W-:Y:S04]  /*acd0*/  STL [R1+0x19cc], R3 ;  /* 0x0019cc0301007387 */ /* 0x0001e80000100800 */
[----:B------:R1:W-:Y:S01]  /*ace0*/  STL [R1+0x19d0], R4 ;  /* 0x0019d00401007387 */ /* 0x0003e20000100800 */
[----:B0-----:R-:W-:-:S03]  /*acf0*/  IMAD.WIDE R2, R6, 0x2, R12 ;  /* 0x0000000206027825 */ /* 0x001fc600078e020c */
[----:B------:R-:W-:Y:S01]  /*ad00*/  STL [R1+0x19c4], R5 ;  /* 0x0019c40501007387 */ /* 0x000fe20000100800 */
[----:B------:R-:W-:-:S03]  /*ad10*/  IMAD.WIDE R6, R6, 0x2, R10 ;  /* 0x0000000206067825 */ /* 0x000fc600078e020a */
[----:B------:R-:W-:Y:S01]  /*ad20*/  STL [R1+0x19c8], R2 ;  /* 0x0019c80201007387 */ /* 0x000fe20000100800 */
[----:B-1----:R-:W-:-:S03]  /*ad30*/  IMAD R4, R8, 0xfd, RZ ;  /* 0x000000fd08047824 */ /* 0x002fc600078e02ff */
[----:B------:R0:W-:Y:S01]  /*ad40*/  STL [R1+0x19bc], R3 ;  /* 0x0019bc0301007387 */ /* 0x0001e20000100800 */
[----:B------:R-:W-:-:S03]  /*ad50*/  IMAD R0, R8, 0xfc, RZ ;  /* 0x000000fc08007824 */ /* 0x000fc600078e02ff */
[----:B------:R-:W-:Y:S01]  /*ad60*/  STL [R1+0x19c0], R6 ;  /* 0x0019c00601007387 */ /* 0x000fe20000100800 */
[----:B0-----:R-:W-:-:S03]  /*ad70*/  IMAD.WIDE R2, R4, 0x2, R12 ;  /* 0x0000000204027825 */ /* 0x001fc600078e020c */
[----:B------:R0:W-:Y:S01]  /*ad80*/  STL [R1+0x1998], R7 ;  /* 0x0019980701007387 */ /* 0x0001e20000100800 */
[----:B------:R-:W-:-:S03]  /*ad90*/  IMAD.WIDE R4, R4, 0x2, R10 ;  /* 0x0000000204047825 */ /* 0x000fc600078e020a */
[----:B------:R-:W-:Y:S04]  /*ada0*/  STL [R1+0x19b4], R2 ;  /* 0x0019b40201007387 */ /* 0x000fe80000100800 */
[----:B------:R1:W-:Y:S04]  /*adb0*/  STL [R1+0x19ac], R3 ;  /* 0x0019ac0301007387 */ /* 0x0003e80000100800 */
[----:B------:R2:W-:Y:S01]  /*adc0*/  STL [R1+0x19b0], R4 ;  /* 0x0019b00401007387 */ /* 0x0005e20000100800 */
[----:B0-----:R-:W-:-:S04]  /*add0*/  IMAD.WIDE R6, R0, 0x2, R10 ;  /* 0x0000000200067825 */ /* 0x001fc800078e020a */
[----:B-1----:R-:W-:Y:S01]  /*ade0*/  IMAD.WIDE R2, R0, 0x2, R12 ;  /* 0x0000000200027825 */ /* 0x002fe200078e020c */
[----:B------:R-:W-:Y:S03]  /*adf0*/  STL [R1+0x19a4], R5 ;  /* 0x0019a40501007387 */ /* 0x000fe60000100800 */
[C---:B--2---:R-:W-:Y:S01]  /*ae00*/  IMAD R4, R8.reuse, 0xfb, RZ ;  /* 0x000000fb08047824 */ /* 0x044fe200078e02ff */
[----:B------:R-:W-:Y:S04]  /*ae10*/  STL [R1+0x19a8], R2 ;  /* 0x0019a80201007387 */ /* 0x000fe80000100800 */
        /* <DEDUP_REMOVED lines=142> */
[----:B------:R1:W-:Y:S01]  /*b700*/  STL [R1+0x1860], R6 ;  /* 0x0018600601007387 */ /* 0x0003e20000100800 */
[----:B0-----:R-:W-:-:S03]  /*b710*/  IMAD.WIDE R2, R4, 0x2, R12 ;  /* 0x0000000204027825 */ /* 0x001fc600078e020c */
[----:B------:R-:W-:Y:S01]  /*b720*/  STL [R1+0x9e4], R7 ;  /* 0x0009e40701007387 */ /* 0x000fe20000100800 */
[----:B------:R-:W-:-:S03]  /*b730*/  IMAD.WIDE R4, R4, 0x2, R10 ;  /* 0x0000000204047825 */ /* 0x000fc600078e020a */
[----:B------:R-:W-:Y:S04]  /*b740*/  STL [R1+0x1854], R2 ;  /* 0x0018540201007387 */ /* 0x000fe80000100800 */
[----:B------:R0:W-:Y:S01]  /*b750*/  STL [R1+0x184c], R3 ;  /* 0x00184c0301007387 */ /* 0x0001e20000100800 */
[----:B-1----:R-:W-:-:S03]  /*b760*/  IMAD R6, R8, 0xe5, RZ ;  /* 0x000000e508067824 */ /* 0x002fc600078e02ff */
[----:B------:R-:W-:Y:S01]  /*b770*/  STL [R1+0x1850], R4 ;  /* 0x0018500401007387 */ /* 0x000fe20000100800 */
[----:B0-----:R-:W-:-:S03]  /*b780*/  IMAD.WIDE R2, R0, 0x2, R12 ;  /* 0x0000000200027825 */ /* 0x001fc600078e020c */
[----:B------:R0:W-:Y:S04]  /*b790*/  STL [R1+0x9e8], R5 ;  /* 0x0009e80501007387 */ /* 0x0001e80000100800 */
[----:B------:R-:W-:Y:S04]  /*b7a0*/  STL [R1+0x1848], R2 ;  /* 0x0018480201007387 */ /* 0x000fe80000100800 */
[----:B------:R1:W-:Y:S01]  /*b7b0*/  STL [R1+0x9ec], R3 ;  /* 0x0009ec0301007387 */ /* 0x0003e20000100800 */
[----:B0-----:R-:W-:-:S04]  /*b7c0*/  IMAD.WIDE R4, R0, 0x2, R10 ;  /* 0x0000000200047825 */ /* 0x001fc800078e020a */
[----:B------:R-:W-:Y:S01]  /*b7d0*/  IMAD R0, R8, 0xe4, RZ ;  /* 0x000000e408007824 */ /* 0x000fe200078e02ff */
[----:B------:R-:W-:Y:S01]  /*b7e0*/  STL [R1+0x9f4], R4 ;  /* 0x0009f40401007387 */ /* 0x000fe20000100800 */
[----:B-1----:R-:W-:-:S03]  /*b7f0*/  IMAD.WIDE R2, R6, 0x2, R12 ;  /* 0x0000000206027825 */ /* 0x002fc600078e020c */
        /* <DEDUP_REMOVED lines=697> */
[----:B------:R-:W-:-:S03]  /*e390*/  IMAD.SHL.U32 R0, R8, 0x80, RZ ;  /* 0x0000008008007824 */ /* 0x000fc600078e00ff */
        /* <DEDUP_REMOVED lines=887> */
[----:B------:R1:W-:Y:S01]  /*11b10*/  STL [R1+0x1818], R3 ;  /* 0x0018180301007387 */ /* 0x0003e20000100800 */
[----:B0-----:R-:W-:-:S03]  /*11b20*/  IMAD.WIDE R4, R0, 0x2, R10 ;  /* 0x0000000200047825 */ /* 0x001fc600078e020a */
[----:B------:R-:W-:Y:S01]  /*11b30*/  STL [R1+0x1824], R6 ;  /* 0x0018240601007387 */ /* 0x000fe20000100800 */
[----:B-1----:R-:W-:-:S03]  /*11b40*/  IMAD.WIDE R2, R0, 0x2, R12 ;  /* 0x0000000200027825 */ /* 0x002fc600078e020c */
[----:B------:R0:W-:Y:S04]  /*11b50*/  STL [R1+0x1820], R7 ;  /* 0x0018200701007387 */ /* 0x0001e80000100800 */
[----:B------:R-:W-:Y:S04]  /*11b60*/  STL [R1+0x182c], R2 ;  /* 0x00182c0201007387 */ /* 0x000fe80000100800 */
[----:B------:R1:W-:Y:S01]  /*11b70*/  STL [R1+0x1828], R3 ;  /* 0x0018280301007387 */ /* 0x0003e20000100800 */
[----:B0-----:R-:W-:-:S03]  /*11b80*/  IMAD.WIDE R6, R8, 0x2, R12 ;  /* 0x0000000208067825 */ /* 0x001fc600078e020c */
[----:B------:R-:W-:Y:S04]  /*11b90*/  STL [R1+0x1834], R4 ;  /* 0x0018340401007387 */ /* 0x000fe80000100800 */
[----:B------:R-:W-:Y:S01]  /*11ba0*/  STL [R1+0x1830], R5 ;  /* 0x0018300501007387 */ /* 0x000fe20000100800 */
[----:B-1----:R-:W-:-:S03]  /*11bb0*/  IMAD.WIDE R2, R8, 0x2, R10 ;  /* 0x0000000208027825 */ /* 0x002fc600078e020a */
[----:B------:R-:W-:Y:S04]  /*11bc0*/  STL [R1+0x183c], R6 ;  /* 0x00183c0601007387 */ /* 0x000fe80000100800 */
[----:B------:R-:W-:Y:S04]  /*11bd0*/  STL [R1+0x1838], R7 ;  /* 0x0018380701007387 */ /* 0x000fe80000100800 */
[----:B------:R-:W-:Y:S04]  /*11be0*/  STL [R1+0x1844], R2 ;  /* 0x0018440201007387 */ /* 0x000fe80000100800 */
[----:B------:R0:W-:Y:S04]  /*11bf0*/  STL [R1+0x1840], R3 ;  /* 0x0018400301007387 */ /* 0x0001e80000100800 */
[----:B------:R-:W-:Y:S04]  /*11c00*/  STL [R1+0x9c4], RZ ;  /* 0x0009c4ff01007387 */ /* 0x000fe80000100800 */
        /* <DEDUP_REMOVED lines=39> */
[----:B------:R-:W-:Y:S01]  /*11e80*/  STL [R1+0x47c], RZ ;  /* 0x00047cff01007387 */ /* 0x000fe20000100800 */
[----:B0-----:R-:W-:-:S03]  /*11e90*/  SHF.R.S32.HI R3, RZ, 0x8, R29 ;  /* 0x00000008ff037819 */ /* 0x001fc6000001141d */
        /* <DEDUP_REMOVED lines=8> */
[----:B------:R0:W-:Y:S04]  /*11f20*/  STL [R1+0x1de4], R3 ;  /* 0x001de40301007387 */ /* 0x0001e80000100800 */
        /* <DEDUP_REMOVED lines=56> */
[----:B------:R-:W2:Y:S04]  /*122b0*/  LDL R29, [R1+0x38c] ;  /* 0x00038c00011d7983 */ /* 0x000ea80000100800 */
[----:B------:R-:W3:Y:S04]  /*122c0*/  S2R R28, SR_TID.X ;  /* 0x00000000001c7919 */ /* 0x000ee80000002100 */
[----:B------:R1:W-:Y:S04]  /*122d0*/  STL [R1+0x300], RZ ;  /* 0x000300ff01007387 */ /* 0x0003e80000100800 */
[----:B------:R1:W-:Y:S04]  /*122e0*/  STL [R1+0x304], RZ ;  /* 0x000304ff01007387 */ /* 0x0003e80000100800 */
[----:B------:R1:W-:Y:S04]  /*122f0*/  STL [R1+0x308], RZ ;  /* 0x000308ff01007387 */ /* 0x0003e80000100800 */
[----:B------:R1:W-:Y:S01]  /*12300*/  STL [R1+0x30c], RZ ;  /* 0x00030cff01007387 */ /* 0x0003e20000100800 */
[----:B---3--:R-:W-:-:S03]  /*12310*/  LOP3.LUT R28, R28, 0x7f, RZ, 0xc0, !PT ;  /* 0x0000007f1c1c7812 */ /* 0x008fc600078ec0ff */
[----:B------:R1:W-:Y:S02]  /*12320*/  STL [R1+0x2e0], RZ ;  /* 0x0002e0ff01007387 */ /* 0x0003e40000100800 */
[----:B------:R-:W-:Y:S02]  /*12330*/  IMAD.SHL.U32 R4, R28, 0x2, RZ ;  /* 0x000000021c047824 */ /* 0x000fe400078e00ff */
[----:B------:R-:W-:Y:S01]  /*12340*/  IMAD.MOV.U32 R28, RZ, RZ, c[0x0][0x18c] ;  /* 0x00006300ff1c7624 */ /* 0x000fe200078e00ff */
[----:B------:R1:W-:Y:S03]  /*12350*/  STL [R1+0x2e4], RZ ;  /* 0x0002e4ff01007387 */ /* 0x0003e60000100800 */
[----:B------:R-:W-:Y:S01]  /*12360*/  IMAD.SHL.U32 R2, R28, 0x100, RZ ;  /* 0x000001001c027824 */ /* 0x000fe200078e00ff */
[----:B------:R1:W-:Y:S04]  /*12370*/  STL [R1+0x2e8], RZ ;  /* 0x0002e8ff01007387 */ /* 0x0003e80000100800 */
[----:B------:R1:W-:Y:S04]  /*12380*/  STL [R1+0x2ec], RZ ;  /* 0x0002ecff01007387 */ /* 0x0003e80000100800 */
[----:B------:R1:W-:Y:S01]  /*12390*/  STL [R1+0x2a0], RZ ;  /* 0x0002a0ff01007387 */ /* 0x0003e20000100800 */
[----:B------:R-:W-:-:S03]  /*123a0*/  SHF.R.S32.HI R28, RZ, 0x1f, R2 ;  /* 0x0000001fff1c7819 */ /* 0x000fc60000011402 */
[----:B------:R1:W-:Y:S04]  /*123b0*/  STL [R1+0x2a4], RZ ;  /* 0x0002a4ff01007387 */ /* 0x0003e80000100800 */
[----:B------:R1:W-:Y:S04]  /*123c0*/  STL [R1+0x2a8], RZ ;  /* 0x0002a8ff01007387 */ /* 0x0003e80000100800 */
[----:B------:R1:W-:Y:S04]  /*123d0*/  STL [R1+0x2ac], RZ ;  /* 0x0002acff01007387 */ /* 0x0003e80000100800 */
[----:B------:R1:W-:Y:S01]  /*123e0*/  STL [R1+0x2b0], RZ ;  /* 0x0002b0ff01007387 */ /* 0x0003e20000100800 */
[----:B------:R-:W-:-:S03]  /*123f0*/  SHF.L.U64.HI R28, R2, 0x1, R28 ;  /* 0x00000001021c7819 */ /* 0x000fc6000001021c */
[----:B------:R1:W-:Y:S01]  /*12400*/  STL [R1+0x2b4], RZ ;  /* 0x0002b4ff01007387 */ /* 0x0003e20000100800 */
[----:B------:R-:W-:-:S03]  /*12410*/  LOP3.LUT R2, R4, 0x20, RZ, 0x3c, !PT ;  /* 0x0000002004027812 */ /* 0x000fc600078e3cff */
[----:B------:R1:W-:Y:S01]  /*12420*/  STL [R1+0x2b8], RZ ;  /* 0x0002b8ff01007387 */ /* 0x0003e20000100800 */
[----:B------:R-:W-:-:S03]  /*12430*/  LOP3.LUT R2, R4, 0x50, RZ, 0x3c, !PT ;  /* 0x0000005004027812 */ /* 0x000fc600078e3cff */
        /* <DEDUP_REMOVED lines=9> */
[----:B------:R-:W-:Y:S01]  /*124d0*/  IMAD.SHL.U32 R8, R8, 0x100, RZ ;  /* 0x0000010008087824 */ /* 0x000fe200078e00ff */
[----:B0-----:R-:W-:-:S04]  /*124e0*/  LOP3.LUT R3, R4, 0x10, RZ, 0x3c, !PT ;  /* 0x0000001004037812 */ /* 0x001fc800078e3cff */
[----:B------:R-:W-:Y:S02]  /*124f0*/  SHF.R.S32.HI R0, RZ, 0x1f, R8 ;  /* 0x0000001fff007819 */ /* 0x000fe40000011408 */
[C---:B------:R-:W-:Y:S02]  /*12500*/  LOP3.LUT R5, R4.reuse, 0x30, RZ, 0x3c, !PT ;  /* 0x0000003004057812 */ /* 0x040fe400078e3cff */
[----:B------:R-:W-:Y:S02]  /*12510*/  LOP3.LUT R3, R4, 0x40, RZ, 0x3c, !PT ;  /* 0x0000004004037812 */ /* 0x000fe400078e3cff */
[----:B------:R-:W-:Y:S02]  /*12520*/  SHF.L.U64.HI R0, R8, 0x1, R0 ;  /* 0x0000000108007819 */ /* 0x000fe40000010200 */
[C---:B------:R-:W-:Y:S02]  /*12530*/  LOP3.LUT R5, R4.reuse, 0x60, RZ, 0x3c, !PT ;  /* 0x0000006004057812 */ /* 0x040fe400078e3cff */
[----:B------:R-:W-:-:S02]  /*12540*/  LOP3.LUT R3, R4, 0x70, RZ, 0x3c, !PT ;  /* 0x0000007004037812 */ /* 0x000fc400078e3cff */
[----:B--2---:R-:W-:-:S05]  /*12550*/  LOP3.LUT R2, R29, 0x40, RZ, 0x3c, !PT ;  /* 0x000000401d027812 */ /* 0x004fca00078e3cff */
[----:B------:R1:W-:Y:S02]  /*12560*/  STL [R1+0x1de0], R2 ;  /* 0x001de00201007387 */ /* 0x0003e40000100800 */
.L_x_3:
[----:B------:R-:W2:Y:S04]  /*12570*/  LDL.64 R4, [R1+0x398] ;  /* 0x0003980001047983 */ /* 0x000ea80000100a00 */
[----:B0-2---:R0:W-:Y:S04]  /*12580*/  STL [R1+0x4c10], R5 ;  /* 0x004c100501007387 */ /* 0x0051e80000100800 */
[----:B0-----:R-:W2:Y:S01]  /*12590*/  LDL R5, [R1+0x9c4] ;  /* 0x0009c40001057983 */ /* 0x001ea20000100800 */
[----:B-1----:R-:W-:-:S03]  /*125a0*/  IMAD.MOV.U32 R2, RZ, RZ, -0x100 ;  /* 0xffffff00ff027424 */ /* 0x002fc600078e00ff */
[----:B------:R-:W-:Y:S04]  /*125b0*/  STL [R1+0x4524], R11 ;  /* 0x0045240b01007387 */ /* 0x000fe80000100800 */
        /* <DEDUP_REMOVED lines=73> */
[----:B------:R-:W-:Y:S01]  /*12a50*/  STL [R1+0x46ac], R11 ;  /* 0x0046ac0b01007387 */ /* 0x000fe20000100800 */
[----:B--2---:R-:W-:-:S03]  /*12a60*/  IMAD R2, R5, R2, c[0x0][0x180] ;  /* 0x0000600005027624 */ /* 0x004fc600078e0202 */
        /* <DEDUP_REMOVED lines=403> */
[----:B------:R-:W2:Y:S01]  /*143a0*/  LDL.LU R5, [R1+0x4c10] ;  /* 0x004c100001057983 */ /* 0x000ea20000300800 */
[----:B------:R-:W-:-:S02]  /*143b0*/  ISETP.GT.AND P0, PT, R2, RZ, PT ;  /* 0x000000ff0200720c */ /* 0x000fc40003f04270 */
[----:B0-----:R-:W-:Y:S02]  /*143c0*/  PRMT R7, RZ, 0x7610, R7 ;  /* 0x00007610ff077816 */ /* 0x001fe40000000007 */
[----:B------:R-:W-:Y:S02]  /*143d0*/  PRMT R11, RZ, 0x7610, R11 ;  /* 0x00007610ff0b7816 */ /* 0x000fe4000000000b */
[C---:B------:R-:W-:Y:S02]  /*143e0*/  ISETP.GT.AND P1, PT, R2.reuse, 0x1, PT ;  /* 0x000000010200780c */ /* 0x040fe40003f24270 */
[----:B------:R-:W-:-:S05]  /*143f0*/  ISETP.GT.AND P2, PT, R2, 0x2, PT ;  /* 0x000000020200780c */ /* 0x000fca0003f44270 */
[----:B--2---:R-:W2:Y:S04]  /*14400*/  @P0 LDG.E.U16 R7, [R4.64] ;  /* 0x0000000404070981 */ /* 0x004ea8000c1e1500 */
[----:B--2---:R0:W-:Y:S04]  /*14410*/  STL [R1+0x980], R7 ;  /* 0x0009800701007387 */ /* 0x0041e80000100800 */
[----:B0-----:R-:W2:Y:S04]  /*14420*/  LDL.LU R7, [R1+0x4c0c] ;  /* 0x004c0c0001077983 */ /* 0x001ea80000300800 */
[----:B------:R-:W3:Y:S01]  /*14430*/  LDL.64 R4, [R1+0x390] ;  /* 0x0003900001047983 */ /* 0x000ee20000100a00 */
[----:B--2---:R-:W-:-:S03]  /*14440*/  PRMT R7, RZ, 0x7610, R7 ;  /* 0x00007610ff077816 */ /* 0x004fc60000000007 */
[----:B---3--:R-:W2:Y:S04]  /*14450*/  @P0 LDG.E.U16 R11, [R4.64] ;  /* 0x00000004040b0981 */ /* 0x008ea8000c1e1500 */
[----:B--2---:R0:W-:Y:S04]  /*14460*/  STL [R1+0x97c], R11 ;  /* 0x00097c0b01007387 */ /* 0x0041e80000100800 */
[----:B0-----:R-:W2:Y:S04]  /*14470*/  LDL.LU R11, [R1+0x4c08] ;  /* 0x004c0800010b7983 */ /* 0x001ea80000300800 */
[----:B------:R-:W3:Y:S04]  /*14480*/  LDL R4, [R1+0x1840] ;  /* 0x0018400001047983 */ /* 0x000ee80000100800 */
[----:B------:R-:W3:Y:S01]  /*14490*/  LDL R5, [R1+0x1844] ;  /* 0x0018440001057983 */ /* 0x000ee20000100800 */
[----:B------:R-:W-:-:S02]  /*144a0*/  ISETP.GT.AND P0, PT, R2, 0x3, PT ;  /* 0x000000030200780c */ /* 0x000fc40003f04270 */
[----:B--2---:R-:W-:Y:S02]  /*144b0*/  PRMT R11, RZ, 0x7610, R11 ;  /* 0x00007610ff0b7816 */ /* 0x004fe4000000000b */
[----:B---3--:R-:W-:-:S04]  /*144c0*/  @P1 LOP3.LUT R5, R5, R4, RZ, 0x3c, !PT ;  /* 0x0000000405051212 */ /* 0x008fc800078e3cff */
[----:B------:R-:W-:-:S04]  /*144d0*/  @P1 LOP3.LUT R4, R5, R4, RZ, 0x3c, !PT ;  /* 0x0000000405041212 */ /* 0x000fc800078e3cff */
[----:B------:R-:W-:-:S05]  /*144e0*/  @P1 LOP3.LUT R5, R5, R4, RZ, 0x3c, !PT ;  /* 0x0000000405051212 */ /* 0x000fca00078e3cff */
[----:B------:R-:W2:Y:S04]  /*144f0*/  @P1 LDG.E.U16 R7, [R4.64] ;  /* 0x0000000404071981 */ /* 0x000ea8000c1e1500 */
[----:B--2---:R0:W-:Y:S04]  /*14500*/  STL [R1+0x978], R7 ;  /* 0x0009780701007387 */ /* 0x0041e80000100800 */
[----:B0-----:R-:W2:Y:S04]  /*14510*/  LDL.LU R7, [R1+0x4c04] ;  /* 0x004c040001077983 */ /* 0x001ea80000300800 */
[----:B------:R-:W3:Y:S04]  /*14520*/  LDL R4, [R1+0x1838] ;  /* 0x0018380001047983 */ /* 0x000ee80000100800 */
[----:B------:R-:W3:Y:S01]  /*14530*/  LDL R5, [R1+0x183c] ;  /* 0x00183c0001057983 */ /* 0x000ee20000100800 */
[----:B--2---:R-:W-:-:S02]  /*14540*/  PRMT R7, RZ, 0x7610, R7 ;  /* 0x00007610ff077816 */ /* 0x004fc40000000007 */
        /* <DEDUP_REMOVED lines=1129> */
[----:B------:R-:W-:-:S02]  /*18be0*/  PRMT R28, RZ, 0x7610, R28 ;  /* 0x00007610ff1c7816 */ /* 0x000fc4000000001c */
[----:B------:R-:W-:Y:S02]  /*18bf0*/  ISETP.GT.AND P0, PT, R2, 0x3f, PT ;  /* 0x0000003f0200780c */ /* 0x000fe40003f04270 */
        /* <DEDUP_REMOVED lines=8> */
[----:B------:R-:W3:Y:S02]  /*18c80*/  LDL R5, [R1+0x147c] ;  /* 0x00147c0001057983 */ /* 0x000ee40000100800 */
[----:B---3--:R-:W-:-:S04]  /*18c90*/  @P1 LOP3.LUT R5, R5, R4, RZ, 0x3c, !PT ;  /* 0x0000000405051212 */ /* 0x008fc800078e3cff */
[----:B------:R-:W-:-:S04]  /*18ca0*/  @P1 LOP3.LUT R4, R5, R4, RZ, 0x3c, !PT ;  /* 0x0000000405041212 */ /* 0x000fc800078e3cff */
[----:B------:R-:W-:-:S05]  /*18cb0*/  @P1 LOP3.LUT R5, R5, R4, RZ, 0x3c, !PT ;  /* 0x0000000405051212 */ /* 0x000fca00078e3cff */
[----:B------:R-:W3:Y:S04]  /*18cc0*/  @P1 LDG.E.U16 R11, [R4.64] ;  /* 0x00000004040b1981 */ /* 0x000ee8000c1e1500 */
[----:B---3--:R0:W-:Y:S04]  /*18cd0*/  STL [R1+0x750], R11 ;  /* 0x0007500b01007387 */ /* 0x0081e80000100800 */
[----:B0-----:R-:W3:Y:S04]  /*18ce0*/  LDL.LU R11, [R1+0x4a20] ;  /* 0x004a2000010b7983 */ /* 0x001ee80000300800 */
[----:B------:R-:W4:Y:S04]  /*18cf0*/  LDL R4, [R1+0x1470] ;  /* 0x0014700001047983 */ /* 0x000f280000100800 */
[----:B------:R-:W4:Y:S01]  /*18d00*/  LDL R5, [R1+0x1474] ;  /* 0x0014740001057983 */ /* 0x000f220000100800 */
[----:B---3--:R-:W-:-:S02]  /*18d10*/  PRMT R11, RZ, 0x7610, R11 ;  /* 0x00007610ff0b7816 */ /* 0x008fc4000000000b */
[----:B----4-:R-:W-:-:S04]  /*18d20*/  @P2 LOP3.LUT R5, R5, R4, RZ, 0x3c, !PT ;  /* 0x0000000405052212 */ /* 0x010fc800078e3cff */
[----:B------:R-:W-:-:S04]  /*18d30*/  @P2 LOP3.LUT R4, R5, R4, RZ, 0x3c, !PT ;  /* 0x0000000405042212 */ /* 0x000fc800078e3cff */
[----:B------:R-:W-:-:S05]  /*18d40*/  @P2 LOP3.LUT R5, R5, R4, RZ, 0x3c, !PT ;  /* 0x0000000405052212 */ /* 0x000fca00078e3cff */
[----:B------:R0:W3:Y:S04]  /*18d50*/  @P2 LDG.E.U16 R28, [R4.64] ;  /* 0x00000004041c2981 */ /* 0x0000e8000c1e1500 */
[----:B0-----:R-:W4:Y:S04]  /*18d60*/  LDL R4, [R1+0x1468] ;  /* 0x0014680001047983 */ /* 0x001f280000100800 */
[----:B------:R-:W4:Y:S01]  /*18d70*/  LDL R5, [R1+0x146c] ;  /* 0x00146c0001057983 */ /* 0x000f220000100800 */
[----:B--2---:R-:W-:Y:S02]  /*18d80*/  PRMT R7, RZ, 0x7610, R7 ;  /* 0x00007610ff077816 */ /* 0x004fe40000000007 */
[----:B------:R-:W-:Y:S01]  /*18d90*/  ISETP.GT.AND P1, PT, R2, 0x40, PT ;  /* 0x000000400200780c */ /* 0x000fe20003f24270 */
[----:B---3--:R-:W-:Y:S01]  /*18da0*/  STL [R1+0x43c4], R28 ;  /* 0x0043c41c01007387 */ /* 0x008fe20000100800 */
[----:B----4-:R-:W-:-:S04]  /*18db0*/  @P2 LOP3.LUT R5, R5, R4, RZ, 0x3c, !PT ;  /* 0x0000000405052212 */ /* 0x010fc800078e3cff */
        /* <DEDUP_REMOVED lines=289> */
[----:B0-----:R-:W2:Y:S01]  /*19fd0*/  LDL.LU R11, [R1+0x49a4] ;  /* 0x0049a400010b7983 */ /* 0x001ea20000300800 */
[----:B------:R-:W3:Y:S02]  /*19fe0*/  LDL R4, [R1+0x1370] ;  /* 0x0013700001047983 */ /* 0x000ee40000100800 */
        /* <DEDUP_REMOVED lines=2251> */
[----:B------:R-:W3:Y:S02]  /*22ca0*/  LDL R5, [R1+0xc0c] ;  /* 0x000c0c0001057983 */ /* 0x000ee40000100800 */
[----:B---3--:R-:W-:-:S04]  /*22cb0*/  @P1 LOP3.LUT R5, R5, R4, RZ, 0x3c, !PT ;  /* 0x0000000405051212 */ /* 0x008fc800078e3cff */
[----:B------:R-:W-:-:S04]  /*22cc0*/  @P1 LOP3.LUT R4, R5, R4, RZ, 0x3c, !PT ;  /* 0x0000000405041212 */ /* 0x000fc800078e3cff */
[----:B------:R-:W-:-:S05]  /*22cd0*/  @P1 LOP3.LUT R5, R5, R4, RZ, 0x3c, !PT ;  /* 0x0000000405051212 */ /* 0x000fca00078e3cff */
[----:B------:R-:W3:Y:S04]  /*22ce0*/  @P1 LDG.E.U16 R11, [R4.64] ;  /* 0x00000004040b1981 */ /* 0x000ee8000c1e1500 */
[----:B---3--:R0:W-:Y:S04]  /*22cf0*/  STL [R1+0xf8], R11 ;  /* 0x0000f80b01007387 */ /* 0x0081e80000100800 */
[----:B0-----:R-:W3:Y:S01]  /*22d00*/  LDL.LU R11, [R1+0x45ec] ;  /* 0x0045ec00010b7983 */ /* 0x001ee20000300800 */
[----:B------:R-:W4:Y:S02]  /*22d10*/  LDL R4, [R1+0xc00] ;  /* 0x000c000001047983 */ /* 0x000f240000100800 */
[----:B------:R-:W4:Y:S01]  /*22d20*/  LDL R5, [R1+0xc04] ;  /* 0x000c040001057983 */ /* 0x000f220000100800 */
[----:B---3--:R-:W-:-:S02]  /*22d30*/  PRMT R11, RZ, 0x7610, R11 ;  /* 0x00007610ff0b7816 */ /* 0x008fc4000000000b */
[----:B----4-:R-:W-:-:S04]  /*22d40*/  @P2 LOP3.LUT R5, R5, R4, RZ, 0x3c, !PT ;  /* 0x0000000405052212 */ /* 0x010fc800078e3cff */
[----:B------:R-:W-:-:S04]  /*22d50*/  @P2 LOP3.LUT R4, R5, R4, RZ, 0x3c, !PT ;  /* 0x0000000405042212 */ /* 0x000fc800078e3cff */
[----:B------:R-:W-:-:S05]  /*22d60*/  @P2 LOP3.LUT R5, R5, R4, RZ, 0x3c, !PT ;  /* 0x0000000405052212 */ /* 0x000fca00078e3cff */
[----:B------:R-:W3:Y:S04]  /*22d70*/  @P2 LDG.E.U16 R11, [R4.64] ;  /* 0x00000004040b2981 */ /* 0x000ee8000c1e1500 */
[----:B---3--:R0:W-:Y:S04]  /*22d80*/  STL [R1+0xf4], R11 ;  /* 0x0000f40b01007387 */ /* 0x0081e80000100800 */
[----:B0-----:R-:W3:Y:S01]  /*22d90*/  LDL.LU R11, [R1+0x45e8] ;  /* 0x0045e800010b7983 */ /* 0x001ee20000300800 */
[----:B------:R-:W4:Y:S02]  /*22da0*/  LDL R4, [R1+0xbf8] ;  /* 0x000bf80001047983 */ /* 0x000f240000100800 */
[----:B------:R-:W4:Y:S01]  /*22db0*/  LDL R5, [R1+0xbfc] ;  /* 0x000bfc0001057983 */ /* 0x000f220000100800 */
[----:B------:R-:W-:-:S02]  /*22dc0*/  ISETP.GT.AND P0, PT, R2, 0xc6, PT ;  /* 0x000000c60200780c */ /* 0x000fc40003f04270 */
[----:B---3--:R-:W-:Y:S02]  /*22dd0*/  PRMT R11, RZ, 0x7610, R11 ;  /* 0x00007610ff0b7816 */ /* 0x008fe4000000000b */
        /* <DEDUP_REMOVED lines=150> */
[----:B------:R-:W-:-:S02]  /*23740*/  PRMT R28, RZ, 0x7610, R28 ;  /* 0x00007610ff1c7816 */ /* 0x000fc4000000001c */
[----:B------:R-:W-:Y:S02]  /*23750*/  ISETP.GT.AND P0, PT, R2, 0xce, PT ;  /* 0x000000ce0200780c */ /* 0x000fe40003f04270 */
[----:B----4-:R-:W-:-:S04]  /*23760*/  @P1 LOP3.LUT R5, R5, R4, RZ, 0x3c, !PT ;  /* 0x0000000405051212 */ /* 0x010fc800078e3cff */
[----:B------:R-:W-:-:S04]  /*23770*/  @P1 LOP3.LUT R4, R5, R4, RZ, 0x3c, !PT ;  /* 0x0000000405041212 */ /* 0x000fc800078e3cff */
[----:B------:R-:W-:-:S05]  /*23780*/  @P1 LOP3.LUT R5, R5, R4, RZ, 0x3c, !PT ;  /* 0x0000000405051212 */ /* 0x000fca00078e3cff */
[----:B------:R0:W4:Y:S04]  /*23790*/  @P1 LDG.E.U16 R28, [R4.64] ;  /* 0x00000004041c1981 */ /* 0x000128000c1e1500 */
[----:B0-----:R-:W2:Y:S04]  /*237a0*/  LDL R4, [R1+0xb70] ;  /* 0x000b700001047983 */ /* 0x001ea80000100800 */
[----:B------:R-:W2:Y:S01]  /*237b0*/  LDL R5, [R1+0xb74] ;  /* 0x000b740001057983 */ /* 0x000ea20000100800 */
[----:B---3--:R-:W-:-:S03]  /*237c0*/  PRMT R11, RZ, 0x7610, R11 ;  /* 0x00007610ff0b7816 */ /* 0x008fc6000000000b */
[----:B----4-:R-:W-:Y:S01]  /*237d0*/  STL [R1+0x4414], R28 ;  /* 0x0044141c01007387 */ /* 0x010fe20000100800 */
[----:B--2---:R-:W-:-:S04]  /*237e0*/  @P0 LOP3.LUT R5, R5, R4, RZ, 0x3c, !PT ;  /* 0x0000000405050212 */ /* 0x004fc800078e3cff */
        /* <DEDUP_REMOVED lines=311> */
[----:B------:R-:W-:-:S02]  /*24b60*/  PRMT R7, RZ, 0x7610, R7 ;  /* 0x00007610ff077816 */ /* 0x000fc40000000007 */
[----:B------:R-:W-:Y:S02]  /*24b70*/  ISETP.GT.AND P1, PT, R2, 0xdf, PT ;  /* 0x000000df0200780c */ /* 0x000fe40003f24270 */
        /* <DEDUP_REMOVED lines=9> */
[----:B----4-:R-:W-:-:S04]  /*24c10*/  @P1 LOP3.LUT R5, R5, R4, RZ, 0x3c, !PT ;  /* 0x0000000405051212 */ /* 0x010fc800078e3cff */
[----:B------:R-:W-:-:S04]  /*24c20*/  @P1 LOP3.LUT R4, R5, R4, RZ, 0x3c, !PT ;  /* 0x0000000405041212 */ /* 0x000fc800078e3cff */
[----:B------:R-:W-:-:S05]  /*24c30*/  @P1 LOP3.LUT R5, R5, R4, RZ, 0x3c, !PT ;  /* 0x0000000405051212 */ /* 0x000fca00078e3cff */
[----:B------:R-:W4:Y:S04]  /*24c40*/  @P1 LDG.E.U16 R6, [R4.64] ;  /* 0x0000000404061981 */ /* 0x000f28000c1e1500 */
[----:B----4-:R0:W-:Y:S04]  /*24c50*/  STL [R1+0x250], R6 ;  /* 0x0002500601007387 */ /* 0x0101e80000100800 */
[----:B0-----:R-:W4:Y:S01]  /*24c60*/  LDL.LU R6, [R1+0x451c] ;  /* 0x00451c0001067983 */ /* 0x001f220000300800 */
[----:B------:R-:W2:Y:S02]  /*24c70*/  LDL R4, [R1+0xa58] ;  /* 0x000a580001047983 */ /* 0x000ea40000100800 */
[----:B------:R-:W2:Y:S01]  /*24c80*/  LDL R5, [R1+0xa5c] ;  /* 0x000a5c0001057983 */ /* 0x000ea20000100800 */
[----:B------:R-:W-:-:S02]  /*24c90*/  PRMT R14, RZ, 0x7610, R14 ;  /* 0x00007610ff0e7816 */ /* 0x000fc4000000000e */
[----:B------:R-:W-:Y:S02]  /*24ca0*/  ISETP.GT.AND P0, PT, R2, 0xe0, PT ;  /* 0x000000e00200780c */ /* 0x000fe40003f04270 */
[----:B--2---:R-:W-:-:S04]  /*24cb0*/  @P1 LOP3.LUT R5, R5, R4, RZ, 0x3c, !PT ;  /* 0x0000000405051212 */ /* 0x004fc800078e3cff */
[----:B------:R-:W-:-:S04]  /*24cc0*/  @P1 LOP3.LUT R4, R5, R4, RZ, 0x3c, !PT ;  /* 0x0000000405041212 */ /* 0x000fc800078e3cff */
[----:B------:R-:W-:-:S05]  /*24cd0*/  @P1 LOP3.LUT R5, R5, R4, RZ, 0x3c, !PT ;  /* 0x0000000405051212 */ /* 0x000fca00078e3cff */
[----:B------:R-:W2:Y:S04]  /*24ce0*/  @P1 LDG.E.U16 R14, [R4.64] ;  /* 0x00000004040e1981 */ /* 0x000ea8000c1e1500 */
[----:B--2---:R0:W-:Y:S04]  /*24cf0*/  STL [R1+0x248], R14 ;  /* 0x0002480e01007387 */ /* 0x0041e80000100800 */
[----:B0-----:R-:W2:Y:S01]  /*24d00*/  LDL.LU R14, [R1+0x4518] ;  /* 0x00451800010e7983 */ /* 0x001ea20000300800 */
[----:B------:R-:W2:Y:S02]  /*24d10*/  LDL R4, [R1+0xa50] ;  /* 0x000a500001047983 */ /* 0x000ea40000100800 */
[----:B------:R-:W2:Y:S01]  /*24d20*/  LDL R5, [R1+0xa54] ;  /* 0x000a540001057983 */ /* 0x000ea20000100800 */
[----:B------:R-:W-:-:S02]  /*24d30*/  PRMT R9, RZ, 0x7610, R9 ;  /* 0x00007610ff097816 */ /* 0x000fc40000000009 */
        /* <DEDUP_REMOVED lines=89> */
[----:B------:R0:W2:Y:S04]  /*252d0*/  @P0 LDG.E.U16 R28, [R4.64] ;  /* 0x00000004041c0981 */ /* 0x0000a8000c1e1500 */
[----:B0-----:R-:W3:Y:S04]  /*252e0*/  LDL R4, [R1+0xa00] ;  /* 0x000a000001047983 */ /* 0x001ee80000100800 */
[----:B------:R-:W3:Y:S01]  /*252f0*/  LDL R5, [R1+0xa04] ;  /* 0x000a040001057983 */ /* 0x000ee20000100800 */
[----:B------:R-:W-:-:S03]  /*25300*/  PRMT R25, RZ, 0x7610, R25 ;  /* 0x00007610ff197816 */ /* 0x000fc60000000019 */
[----:B--2---:R-:W-:Y:S01]  /*25310*/  STL [R1+0x441c], R28 ;  /* 0x00441c1c01007387 */ /* 0x004fe20000100800 */
        /* <DEDUP_REMOVED lines=74> */
[----:B--2---:R0:W-:Y:S04]  /*257c0*/  STL [R1+0x28], R11 ;  /* 0x0000280b01007387 */ /* 0x0041e80000100800 */
[----:B0-----:R-:W2:Y:S01]  /*257d0*/  LDL R11, [R1+0x1890] ;  /* 0x00189000010b7983 */ /* 0x001ea20000100800 */
        /* <DEDUP_REMOVED lines=22> */
[----:B------:R0:W2:Y:S04]  /*25940*/  @P0 LDG.E.U16 R7, [R4.64] ;  /* 0x0000000404070981 */ /* 0x0000a8000c1e1500 */
[----:B0-----:R-:W3:Y:S04]  /*25950*/  LDL R4, [R1+0x187c] ;  /* 0x00187c0001047983 */ /* 0x001ee80000100800 */
[----:B------:R-:W3:Y:S01]  /*25960*/  LDL R5, [R1+0x1888] ;  /* 0x0018880001057983 */ /* 0x000ee20000100800 */
[----:B------:R-:W-:Y:S02]  /*25970*/  PRMT R18, RZ, 0x7610, R18 ;  /* 0x00007610ff127816 */ /* 0x000fe40000000012 */
[----:B------:R-:W-:Y:S01]  /*25980*/  ISETP.GT.AND P1, PT, R2, 0xeb, PT ;  /* 0x000000eb0200780c */ /* 0x000fe20003f24270 */
[----:B--2---:R0:W-:Y:S04]  /*25990*/  STL [R1+0x1c], R7 ;  /* 0x00001c0701007387 */ /* 0x0041e80000100800 */
[----:B0-----:R-:W2:Y:S01]  /*259a0*/  LDL R7, [R1+0x18a0] ;  /* 0x0018a00001077983 */ /* 0x001ea20000100800 */
[----:B---3--:R-:W-:-:S04]  /*259b0*/  @P0 LOP3.LUT R5, R5, R4, RZ, 0x3c, !PT ;  /* 0x0000000405050212 */ /* 0x008fc800078e3cff */
[----:B------:R-:W-:-:S04]  /*259c0*/  @P0 LOP3.LUT R4, R5, R4, RZ, 0x3c, !PT ;  /* 0x0000000405040212 */ /* 0x000fc800078e3cff */
[----:B------:R-:W-:-:S05]  /*259d0*/  @P0 LOP3.LUT R5, R5, R4, RZ, 0x3c, !PT ;  /* 0x0000000405050212 */ /* 0x000fca00078e3cff */
[----:B------:R-:W3:Y:S01]  /*259e0*/  @P0 LDG.E.U16 R18, [R4.64] ;  /* 0x0000000404120981 */ /* 0x000ee2000c1e1500 */
[----:B------:R-:W-:-:S03]  /*259f0*/  PRMT R28, RZ, 0x7610, R28 ;  /* 0x00007610ff1c7816 */ /* 0x000fc6000000001c */
[----:B---3--:R0:W-:Y:S04]  /*25a00*/  STL [R1+0x18], R18 ;  /* 0x0000181201007387 */ /* 0x0081e80000100800 */
[----:B0-----:R-:W3:Y:S01]  /*25a10*/  LDL.LU R18, [R1+0x44cc] ;  /* 0x0044cc0001127983 */ /* 0x001ee20000300800 */
[----:B------:R-:W2:Y:S02]  /*25a20*/  LDL R5, [R1+0x1884] ;  /* 0x0018840001057983 */ /* 0x000ea40000100800 */
[----:B------:R-:W-:Y:S01]  /*25a30*/  @P1 IMAD.MOV.U32 R4, RZ, RZ, R11 ;  /* 0x000000ffff041224 */ /* 0x000fe200078e000b */
[----:B------:R-:W-:Y:S01]  /*25a40*/  PRMT R0, RZ, 0x7610, R0 ;  /* 0x00007610ff007816 */ /* 0x000fe20000000000 */
[----:B------:R-:W3:Y:S04]  /*25a50*/  LDL R11, [R1+0x18b0] ;  /* 0x0018b000010b7983 */ /* 0x000ee80000100800 */
[----:B--2---:R0:W2:Y:S04]  /*25a60*/  @P1 LDG.E.U16 R28, [R4.64] ;  /* 0x00000004041c1981 */ /* 0x0040a8000c1e1500 */
[----:B0-----:R-:W3:Y:S04]  /*25a70*/  LDL R4, [R1+0x188c] ;  /* 0x00188c0001047983 */ /* 0x001ee80000100800 */
[----:B------:R-:W3:Y:S01]  /*25a80*/  LDL R5, [R1+0x1894] ;  /* 0x0018940001057983 */ /* 0x000ee20000100800 */
[----:B------:R-:W-:-:S03]  /*25a90*/  ISETP.GT.AND P0, PT, R2, 0xec, PT ;  /* 0x000000ec0200780c */ /* 0x000fc60003f04270 */
[----:B--2---:R0:W-:Y:S01]  /*25aa0*/  STL [R1+0x443c], R28 ;  /* 0x00443c1c01007387 */ /* 0x0041e20000100800 */
[----:B----4-:R-:W-:-:S03]  /*25ab0*/  PRMT R6, RZ, 0x7610, R6 ;  /* 0x00007610ff067816 */ /* 0x010fc60000000006 */
[----:B0-----:R-:W2:Y:S01]  /*25ac0*/  LDL R28, [R1+0x18a8] ;  /* 0x0018a800011c7983 */ /* 0x001ea20000100800 */
[----:B---3--:R-:W-:-:S04]  /*25ad0*/  @P1 LOP3.LUT R5, R5, R4, RZ, 0x3c, !PT ;  /* 0x0000000405051212 */ /* 0x008fc800078e3cff */
[----:B------:R-:W-:-:S04]  /*25ae0*/  @P1 LOP3.LUT R4, R5, R4, RZ, 0x3c, !PT ;  /* 0x0000000405041212 */ /* 0x000fc800078e3cff */
[----:B------:R-:W-:-:S05]  /*25af0*/  @P1 LOP3.LUT R5, R5, R4, RZ, 0x3c, !PT ;  /* 0x0000000405051212 */ /* 0x000fca00078e3cff */
[----:B------:R0:W3:Y:S04]  /*25b00*/  @P1 LDG.E.U16 R0, [R4.64] ;  /* 0x0000000404001981 */ /* 0x0000e8000c1e1500 */
[----:B0-----:R-:W4:Y:S01]  /*25b10*/  LDL R5, [R1+0x1878] ;  /* 0x0018780001057983 */ /* 0x001f220000100800 */
[----:B------:R-:W-:-:S03]  /*25b20*/  @P0 IMAD.MOV.U32 R4, RZ, RZ, R7 ;  /* 0x000000ffff040224 */ /* 0x000fc600078e0007 */
[----:B---3--:R-:W-:Y:S01]  /*25b30*/  STL [R1+0x4440], R0 ;  /* 0x0044400001007387 */ /* 0x008fe20000100800 */
[----:B------:R-:W-:Y:S01]  /*25b40*/  PRMT R14, RZ, 0x7610, R14 ;  /* 0x00007610ff0e7816 */ /* 0x000fe2000000000e */
[----:B------:R-:W3:Y:S02]  /*25b50*/  LDL R7, [R1+0x18b8] ;  /* 0x0018b80001077983 */ /* 0x000ee40000100800 */
[----:B----4-:R0:W4:Y:S04]  /*25b60*/  @P0 LDG.E.U16 R6, [R4.64] ;  /* 0x0000000404060981 */ /* 0x010128000c1e1500 */
[----:B0-----:R-:W3:Y:S01]  /*25b70*/  LDL R5, [R1+0x189c] ;  /* 0x00189c0001057983 */ /* 0x001ee20000100800 */
[----:B--2---:R-:W-:Y:S01]  /*25b80*/  @P0 IMAD.MOV.U32 R4, RZ, RZ, R28 ;  /* 0x000000ffff040224 */ /* 0x004fe200078e001c */
[----:B------:R-:W-:-:S02]  /*25b90*/  ISETP.GT.AND P1, PT, R2, 0xed, PT ;  /* 0x000000ed0200780c */ /* 0x000fc40003f24270 */
[----:B----4-:R0:W-:Y:S01]  /*25ba0*/  STL [R1+0xc], R6 ;  /* 0x00000c0601007387 */ /* 0x0101e20000100800 */
[----:B------:R-:W-:Y:S01]  /*25bb0*/  PRMT R9, RZ, 0x7610, R9 ;  /* 0x00007610ff097816 */ /* 0x000fe20000000009 */
[----:B------:R-:W2:Y:S02]  /*25bc0*/  LDL R28, [R1+0x18dc] ;  /* 0x0018dc00011c7983 */ /* 0x000ea40000100800 */
[----:B---3--:R1:W3:Y:S04]  /*25bd0*/  @P0 LDG.E.U16 R14, [R4.64] ;  /* 0x00000004040e0981 */ /* 0x0082e8000c1e1500 */
[----:B0-----:R-:W4:Y:S04]  /*25be0*/  LDL R6, [R1+0x18e0] ;  /* 0x0018e00001067983 */ /* 0x001f280000100800 */
[----:B-1----:R-:W2:Y:S01]  /*25bf0*/  LDL R5, [R1+0x18a4] ;  /* 0x0018a40001057983 */ /* 0x002ea20000100800 */
[----:B------:R-:W-:-:S03]  /*25c00*/  @P1 IMAD.MOV.U32 R4, RZ, RZ, R11 ;  /* 0x000000ffff041224 */ /* 0x000fc600078e000b */
[----:B---3--:R0:W-:Y:S01]  /*25c10*/  STL [R1+0x8], R14 ;  /* 0x0000080e01007387 */ /* 0x0081e20000100800 */
[----:B------:R-:W-:Y:S01]  /*25c20*/  PRMT R20, RZ, 0x7610, R20 ;  /* 0x00007610ff147816 */ /* 0x000fe20000000014 */
[----:B------:R-:W3:Y:S02]  /*25c30*/  LDL R11, [R1+0x1938] ;  /* 0x00193800010b7983 */ /* 0x000ee40000100800 */
[----:B--2---:R1:W2:Y:S04]  /*25c40*/  @P1 LDG.E.U16 R9, [R4.64] ;  /* 0x0000000404091981 */ /* 0x0042a8000c1e1500 */
[----:B0-----:R-:W3:Y:S04]  /*25c50*/  LDL R14, [R1+0x18e8] ;  /* 0x0018e800010e7983 */ /* 0x001ee80000100800 */
[----:B-1----:R-:W3:Y:S04]  /*25c60*/  LDL R4, [R1+0x18ac] ;  /* 0x0018ac0001047983 */ /* 0x002ee80000100800 */
[----:B------:R-:W3:Y:S01]  /*25c70*/  LDL R5, [R1+0x18b4] ;  /* 0x0018b40001057983 */ /* 0x000ee20000100800 */
[----:B------:R-:W-:-:S03]  /*25c80*/  ISETP.GT.AND P0, PT, R2, 0xf0, PT ;  /* 0x000000f00200780c */ /* 0x000fc60003f04270 */
[----:B--2---:R0:W-:Y:S04]  /*25c90*/  STL [R1+0x4], R9 ;  /* 0x0000040901007387 */ /* 0x0041e80000100800 */
[----:B0-----:R-:W2:Y:S01]  /*25ca0*/  LDL R9, [R1+0x1960] ;  /* 0x0019600001097983 */ /* 0x001ea20000100800 */
[----:B---3--:R-:W-:-:S04]  /*25cb0*/  @P1 LOP3.LUT R5, R5, R4, RZ, 0x3c, !PT ;  /* 0x0000000405051212 */ /* 0x008fc800078e3cff */
[----:B------:R-:W-:-:S04]  /*25cc0*/  @P1 LOP3.LUT R4, R5, R4, RZ, 0x3c, !PT ;  /* 0x0000000405041212 */ /* 0x000fc800078e3cff */
[----:B------:R-:W-:-:S05]  /*25cd0*/  @P1 LOP3.LUT R5, R5, R4, RZ, 0x3c, !PT ;  /* 0x0000000405051212 */ /* 0x000fca00078e3cff */
[----:B------:R4:W3:Y:S01]  /*25ce0*/  @P1 LDG.E.U16 R20, [R4.64] ;  /* 0x0000000404141981 */ /* 0x0008e2000c1e1500 */
[----:B------:R-:W-:Y:S02]  /*25cf0*/  PRMT R29, RZ, 0x7610, R29 ;  /* 0x00007610ff1d7816 */ /* 0x000fe4000000001d */
[----:B------:R-:W-:Y:S02]  /*25d00*/  ISETP.GT.AND P1, PT, R2, 0xf8, PT ;  /* 0x000000f80200780c */ /* 0x000fe40003f24270 */
[----:B------:R-:W-:Y:S01]  /*25d10*/  PRMT R27, RZ, 0x7610, R27 ;  /* 0x00007610ff1b7816 */ /* 0x000fe2000000001b */
[----:B----4-:R-:W-:Y:S02]  /*25d20*/  @P0 IMAD.MOV.U32 R4, RZ, RZ, R6 ;  /* 0x000000ffff040224 */ /* 0x010fe400078e0006 */
[----:B------:R-:W-:-:S05]  /*25d30*/  @P0 IMAD.MOV.U32 R5, RZ, RZ, R7 ;  /* 0x000000ffff050224 */ /* 0x000fca00078e0007 */
[----:B------:R0:W4:Y:S01]  /*25d40*/  @P0 LDG.E.U16 R29, [R4.64] ;  /* 0x00000004041d0981 */ /* 0x000122000c1e1500 */
[----:B------:R-:W-:Y:S01]  /*25d50*/  PRMT R3, RZ, 0x7610, R3 ;  /* 0x00007610ff037816 */ /* 0x000fe20000000003 */
[----:B0-----:R-:W-:Y:S02]  /*25d60*/  @P0 IMAD.MOV.U32 R4, RZ, RZ, R14 ;  /* 0x000000ffff040224 */ /* 0x001fe400078e000e */
[----:B------:R-:W-:-:S05]  /*25d70*/  @P0 IMAD.MOV.U32 R5, RZ, RZ, R28 ;  /* 0x000000ffff050224 */ /* 0x000fca00078e001c */
[----:B------:R0:W4:Y:S02]  /*25d80*/  @P0 LDG.E.U16 R27, [R4.64] ;  /* 0x00000004041b0981 */ /* 0x000124000c1e1500 */
[----:B0-----:R-:W-:Y:S02]  /*25d90*/  @P1 IMAD.MOV.U32 R5, RZ, RZ, R11 ;  /* 0x000000ffff051224 */ /* 0x001fe400078e000b */
[----:B--2---:R-:W-:-:S05]  /*25da0*/  @P1 IMAD.MOV.U32 R4, RZ, RZ, R9 ;  /* 0x000000ffff041224 */ /* 0x004fca00078e0009 */
[----:B------:R0:W2:Y:S04]  /*25db0*/  @P1 LDG.E.U16 R3, [R4.64] ;  /* 0x0000000404031981 */ /* 0x0000a8000c1e1500 */
[----:B---3--:R1:W-:Y:S04]  /*25dc0*/  STL [R1], R20 ;  /* 0x0000001401007387 */ /* 0x0083e80000100800 */
[----:B-1----:R-:W3:Y:S01]  /*25dd0*/  LDL.LU R20, [R1+0x44c8] ;  /* 0x0044c80001147983 */ /* 0x002ee20000300800 */
[----:B------:R-:W3:Y:S02]  /*25de0*/  LDL R7, [R1+0x195c] ;  /* 0x00195c0001077983 */ /* 0x000ee40000100800 */
[----:B------:R-:W3:Y:S01]  /*25df0*/  LDL R6, [R1+0x1968] ;  /* 0x0019680001067983 */ /* 0x000ee20000100800 */
[----:B0-----:R-:W-:Y:S01]  /*25e00*/  PRMT R4, RZ, 0x7610, R4 ;  /* 0x00007610ff047816 */ /* 0x001fe20000000004 */
[----:B----4-:R0:W-:Y:S04]  /*25e10*/  STL [R1+0x44ac], R29 ;  /* 0x0044ac1d01007387 */ /* 0x0101e80000100800 */
[----:B0-----:R-:W4:Y:S04]  /*25e20*/  LDL R29, [R1+0x18c0] ;  /* 0x0018c000011d7983 */ /* 0x001f280000100800 */
[----:B------:R0:W-:Y:S01]  /*25e30*/  STL [R1+0x44b0], R27 ;  /* 0x0044b01b01007387 */ /* 0x0001e20000100800 */
[----:B------:R-:W4:Y:S02]  /*25e40*/  LDL R28, [R1+0x18bc] ;  /* 0x0018bc00011c7983 */ /* 0x000f240000100800 */
[----:B------:R-:W4:Y:S01]  /*25e50*/  LDL R9, [R1+0x18c8] ;  /* 0x0018c80001097983 */ /* 0x000f220000100800 */
[----:B--2---:R1:W-:Y:S01]  /*25e60*/  STL [R1+0x44b4], R3 ;  /* 0x0044b40301007387 */ /* 0x0043e20000100800 */
[----:B------:R-:W-:-:S02]  /*25e70*/  ISETP.GT.AND P0, PT, R2, 0xee, PT ;  /* 0x000000ee0200780c */ /* 0x000fc40003f04270 */
[----:B------:R-:W-:Y:S02]  /*25e80*/  PRMT R10, RZ, 0x7610, R10 ;  /* 0x00007610ff0a7816 */ /* 0x000fe4000000000a */
[----:B------:R-:W-:Y:S01]  /*25e90*/  PRMT R8, RZ, 0x7610, R8 ;  /* 0x00007610ff087816 */ /* 0x000fe20000000008 */
[----:B0-----:R-:W2:Y:S04]  /*25ea0*/  LDL R27, [R1+0x18c4] ;  /* 0x0018c400011b7983 */ /* 0x001ea80000100800 */
[----:B------:R-:W2:Y:S04]  /*25eb0*/  LDL R14, [R1+0x18d0] ;  /* 0x0018d000010e7983 */ /* 0x000ea80000100800 */
[----:B------:R-:W2:Y:S04]  /*25ec0*/  LDL R11, [R1+0x18cc] ;  /* 0x0018cc00010b7983 */ /* 0x000ea80000100800 */
[----:B-1----:R-:W2:Y:S04]  /*25ed0*/  LDL R3, [R1+0x18d4] ;  /* 0x0018d40001037983 */ /* 0x002ea80000100800 */
[----:B---3--:R0:W3:Y:S04]  /*25ee0*/  @P1 LDG.E.U16 R4, [R6.64] ;  /* 0x0000000406041981 */ /* 0x0080e8000c1e1500 */
[----:B0-----:R-:W2:Y:S01]  /*25ef0*/  LDL R7, [R1+0x1898] ;  /* 0x0018980001077983 */ /* 0x001ea20000100800 */
[----:B----4-:R-:W-:-:S05]  /*25f00*/  @P0 IMAD.MOV.U32 R6, RZ, RZ, R29 ;  /* 0x000000ffff060224 */ /* 0x010fca00078e001d */
[----:B--2---:R0:W2:Y:S02]  /*25f10*/  @P0 LDG.E.U16 R10, [R6.64] ;  /* 0x00000004060a0981 */ /* 0x0040a4000c1e1500 */
[----:B0-----:R-:W-:Y:S02]  /*25f20*/  @P0 IMAD.MOV.U32 R6, RZ, RZ, R9 ;  /* 0x000000ffff060224 */ /* 0x001fe400078e0009 */
[----:B------:R-:W-:-:S05]  /*25f30*/  @P0 IMAD.MOV.U32 R7, RZ, RZ, R28 ;  /* 0x000000ffff070224 */ /* 0x000fca00078e001c */
[----:B------:R-:W4:Y:S04]  /*25f40*/  @P0 LDG.E.U16 R8, [R6.64] ;  /* 0x0000000406080981 */ /* 0x000f28000c1e1500 */
[----:B---3--:R0:W-:Y:S01]  /*25f50*/  STL [R1+0x44b8], R4 ;  /* 0x0044b80401007387 */ /* 0x0081e20000100800 */
[----:B------:R-:W-:-:S03]  /*25f60*/  ISETP.GT.AND P1, PT, R2, 0xef, PT ;  /* 0x000000ef0200780c */ /* 0x000fc60003f24270 */
[----:B--2---:R1:W-:Y:S01]  /*25f70*/  STL [R1+0x1d0], R10 ;  /* 0x0001d00a01007387 */ /* 0x0043e20000100800 */
[----:B0-----:R-:W2:Y:S02]  /*25f80*/  LDL R4, [R1+0x18f0] ;  /* 0x0018f00001047983 */ /* 0x001ea40000100800 */
[----:B------:R-:W3:Y:S01]  /*25f90*/  LDL R9, [R1+0x18ec] ;  /* 0x0018ec0001097983 */ /* 0x000ee20000100800 */
[----:B-1----:R-:W3:Y:S04]  /*25fa0*/  LDL R10, [R1+0x18e4] ;  /* 0x0018e400010a7983 */ /* 0x002ee80000100800 */
[----:B----4-:R0:W-:Y:S04]  /*25fb0*/  STL [R1+0x1c8], R8 ;  /* 0x0001c80801007387 */ /* 0x0101e80000100800 */
[----:B0-----:R-:W4:Y:S01]  /*25fc0*/  LDL R8, [R1+0x18f4] ;  /* 0x0018f40001087983 */ /* 0x001f220000100800 */
[----:B------:R-:W-:-:S02]  /*25fd0*/  PRMT R13, RZ, 0x7610, R13 ;  /* 0x00007610ff0d7816 */ /* 0x000fc4000000000d */
[----:B------:R-:W-:Y:S01]  /*25fe0*/  ISETP.GT.AND P0, PT, R2, 0xf1, PT ;  /* 0x000000f10200780c */ /* 0x000fe20003f04270 */
[----:B------:R-:W-:Y:S02]  /*25ff0*/  @P1 IMAD.MOV.U32 R6, RZ, RZ, R14 ;  /* 0x000000ffff061224 */ /* 0x000fe400078e000e */
[----:B------:R-:W-:Y:S01]  /*26000*/  @P1 IMAD.MOV.U32 R7, RZ, RZ, R27 ;  /* 0x000000ffff071224 */ /* 0x000fe200078e001b */
[----:B------:R-:W-:-:S04]  /*26010*/  PRMT R12, RZ, 0x7610, R12 ;  /* 0x00007610ff0c7816 */ /* 0x000fc8000000000c */
[----:B------:R0:W4:Y:S01]  /*26020*/  @P1 LDG.E.U16 R13, [R6.64] ;  /* 0x00000004060d1981 */ /* 0x000122000c1e1500 */
[----:B------:R-:W-:Y:S01]  /*26030*/  PRMT R26, RZ, 0x7610, R26 ;  /* 0x00007610ff1a7816 */ /* 0x000fe2000000001a */
[----:B0-----:R-:W-:Y:S02]  /*26040*/  @P1 IMAD.MOV.U32 R6, RZ, RZ, R3 ;  /* 0x000000ffff061224 */ /* 0x001fe400078e0003 */
[----:B------:R-:W-:Y:S01]  /*26050*/  @P1 IMAD.MOV.U32 R7, RZ, RZ, R11 ;  /* 0x000000ffff071224 */ /* 0x000fe200078e000b */
[----:B------:R-:W-:Y:S01]  /*26060*/  PRMT R25, RZ, 0x7610, R25 ;  /* 0x00007610ff197816 */ /* 0x000fe20000000019 */
[----:B------:R-:W4:Y:S04]  /*26070*/  LDL R11, [R1+0x18d8] ;  /* 0x0018d800010b7983 */ /* 0x000f280000100800 */
[----:B------:R2:W4:Y:S04]  /*26080*/  @P1 LDG.E.U16 R12, [R6.64] ;  /* 0x00000004060c1981 */ /* 0x000528000c1e1500 */
[----:B------:R-:W4:Y:S01]  /*26090*/  LDL R3, [R1+0x1900] ;  /* 0x0019000001037983 */ /* 0x000f220000100800 */
[----:B--2---:R-:W-:-:S03]  /*260a0*/  @P0 IMAD.MOV.U32 R6, RZ, RZ, R4 ;  /* 0x000000ffff060224 */ /* 0x004fc600078e0004 */
[----:B------:R-:W2:Y:S01]  /*260b0*/  LDL R4, [R1+0x1970] ;  /* 0x0019700001047983 */ /* 0x000ea20000100800 */
[----:B---3--:R-:W-:-:S03]  /*260c0*/  @P0 IMAD.MOV.U32 R7, RZ, RZ, R10 ;  /* 0x000000ffff070224 */ /* 0x008fc600078e000a */
[----:B------:R-:W3:Y:S04]  /*260d0*/  LDL R10, [R1+0x1964] ;  /* 0x00196400010a7983 */ /* 0x000ee80000100800 */
[----:B------:R0:W2:Y:S02]  /*260e0*/  @P0 LDG.E.U16 R26, [R6.64] ;  /* 0x00000004061a0981 */ /* 0x0000a4000c1e1500 */
[----:B0-----:R-:W-:Y:S02]  /*260f0*/  @P0 IMAD.MOV.U32 R7, RZ, RZ, R9 ;  /* 0x000000ffff070224 */ /* 0x001fe400078e0009 */
[----:B----4-:R-:W-:-:S05]  /*26100*/  @P0 IMAD.MOV.U32 R6, RZ, RZ, R8 ;  /* 0x000000ffff060224 */ /* 0x010fca00078e0008 */
[----:B------:R0:W4:Y:S01]  /*26110*/  @P0 LDG.E.U16 R25, [R6.64] ;  /* 0x0000000406190981 */ /* 0x000122000c1e1500 */
[----:B------:R-:W-:Y:S02]  /*26120*/  ISETP.GT.AND P1, PT, R2, 0xf2, PT ;  /* 0x000000f20200780c */ /* 0x000fe40003f24270 */
[----:B------:R-:W-:-:S11]  /*26130*/  PRMT R24, RZ, 0x7610, R24 ;  /* 0x00007610ff187816 */ /* 0x000fd60000000018 */
[----:B0-----:R-:W-:Y:S02]  /*26140*/  @P1 IMAD.MOV.U32 R7, RZ, RZ, R11 ;  /* 0x000000ffff071224 */ /* 0x001fe400078e000b */
[----:B------:R-:W-:-:S05]  /*26150*/  @P1 IMAD.MOV.U32 R6, RZ, RZ, R3 ;  /* 0x000000ffff061224 */ /* 0x000fca00078e0003 */
[----:B------:R0:W3:Y:S01]  /*26160*/  @P1 LDG.E.U16 R24, [R6.64] ;  /* 0x0000000406181981 */ /* 0x0000e2000c1e1500 */
[----:B------:R-:W-:Y:S02]  /*26170*/  ISETP.GT.AND P0, PT, R2, 0xf9, PT ;  /* 0x000000f90200780c */ /* 0x000fe40003f04270 */
[----:B------:R-:W-:Y:S01]  /*26180*/  PRMT R5, RZ, 0x7610, R5 ;  /* 0x00007610ff057816 */ /* 0x000fe20000000005 */
[----:B--2---:R-:W-:Y:S01]  /*26190*/  STL [R1+0x448c], R26 ;  /* 0x00448c1a01007387 */ /* 0x004fe20000100800 */
[----:B------:R-:W2:Y:S02]  /*261a0*/  LDL R9, [R1+0x196c] ;  /* 0x00196c0001097983 */ /* 0x000ea40000100800 */
[----:B------:R-:W2:Y:S01]  /*261b0*/  LDL R8, [R1+0x1974] ;  /* 0x0019740001087983 */ /* 0x000ea20000100800 */
[----:B----4-:R-:W-:Y:S01]  /*261c0*/  STL [R1+0x4490], R25 ;  /* 0x0044901901007387 */ /* 0x010fe20000100800 */
[----:B------:R1:W-:Y:S02]  /*261d0*/  STL [R1+0x1c4], R13 ;  /* 0x0001c40d01007387 */ /* 0x0003e40000100800 */
[----:B------:R-:W4:Y:S01]  /*261e0*/  LDL R3, [R1+0x1908] ;  /* 0x0019080001037983 */ /* 0x000f220000100800 */
[----:B-1----:R-:W4:Y:S02]  /*261f0*/  LDL R13, [R1+0x18fc] ;  /* 0x0018fc00010d7983 */ /* 0x002f240000100800 */
[----:B0-----:R-:W-:-:S02]  /*26200*/  @P0 IMAD.MOV.U32 R6, RZ, RZ, R4 ;  /* 0x000000ffff060224 */ /* 0x001fc400078e0004 */
[----:B---3--:R-:W-:-:S05]  /*26210*/  @P0 IMAD.MOV.U32 R7, RZ, RZ, R10 ;  /* 0x000000ffff070224 */ /* 0x008fca00078e000a */
[----:B------:R0:W3:Y:S02]  /*26220*/  @P0 LDG.E.U16 R5, [R6.64] ;  /* 0x0000000406050981 */ /* 0x0000e4000c1e1500 */
[----:B0-----:R-:W-:Y:S02]  /*26230*/  PRMT R6, RZ, 0x7610, R6 ;  /* 0x00007610ff067816 */ /* 0x001fe40000000006 */
[----:B------:R-:W-:Y:S01]  /*26240*/  STL [R1+0x4464], R24 ;  /* 0x0044641801007387 */ /* 0x000fe20000100800 */
[----:B------:R0:W-:Y:S01]  /*26250*/  STL [R1+0x1c0], R12 ;  /* 0x0001c00c01007387 */ /* 0x0001e20000100800 */
[----:B------:R-:W-:Y:S01]  /*26260*/  PRMT R23, RZ, 0x7610, R23 ;  /* 0x00007610ff177816 */ /* 0x000fe20000000017 */
[----:B------:R-:W3:Y:S01]  /*26270*/  LDL R4, [R1+0x1910] ;  /* 0x0019100001047983 */ /* 0x000ee20000100800 */
[----:B0-----:R-:W3:Y:S04]  /*26280*/  LDL R12, [R1+0x1904] ;  /* 0x00190400010c7983 */ /* 0x001ee80000100800 */
[----:B--2---:R4:W2:Y:S02]  /*26290*/  @P0 LDG.E.U16 R6, [R8.64] ;  /* 0x0000000408060981 */ /* 0x0048a4000c1e1500 */
[----:B----4-:R-:W-:-:S02]  /*262a0*/  @P1 IMAD.MOV.U32 R8, RZ, RZ, R3 ;  /* 0x000000ffff081224 */ /* 0x010fc400078e0003 */
[----:B------:R-:W-:-:S05]  /*262b0*/  @P1 IMAD.MOV.U32 R9, RZ, RZ, R13 ;  /* 0x000000ffff091224 */ /* 0x000fca00078e000d */
[----:B------:R0:W4:Y:S04]  /*262c0*/  @P1 LDG.E.U16 R23, [R8.64] ;  /* 0x0000000408171981 */ /* 0x000128000c1e1500 */
[----:B---3--:R-:W-:Y:S01]  /*262d0*/  STL [R1+0x4494], R5 ;  /* 0x0044940501007387 */ /* 0x008fe20000100800 */
[----:B------:R-:W3:Y:S02]  /*262e0*/  LDL R11, [R1+0x190c] ;  /* 0x00190c00010b7983 */ /* 0x000ee40000100800 */
[----:B------:R-:W3:Y:S01]  /*262f0*/  LDL R10, [R1+0x1914] ;  /* 0x00191400010a7983 */ /* 0x000ee20000100800 */
[----:B------:R-:W-:Y:S02]  /*26300*/  ISETP.GT.AND P0, PT, R2, 0xf3, PT ;  /* 0x000000f30200780c */ /* 0x000fe40003f04270 */
[----:B------:R-:W-:-:S11]  /*26310*/  PRMT R22, RZ, 0x7610, R22 ;  /* 0x00007610ff167816 */ /* 0x000fd60000000016 */
[----:B0-----:R-:W-:Y:S02]  /*26320*/  @P0 IMAD.MOV.U32 R8, RZ, RZ, R4 ;  /* 0x000000ffff080224 */ /* 0x001fe400078e0004 */
[----:B------:R-:W-:-:S05]  /*26330*/  @P0 IMAD.MOV.U32 R9, RZ, RZ, R12 ;  /* 0x000000ffff090224 */ /* 0x000fca00078e000c */
[----:B------:R3:W3:Y:S01]  /*26340*/  @P0 LDG.E.U16 R22, [R8.64] ;  /* 0x0000000408160981 */ /* 0x0006e2000c1e1500 */
[----:B------:R-:W-:-:S03]  /*26350*/  PRMT R21, RZ, 0x7610, R21 ;  /* 0x00007610ff157816 */ /* 0x000fc60000000015 */
[----:B--2---:R0:W-:Y:S01]  /*26360*/  STL [R1+0x4498], R6 ;  /* 0x0044980601007387 */ /* 0x0041e20000100800 */
[----:B------:R-:W2:Y:S03]  /*26370*/  LDL R3, [R1+0x1920] ;  /* 0x0019200001037983 */ /* 0x000ea60000100800 */
[----:B0-----:R-:W2:Y:S04]  /*26380*/  LDL R6, [R1+0x18f8] ;  /* 0x0018f80001067983 */ /* 0x001ea80000100800 */
[----:B----4-:R-:W-:Y:S01]  /*26390*/  STL [R1+0x4468], R23 ;  /* 0x0044681701007387 */ /* 0x010fe20000100800 */
[----:B------:R-:W4:Y:S02]  /*263a0*/  LDL R12, [R1+0x191c] ;  /* 0x00191c00010c7983 */ /* 0x000f240000100800 */
[----:B------:R-:W4:Y:S02]  /*263b0*/  LDL R4, [R1+0x1928] ;  /* 0x0019280001047983 */ /* 0x000f240000100800 */
[----:B---3--:R-:W-:-:S02]  /*263c0*/  @P0 IMAD.MOV.U32 R8, RZ, RZ, R10 ;  /* 0x000000ffff080224 */ /* 0x008fc400078e000a */
[----:B------:R-:W-:-:S05]  /*263d0*/  @P0 IMAD.MOV.U32 R9, RZ, RZ, R11 ;  /* 0x000000ffff090224 */ /* 0x000fca00078e000b */
[----:B------:R2:W3:Y:S01]  /*263e0*/  @P0 LDG.E.U16 R21, [R8.64] ;  /* 0x0000000408150981 */ /* 0x0004e2000c1e1500 */
[----:B------:R-:W-:Y:S02]  /*263f0*/  ISETP.GT.AND P1, PT, R2, 0xf4, PT ;  /* 0x000000f40200780c */ /* 0x000fe40003f24270 */
[----:B------:R-:W-:Y:S02]  /*26400*/  PRMT R19, RZ, 0x7610, R19 ;  /* 0x00007610ff137816 */ /* 0x000fe40000000013 */
[----:B------:R-:W-:Y:S01]  /*26410*/  PRMT R17, RZ, 0x7610, R17 ;  /* 0x00007610ff117816 */ /* 0x000fe20000000011 */
[----:B------:R0:W-:Y:S01]  /*26420*/  STL [R1+0x4444], R22 ;  /* 0x0044441601007387 */ /* 0x0001e20000100800 */
[----:B------:R-:W3:Y:S02]  /*26430*/  LDL R11, [R1+0x1924] ;  /* 0x00192400010b7983 */ /* 0x000ee40000100800 */
[----:B------:R-:W3:Y:S05]  /*26440*/  LDL R10, [R1+0x1930] ;  /* 0x00193000010a7983 */ /* 0x000eea0000100800 */
[----:B--2---:R-:W-:-:S02]  /*26450*/  @P1 IMAD.MOV.U32 R8, RZ, RZ, R3 ;  /* 0x000000ffff081224 */ /* 0x004fc400078e0003 */
[----:B------:R-:W-:-:S05]  /*26460*/  @P1 IMAD.MOV.U32 R9, RZ, RZ, R6 ;  /* 0x000000ffff091224 */ /* 0x000fca00078e0006 */
[----:B------:R4:W2:Y:S02]  /*26470*/  @P1 LDG.E.U16 R19, [R8.64] ;  /* 0x0000000408131981 */ /* 0x0008a4000c1e1500 */
[----:B----4-:R-:W-:Y:S02]  /*26480*/  @P1 IMAD.MOV.U32 R9, RZ, RZ, R12 ;  /* 0x000000ffff091224 */ /* 0x010fe400078e000c */
[----:B------:R-:W-:-:S05]  /*26490*/  @P1 IMAD.MOV.U32 R8, RZ, RZ, R4 ;  /* 0x000000ffff081224 */ /* 0x000fca00078e0004 */
[----:B------:R1:W4:Y:S04]  /*264a0*/  @P1 LDG.E.U16 R17, [R8.64] ;  /* 0x0000000408111981 */ /* 0x000328000c1e1500 */
[----:B---3--:R3:W-:Y:S01]  /*264b0*/  STL [R1+0x4448], R21 ;  /* 0x0044481501007387 */ /* 0x0087e20000100800 */
[----:B------:R-:W3:Y:S02]  /*264c0*/  LDL R6, [R1+0x1958] ;  /* 0x0019580001067983 */ /* 0x000ee40000100800 */
[----:B------:R-:W3:Y:S01]  /*264d0*/  LDL R3, [R1+0x1980] ;  /* 0x0019800001037983 */ /* 0x000ee20000100800 */
[----:B------:R-:W-:Y:S02]  /*264e0*/  ISETP.GT.AND P0, PT, R2, 0xf5, PT ;  /* 0x000000f50200780c */ /* 0x000fe40003f04270 */
[----:B------:R-:W-:-:S02]  /*264f0*/  PRMT R7, RZ, 0x7610, R7 ;  /* 0x00007610ff077816 */ /* 0x000fc40000000007 */
[----:B------:R-:W-:-:S09]  /*26500*/  ISETP.GT.AND P1, PT, R2, 0xfa, PT ;  /* 0x000000fa0200780c */ /* 0x000fd20003f24270 */
[----:B-1----:R-:W-:Y:S02]  /*26510*/  @P0 IMAD.MOV.U32 R9, RZ, RZ, R11 ;  /* 0x000000ffff090224 */ /* 0x002fe400078e000b */
[----:B------:R-:W-:-:S05]  /*26520*/  @P0 IMAD.MOV.U32 R8, RZ, RZ, R10 ;  /* 0x000000ffff080224 */ /* 0x000fca00078e000a */
[----:B------:R1:W3:Y:S02]  /*26530*/  @P0 LDG.E.U16 R7, [R8.64] ;  /* 0x0000000408070981 */ /* 0x0002e4000c1e1500 */
[----:B-1----:R-:W-:Y:S02]  /*26540*/  PRMT R8, RZ, 0x7610, R8 ;  /* 0x00007610ff087816 */ /* 0x002fe40000000008 */
[----:B--2---:R-:W-:Y:S01]  /*26550*/  STL [R1+0x4420], R19 ;  /* 0x0044201301007387 */ /* 0x004fe20000100800 */
[----:B------:R-:W2:Y:S02]  /*26560*/  LDL R14, [R1+0x197c] ;  /* 0x00197c00010e7983 */ /* 0x000ea40000100800 */
[----:B------:R-:W2:Y:S01]  /*26570*/  LDL R4, [R1+0x1988] ;  /* 0x0019880001047983 */ /* 0x000ea20000100800 */
[----:B----4-:R1:W-:Y:S01]  /*26580*/  STL [R1+0x4424], R17 ;  /* 0x0044241101007387 */ /* 0x0103e20000100800 */
[----:B------:R-:W4:Y:S02]  /*26590*/  LDL R13, [R1+0x192c] ;  /* 0x00192c00010d7983 */ /* 0x000f240000100800 */
[----:B------:R-:W4:Y:S02]  /*265a0*/  LDL R12, [R1+0x1934] ;  /* 0x00193400010c7983 */ /* 0x000f240000100800 */
[----:B---3--:R-:W-:-:S02]  /*265b0*/  @P1 IMAD.MOV.U32 R10, RZ, RZ, R3 ;  /* 0x000000ffff0a1224 */ /* 0x008fc400078e0003 */
[----:B------:R-:W-:-:S05]  /*265c0*/  @P1 IMAD.MOV.U32 R11, RZ, RZ, R6 ;  /* 0x000000ffff0b1224 */ /* 0x000fca00078e0006 */
[----:B------:R2:W2:Y:S01]  /*265d0*/  @P1 LDG.E.U16 R8, [R10.64] ;  /* 0x000000040a081981 */ /* 0x0004a2000c1e1500 */
[----:B------:R-:W-:-:S03]  /*265e0*/  PRMT R9, RZ, 0x7610, R9 ;  /* 0x00007610ff097816 */ /* 0x000fc60000000009 */
[----:B------:R0:W-:Y:S01]  /*265f0*/  STL [R1+0x43f8], R7 ;  /* 0x0043f80701007387 */ /* 0x0001e20000100800 */
[----:B------:R-:W2:Y:S02]  /*26600*/  LDL R6, [R1+0x1918] ;  /* 0x0019180001067983 */ /* 0x000ea40000100800 */
[----:B------:R-:W2:Y:S02]  /*26610*/  LDL R3, [R1+0x1940] ;  /* 0x0019400001037983 */ /* 0x000ea40000100800 */
[----:B--2---:R-:W-:Y:S02]  /*26620*/  @P1 IMAD.MOV.U32 R11, RZ, RZ, R14 ;  /* 0x000000ffff0b1224 */ /* 0x004fe400078e000e */
[----:B------:R-:W-:-:S05]  /*26630*/  @P1 IMAD.MOV.U32 R10, RZ, RZ, R4 ;  /* 0x000000ffff0a1224 */ /* 0x000fca00078e0004 */
[----:B------:R2:W3:Y:S02]  /*26640*/  @P1 LDG.E.U16 R9, [R10.64] ;  /* 0x000000040a091981 */ /* 0x0004e4000c1e1500 */
[----:B--2---:R-:W-:-:S06]  /*26650*/  PRMT R10, RZ, 0x7610, R10 ;  /* 0x00007610ff0a7816 */ /* 0x004fcc000000000a */
[----:B----4-:R2:W4:Y:S04]  /*26660*/  @P0 LDG.E.U16 R10, [R12.64] ;  /* 0x000000040c0a0981 */ /* 0x010528000c1e1500 */
[----:B------:R-:W-:Y:S01]  /*26670*/  STL [R1+0x446c], R8 ;  /* 0x00446c0801007387 */ /* 0x000fe20000100800 */
[----:B0-----:R-:W4:Y:S02]  /*26680*/  LDL R22, [R1+0x193c] ;  /* 0x00193c0001167983 */ /* 0x001f240000100800 */
[----:B------:R-:W4:Y:S01]  /*26690*/  LDL R21, [R1+0x1948] ;  /* 0x0019480001157983 */ /* 0x000f220000100800 */
[----:B------:R-:W-:Y:S01]  /*266a0*/  ISETP.GT.AND P1, PT, R2, 0xf6, PT ;  /* 0x000000f60200780c */ /* 0x000fe20003f24270 */
[----:B------:R-:W4:Y:S04]  /*266b0*/  LDL R14, [R1+0x1944] ;  /* 0x00194400010e7983 */ /* 0x000f280000100800 */
[----:B------:R-:W4:Y:S08]  /*266c0*/  LDL R4, [R1+0x1950] ;  /* 0x0019500001047983 */ /* 0x000f300000100800 */
[----:B--2---:R-:W-:-:S02]  /*266d0*/  @P1 IMAD.MOV.U32 R13, RZ, RZ, R6 ;  /* 0x000000ffff0d1224 */ /* 0x004fc400078e0006 */
[----:B------:R-:W-:Y:S01]  /*266e0*/  @P1 IMAD.MOV.U32 R12, RZ, RZ, R3 ;  /* 0x000000ffff0c1224 */ /* 0x000fe200078e0003 */
[----:B------:R-:W-:-:S06]  /*266f0*/  PRMT R23, RZ, 0x7610, R23 ;  /* 0x00007610ff177816 */ /* 0x000fcc0000000017 */
[----:B------:R0:W2:Y:S04]  /*26700*/  @P1 LDG.E.U16 R23, [R12.64] ;  /* 0x000000040c171981 */ /* 0x0000a8000c1e1500 */
[----:B---3--:R3:W-:Y:S04]  /*26710*/  STL [R1+0x4470], R9 ;  /* 0x0044700901007387 */ /* 0x0087e80000100800 */
[----:B----4-:R4:W-:Y:S01]  /*26720*/  STL [R1+0x43fc], R10 ;  /* 0x0043fc0a01007387 */ /* 0x0109e20000100800 */
[----:B-1----:R-:W2:Y:S02]  /*26730*/  LDL R17, [R1+0x194c] ;  /* 0x00194c0001117983 */ /* 0x002ea40000100800 */
[----:B------:R-:W2:Y:S02]  /*26740*/  LDL R6, [R1+0x1954] ;  /* 0x0019540001067983 */ /* 0x000ea40000100800 */
[----:B------:R-:W2:Y:S01]  /*26750*/  LDL R7, [R1+0x1984] ;  /* 0x0019840001077983 */ /* 0x000ea20000100800 */
[----:B------:R-:W2:Y:S01]  /*26760*/  LDL R3, [R1+0x1990] ;  /* 0x0019900001037983 */ /* 0x000ea20000100800 */
[----:B---3--:R-:W-:Y:S01]  /*26770*/  PRMT R9, RZ, 0x7610, R9 ;  /* 0x00007610ff097816 */ /* 0x008fe20000000009 */
[----:B0-----:R-:W-:-:S02]  /*26780*/  @P1 IMAD.MOV.U32 R13, RZ, RZ, R22 ;  /* 0x000000ffff0d1224 */ /* 0x001fc400078e0016 */
[----:B------:R-:W-:Y:S01]  /*26790*/  @P1 IMAD.MOV.U32 R12, RZ, RZ, R21 ;  /* 0x000000ffff0c1224 */ /* 0x000fe200078e0015 */
[C---:B------:R-:W-:Y:S02]  /*267a0*/  ISETP.GT.AND P0, PT, R2.reuse, 0xf7, PT ;  /* 0x000000f70200780c */ /* 0x040fe40003f04270 */
[----:B------:R-:W-:Y:S02]  /*267b0*/  PRMT R19, RZ, 0x7610, R19 ;  /* 0x00007610ff137816 */ /* 0x000fe40000000013 */
[----:B------:R-:W-:Y:S02]  /*267c0*/  PRMT R15, RZ, 0x7610, R15 ;  /* 0x00007610ff0f7816 */ /* 0x000fe4000000000f */
[----:B------:R-:W-:Y:S01]  /*267d0*/  PRMT R11, RZ, 0x7610, R11 ;  /* 0x00007610ff0b7816 */ /* 0x000fe2000000000b */
[----:B------:R0:W3:Y:S01]  /*267e0*/  @P1 LDG.E.U16 R9, [R12.64] ;  /* 0x000000040c091981 */ /* 0x0000e2000c1e1500 */
[----:B------:R-:W-:-:S03]  /*267f0*/  ISETP.GT.AND P1, PT, R2, 0xfb, PT ;  /* 0x000000fb0200780c */ /* 0x000fc60003f24270 */
[----:B----4-:R-:W4:Y:S02]  /*26800*/  LDL R10, [R1+0x1978] ;  /* 0x00197800010a7983 */ /* 0x010f240000100800 */
[----:B0-----:R-:W-:Y:S02]  /*26810*/  @P0 IMAD.MOV.U32 R12, RZ, RZ, R4 ;  /* 0x000000ffff0c0224 */ /* 0x001fe400078e0004 */
[----:B------:R-:W-:Y:S01]  /*26820*/  @P0 IMAD.MOV.U32 R13, RZ, RZ, R14 ;  /* 0x000000ffff0d0224 */ /* 0x000fe200078e000e */
[----:B------:R-:W4:Y:S04]  /*26830*/  LDL R4, [R1+0x1994] ;  /* 0x0019940001047983 */ /* 0x000f280000100800 */
[----:B------:R-:W4:Y:S04]  /*26840*/  LDL R14, [R1+0x198c] ;  /* 0x00198c00010e7983 */ /* 0x000f280000100800 */
[----:B------:R2:W4:Y:S02]  /*26850*/  @P0 LDG.E.U16 R19, [R12.64] ;  /* 0x000000040c130981 */ /* 0x000524000c1e1500 */
[----:B--2---:R-:W-:-:S02]  /*26860*/  @P0 IMAD.MOV.U32 R13, RZ, RZ, R17 ;  /* 0x000000ffff0d0224 */ /* 0x004fc400078e0011 */
[----:B------:R-:W-:-:S05]  /*26870*/  @P0 IMAD.MOV.U32 R12, RZ, RZ, R6 ;  /* 0x000000ffff0c0224 */ /* 0x000fca00078e0006 */
[----:B------:R0:W2:Y:S02]  /*26880*/  @P0 LDG.E.U16 R15, [R12.64] ;  /* 0x000000040c0f0981 */ /* 0x0000a4000c1e1500 */
[----:B0-----:R-:W-:Y:S02]  /*26890*/  @P1 IMAD.MOV.U32 R12, RZ, RZ, R3 ;  /* 0x000000ffff0c1224 */ /* 0x001fe400078e0003 */
[----:B------:R-:W-:-:S05]  /*268a0*/  @P1 IMAD.MOV.U32 R13, RZ, RZ, R7 ;  /* 0x000000ffff0d1224 */ /* 0x000fca00078e0007 */
[----:B------:R0:W2:Y:S04]  /*268b0*/  @P1 LDG.E.U16 R11, [R12.64] ;  /* 0x000000040c0b1981 */ /* 0x0000a8000c1e1500 */
[----:B---3--:R1:W-:Y:S01]  /*268c0*/  STL [R1+0x188], R9 ;  /* 0x0001880901007387 */ /* 0x0083e20000100800 */
[----:B------:R-:W3:Y:S02]  /*268d0*/  LDL R6, [R1+0x19a8] ;  /* 0x0019a80001067983 */ /* 0x000ee40000100800 */
[----:B------:R-:W3:Y:S02]  /*268e0*/  LDL R7, [R1+0x199c] ;  /* 0x00199c0001077983 */ /* 0x000ee40000100800 */
[----:B------:R-:W3:Y:S01]  /*268f0*/  LDL R3, [R1+0x19b0] ;  /* 0x0019b00001037983 */ /* 0x000ee20000100800 */
[----:B-1----:R-:W3:Y:S01]  /*26900*/  LDL R9, [R1+0x19a0] ;  /* 0x0019a00001097983 */ /* 0x002ee20000100800 */
[----:B0-----:R-:W-:-:S02]  /*26910*/  PRMT R12, RZ, 0x7610, R12 ;  /* 0x00007610ff0c7816 */ /* 0x001fc4000000000c */
[----:B------:R-:W-:Y:S02]  /*26920*/  ISETP.GT.AND P0, PT, R2, 0xfc, PT ;  /* 0x000000fc0200780c */ /* 0x000fe40003f04270 */
[----:B------:R-:W-:Y:S02]  /*26930*/  PRMT R13, RZ, 0x7610, R13 ;  /* 0x00007610ff0d7816 */ /* 0x000fe4000000000d */
[----:B------:R-:W-:Y:S01]  /*26940*/  PRMT R16, RZ, 0x7610, R16 ;  /* 0x00007610ff107816 */ /* 0x000fe20000000010 */
[----:B--2---:R-:W-:Y:S01]  /*26950*/  STL [R1+0x444c], R11 ;  /* 0x00444c0b01007387 */ /* 0x004fe20000100800 */
[----:B------:R4:W-:Y:S02]  /*26960*/  STL [R1+0x180], R15 ;  /* 0x0001800f01007387 */ /* 0x0009e40000100800 */
[----:B----4-:R-:W-:Y:S02]  /*26970*/  @P1 IMAD.MOV.U32 R15, RZ, RZ, R14 ;  /* 0x000000ffff0f1224 */ /* 0x010fe400078e000e */
[----:B------:R-:W-:-:S02]  /*26980*/  @P1 IMAD.MOV.U32 R14, RZ, RZ, R4 ;  /* 0x000000ffff0e1224 */ /* 0x000fc400078e0004 */
[----:B------:R-:W2:Y:S04]  /*26990*/  LDL R4, [R1+0x19a4] ;  /* 0x0019a40001047983 */ /* 0x000ea80000100800 */
[----:B------:R3:W4:Y:S02]  /*269a0*/  @P1 LDG.E.U16 R12, [R14.64] ;  /* 0x000000040e0c1981 */ /* 0x000724000c1e1500 */
[----:B---3--:R-:W-:Y:S02]  /*269b0*/  @P0 IMAD.MOV.U32 R14, RZ, RZ, R9 ;  /* 0x000000ffff0e0224 */ /* 0x008fe400078e0009 */
[----:B------:R-:W-:-:S05]  /*269c0*/  @P0 IMAD.MOV.U32 R15, RZ, RZ, R10 ;  /* 0x000000ffff0f0224 */ /* 0x000fca00078e000a */
[----:B------:R0:W3:Y:S02]  /*269d0*/  @P0 LDG.E.U16 R13, [R14.64] ;  /* 0x000000040e0d0981 */ /* 0x0000e4000c1e1500 */
[----:B0-----:R-:W-:Y:S02]  /*269e0*/  @P0 IMAD.MOV.U32 R14, RZ, RZ, R6 ;  /* 0x000000ffff0e0224 */ /* 0x001fe400078e0006 */
[----:B------:R-:W-:-:S05]  /*269f0*/  @P0 IMAD.MOV.U32 R15, RZ, RZ, R7 ;  /* 0x000000ffff0f0224 */ /* 0x000fca00078e0007 */
[----:B------:R0:W2:Y:S01]  /*26a00*/  @P0 LDG.E.U16 R16, [R14.64] ;  /* 0x000000040e100981 */ /* 0x0000a2000c1e1500 */
[----:B------:R-:W-:-:S13]  /*26a10*/  ISETP.GT.AND P1, PT, R2, 0xfd, PT ;  /* 0x000000fd0200780c */ /* 0x000fda0003f24270 */
[----:B0-----:R-:W-:Y:S01]  /*26a20*/  @P1 IMAD.MOV.U32 R14, RZ, RZ, R3 ;  /* 0x000000ffff0e1224 */ /* 0x001fe200078e0003 */
[----:B----4-:R0:W-:Y:S01]  /*26a30*/  STL [R1+0x4438], R12 ;  /* 0x0044380c01007387 */ /* 0x0101e20000100800 */
[----:B------:R-:W-:Y:S02]  /*26a40*/  STL [R1+0x18c], R23 ;  /* 0x00018c1701007387 */ /* 0x000fe40000100800 */
[----:B------:R1:W-:Y:S02]  /*26a50*/  STL [R1+0x184], R19 ;  /* 0x0001841301007387 */ /* 0x0003e40000100800 */
[----:B------:R-:W4:Y:S01]  /*26a60*/  LDL R17, [R1+0x19b4] ;  /* 0x0019b40001117983 */ /* 0x000f220000100800 */
[----:B0-----:R-:W4:Y:S04]  /*26a70*/  LDL R12, [R1+0x19c0] ;  /* 0x0019c000010c7983 */ /* 0x001f280000100800 */
[----:B-1----:R-:W4:Y:S04]  /*26a80*/  LDL R19, [R1+0x19ac] ;  /* 0x0019ac0001137983 */ /* 0x002f280000100800 */
[----:B---3--:R0:W-:Y:S01]  /*26a90*/  STL [R1+0x4428], R13 ;  /* 0x0044280d01007387 */ /* 0x0081e20000100800 */
[----:B------:R-:W3:Y:S02]  /*26aa0*/  LDL R10, [R1+0x19bc] ;  /* 0x0019bc00010a7983 */ /* 0x000ee40000100800 */
[----:B------:R-:W3:Y:S01]  /*26ab0*/  LDL R9, [R1+0x19c8] ;  /* 0x0019c80001097983 */ /* 0x000ee20000100800 */
[----:B0-----:R-:W3:Y:S04]  /*26ac0*/  LDL R13, [R1+0x1998] ;  /* 0x00199800010d7983 */ /* 0x001ee80000100800 */
[----:B--2---:R-:W-:Y:S01]  /*26ad0*/  STL [R1+0x442c], R16 ;  /* 0x00442c1001007387 */ /* 0x004fe20000100800 */
[----:B------:R-:W2:Y:S02]  /*26ae0*/  LDL R7, [R1+0x19c4] ;  /* 0x0019c40001077983 */ /* 0x000ea40000100800 */
[----:B------:R-:W2:Y:S02]  /*26af0*/  LDL R6, [R1+0x19d0] ;  /* 0x0019d00001067983 */ /* 0x000ea40000100800 */
[----:B------:R-:W-:Y:S01]  /*26b00*/  @P1 IMAD.MOV.U32 R15, RZ, RZ, R4 ;  /* 0x000000ffff0f1224 */ /* 0x000fe200078e0004 */
[----:B------:R-:W2:Y:S04]  /*26b10*/  LDL R3, [R1+0x1ba4] ;  /* 0x001ba40001037983 */ /* 0x000ea80000100800 */
[----:B------:R-:W2:Y:S01]  /*26b20*/  LDL R4, [R1+0x19cc] ;  /* 0x0019cc0001047983 */ /* 0x000ea20000100800 */
[----:B------:R-:W-:-:S02]  /*26b30*/  PRMT R18, RZ, 0x7610, R18 ;  /* 0x00007610ff127816 */ /* 0x000fc40000000012 */
[----:B------:R-:W-:-:S04]  /*26b40*/  PRMT R20, RZ, 0x7610, R20 ;  /* 0x00007610ff147816 */ /* 0x000fc80000000014 */
[----:B------:R4:W2:Y:S01]  /*26b50*/  @P1 LDG.E.U16 R18, [R14.64] ;  /* 0x000000040e121981 */ /* 0x0008a2000c1e1500 */
[----:B------:R-:W-:Y:S02]  /*26b60*/  ISETP.GT.AND P0, PT, R2, 0xfe, PT ;  /* 0x000000fe0200780c */ /* 0x000fe40003f04270 */
[----:B------:R-:W-:Y:S02]  /*26b70*/  PRMT R11, RZ, 0x7610, R11 ;  /* 0x00007610ff0b7816 */ /* 0x000fe4000000000b */
[----:B------:R-:W-:Y:S02]  /*26b80*/  PRMT R8, RZ, 0x7610, R8 ;  /* 0x00007610ff087816 */ /* 0x000fe40000000008 */
[----:B------:R-:W-:Y:S02]  /*26b90*/  PRMT R5, RZ, 0x7610, R5 ;  /* 0x00007610ff057816 */ /* 0x000fe40000000005 */
[----:B------:R-:W-:Y:S01]  /*26ba0*/  PRMT R0, RZ, 0x7610, R0 ;  /* 0x00007610ff007816 */ /* 0x000fe20000000000 */
[----:B----4-:R-:W-:-:S02]  /*26bb0*/  @P1 IMAD.MOV.U32 R14, RZ, RZ, R17 ;  /* 0x000000ffff0e1224 */ /* 0x010fc400078e0011 */
[----:B------:R-:W-:-:S05]  /*26bc0*/  @P1 IMAD.MOV.U32 R15, RZ, RZ, R19 ;  /* 0x000000ffff0f1224 */ /* 0x000fca00078e0013 */
[----:B------:R0:W4:Y:S01]  /*26bd0*/  @P1 LDG.E.U16 R20, [R14.64] ;  /* 0x000000040e141981 */ /* 0x000122000c1e1500 */
[----:B------:R-:W-:Y:S01]  /*26be0*/  ISETP.GT.AND P1, PT, R2, 0xff, PT ;  /* 0x000000ff0200780c */ /* 0x000fe20003f24270 */
[----:B0-----:R-:W-:Y:S02]  /*26bf0*/  @P0 IMAD.MOV.U32 R14, RZ, RZ, R12 ;  /* 0x000000ffff0e0224 */ /* 0x001fe400078e000c */
[----:B---3--:R-:W-:-:S05]  /*26c00*/  @P0 IMAD.MOV.U32 R15, RZ, RZ, R13 ;  /* 0x000000ffff0f0224 */ /* 0x008fca00078e000d */
[----:B------:R0:W3:Y:S02]  /*26c10*/  @P0 LDG.E.U16 R11, [R14.64] ;  /* 0x000000040e0b0981 */ /* 0x0000e4000c1e1500 */
[----:B0-----:R-:W-:Y:S02]  /*26c20*/  @P0 IMAD.MOV.U32 R14, RZ, RZ, R9 ;  /* 0x000000ffff0e0224 */ /* 0x001fe400078e0009 */
[----:B------:R-:W-:-:S05]  /*26c30*/  @P0 IMAD.MOV.U32 R15, RZ, RZ, R10 ;  /* 0x000000ffff0f0224 */ /* 0x000fca00078e000a */
[----:B------:R2:W3:Y:S02]  /*26c40*/  @P0 LDG.E.U16 R8, [R14.64] ;  /* 0x000000040e080981 */ /* 0x0004e4000c1e1500 */
[----:B--2---:R-:W-:Y:S02]  /*26c50*/  @P1 IMAD.MOV.U32 R14, RZ, RZ, R6 ;  /* 0x000000ffff0e1224 */ /* 0x004fe400078e0006 */
[----:B------:R-:W-:-:S05]  /*26c60*/  @P1 IMAD.MOV.U32 R15, RZ, RZ, R7 ;  /* 0x000000ffff0f1224 */ /* 0x000fca00078e0007 */
[----:B------:R0:W2:Y:S02]  /*26c70*/  @P1 LDG.E.U16 R5, [R14.64] ;  /* 0x000000040e051981 */ /* 0x0000a4000c1e1500 */
[----:B0-----:R-:W-:Y:S02]  /*26c80*/  @P1 IMAD.MOV.U32 R14, RZ, RZ, R3 ;  /* 0x000000ffff0e1224 */ /* 0x001fe400078e0003 */
[----:B------:R-:W-:-:S05]  /*26c90*/  @P1 IMAD.MOV.U32 R15, RZ, RZ, R4 ;  /* 0x000000ffff0f1224 */ /* 0x000fca00078e0004 */
[----:B------:R-:W2:Y:S04]  /*26ca0*/  @P1 LDG.E.U16 R0, [R14.64] ;  /* 0x000000040e001981 */ /* 0x000ea8000c1e1500 */
[----:B------:R-:W-:Y:S04]  /*26cb0*/  STL [R1+0x4400], R18 ;  /* 0x0044001201007387 */ /* 0x000fe80000100800 */
[----:B------:R-:W0:Y:S01]  /*26cc0*/  S2R R28, SR_TID.X ;  /* 0x00000000001c7919 */ /* 0x000e220000002100 */
[----:B------:R-:W-:Y:S01]  /*26cd0*/  BAR.SYNC.DEFER_BLOCKING 0x0 ;  /* 0x0000000000007b1d */ /* 0x000fe20000010000 */
[----:B0-----:R-:W-:-:S05]  /*26ce0*/  LOP3.LUT R29, R28, 0x7f, RZ, 0xc0, !PT ;  /* 0x0000007f1c1d7812 */ /* 0x001fca00078ec0ff */
[----:B----4-:R-:W-:Y:S01]  /*26cf0*/  STL [R1+0x4404], R20 ;  /* 0x0044041401007387 */ /* 0x010fe20000100800 */
[----:B------:R-:W-:Y:S02]  /*26d00*/  STL [R1+0x4310], R14 ;  /* 0x0043100e01007387 */ /* 0x000fe40000100800 */
[----:B------:R-:W-:Y:S02]  /*26d10*/  STL [R1+0x4314], R14 ;  /* 0x0043140e01007387 */ /* 0x000fe40000100800 */
[----:B------:R-:W-:Y:S01]  /*26d20*/  STL [R1+0x431c], R14 ;  /* 0x00431c0e01007387 */ /* 0x000fe20000100800 */
[----:B------:R-:W-:Y:S01]  /*26d30*/  STL [R1+0x4324], R14 ;  /* 0x0043240e01007387 */ /* 0x000fe20000100800 */
        /* <DEDUP_REMOVED lines=17> */
[----:B---3--:R-:W-:Y:S01]  /*26e50*/  STL [R1+0x160], R11 ;  /* 0x0001600b01007387 */ /* 0x008fe20000100800 */
[----:B------:R-:W-:Y:S04]  /*26e60*/  STL [R1+0x43a8], R14 ;  /* 0x0043a80e01007387 */ /* 0x000fe80000100800 */
[----:B------:R-:W-:Y:S01]  /*26e70*/  STL [R1+0x43b4], R14 ;  /* 0x0043b40e01007387 */ /* 0x000fe20000100800 */
[----:B------:R-:W-:Y:S02]  /*26e80*/  STL [R1+0x430c], R15 ;  /* 0x00430c0f01007387 */ /* 0x000fe40000100800 */
[----:B------:R-:W-:Y:S01]  /*26e90*/  STL [R1+0x4318], R15 ;  /* 0x0043180f01007387 */ /* 0x000fe20000100800 */
[----:B------:R-:W-:Y:S01]  /*26ea0*/  STL [R1+0x138], R8 ;  /* 0x0001380801007387 */ /* 0x000fe20000100800 */
[----:B------:R-:W-:Y:S02]  /*26eb0*/  STL [R1+0x4320], R15 ;  /* 0x0043200f01007387 */ /* 0x000fe40000100800 */
[----:B------:R-:W-:Y:S02]  /*26ec0*/  STL [R1+0x4328], R15 ;  /* 0x0043280f01007387 */ /* 0x000fe40000100800 */
[----:B------:R-:W-:Y:S01]  /*26ed0*/  STL [R1+0x4330], R15 ;  /* 0x0043300f01007387 */ /* 0x000fe20000100800 */
[----:B--2---:R-:W-:Y:S01]  /*26ee0*/  STL [R1+0x130], R5 ;  /* 0x0001300501007387 */ /* 0x004fe20000100800 */
[----:B------:R-:W-:Y:S02]  /*26ef0*/  STL [R1+0x4338], R15 ;  /* 0x0043380f01007387 */ /* 0x000fe40000100800 */
[----:B------:R-:W-:Y:S02]  /*26f00*/  STL [R1+0x4344], R15 ;  /* 0x0043440f01007387 */ /* 0x000fe40000100800 */
[----:B------:R-:W-:Y:S01]  /*26f10*/  STL [R1+0x434c], R15 ;  /* 0x00434c0f01007387 */ /* 0x000fe20000100800 */
[----:B------:R0:W-:Y:S04]  /*26f20*/  STL [R1+0x12c], R0 ;  /* 0x00012c0001007387 */ /* 0x0001e80000100800 */
[----:B0-----:R-:W0:Y:S01]  /*26f30*/  S2R R0, SR_TID.X ;  /* 0x0000000000007919 */ /* 0x001e220000002100 */
[----:B------:R-:W-:Y:S02]  /*26f40*/  STL [R1+0x435c], R15 ;  /* 0x00435c0f01007387 */ /* 0x000fe40000100800 */
[----:B------:R-:W-:Y:S02]  /*26f50*/  STL [R1+0x4364], R15 ;  /* 0x0043640f01007387 */ /* 0x000fe40000100800 */
[----:B------:R-:W-:Y:S01]  /*26f60*/  STL [R1+0x436c], R15 ;  /* 0x00436c0f01007387 */ /* 0x000fe20000100800 */
[----:B0-----:R0:W-:Y:S01]  /*26f70*/  STL [R1+0x449c], R0 ;  /* 0x00449c0001007387 */ /* 0x0011e20000100800 */
[----:B------:R-:W-:Y:S02]  /*26f80*/  STL [R1+0x4374], R15 ;  /* 0x0043740f01007387 */ /* 0x000fe40000100800 */
[----:B------:R-:W-:Y:S01]  /*26f90*/  STL [R1+0x437c], R15 ;  /* 0x00437c0f01007387 */ /* 0x000fe20000100800 */
[----:B------:R-:W-:Y:S01]  /*26fa0*/  LOP3.LUT R28, R0, 0x7f, RZ, 0xc0, !PT ;  /* 0x0000007f001c7812 */ /* 0x000fe200078ec0ff */
[----:B------:R-:W-:Y:S04]  /*26fb0*/  STL [R1+0x43b8], R15 ;  /* 0x0043b80f01007387 */ /* 0x000fe80000100800 */
[----:B0-----:R-:W2:Y:S01]  /*26fc0*/  LDL.LU R0, [R1+0x938] ;  /* 0x0009380001007983 */ /* 0x001ea20000300800 */
[----:B------:R-:W-:-:S02]  /*26fd0*/  LOP3.LUT R3, R29, 0x80, RZ, 0xfc, !PT ;  /* 0x000000801d037812 */ /* 0x000fc400078efcff */
[CC--:B------:R-:W-:Y:S02]  /*26fe0*/  ISETP.GE.AND P0, PT, R28.reuse, R2.reuse, PT ;  /* 0x000000021c00720c */ /* 0x0c0fe40003f06270 */
[----:B------:R-:W-:Y:S01]  /*26ff0*/  ISETP.GE.AND P1, PT, R3, R2, PT ;  /* 0x000000020300720c */ /* 0x000fe20003f26270 */
[----:B--2---:R0:W-:Y:S04]  /*27000*/  STL [R1+0x44c4], R0 ;  /* 0x0044c40001007387 */ /* 0x0041e80000100800 */
[----:B0-----:R-:W2:Y:S01]  /*27010*/  LDL.LU R0, [R1+0x980] ;  /* 0x0009800001007983 */ /* 0x001ea20000300800 */
[----:B------:R-:W3:Y:S02]  /*27020*/  LDL.LU R14, [R1+0x8f4] ;  /* 0x0008f400010e7983 */ /* 0x000ee40000300800 */
[----:B------:R-:W4:Y:S02]  /*27030*/  LDL.LU R20, [R1+0x8f0] ;  /* 0x0008f00001147983 */ /* 0x000f240000300800 */
[----:B------:R-:W3:Y:S01]  /*27040*/  LDL.LU R18, [R1+0x8ac] ;  /* 0x0008ac0001127983 */ /* 0x000ee20000300800 */
[----:B------:R-:W3:Y:S01]  /*27050*/  LDL.LU R16, [R1+0x8a8] ;  /* 0x0008a80001107983 */ /* 0x000ee20000300800 */
[----:B------:R-:W3:Y:S02]  /*27060*/  LDL.LU R13, [R1+0x864] ;  /* 0x00086400010d7983 */ /* 0x000ee40000300800 */
[----:B------:R-:W3:Y:S02]  /*27070*/  LDL.LU R12, [R1+0x860] ;  /* 0x00086000010c7983 */ /* 0x000ee40000300800 */
        /* <DEDUP_REMOVED lines=16> */
[----:B------:R-:W3:Y:S02]  /*27180*/  LDL.LU R3, [R1+0x600] ;  /* 0x0006000001037983 */ /* 0x000ee40000300800 */
[----:B------:R-:W-:Y:S01]  /*27190*/  IMAD.SHL.U32 R15, R28, 0x2, RZ ;  /* 0x000000021c0f7824 */ /* 0x000fe200078e00ff */
[----:B------:R-:W3:Y:S01]  /*271a0*/  LDL.LU R27, [R1+0x5fc] ;  /* 0x0005fc00011b7983 */ /* 0x000ee20000300800 */
[----:B------:R-:W3:Y:S02]  /*271b0*/  LDL.LU R29, [R1+0x5bc] ;  /* 0x0005bc00011d7983 */ /* 0x000ee40000300800 */
[----:B------:R-:W3:Y:S02]  /*271c0*/  LDL.LU R2, [R1+0x93c] ;  /* 0x00093c0001027983 */ /* 0x000ee40000300800 */
[----:B------:R0:W-:Y:S02]  /*271d0*/  STL [R1+0x4474], R28 ;  /* 0x0044741c01007387 */ /* 0x0001e40000100800 */
[----:B0-----:R-:W3:Y:S04]  /*271e0*/  LDL.LU R28, [R1+0x97c] ;  /* 0x00097c00011c7983 */ /* 0x001ee80000300800 */
[----:B--2---:R0:W-:Y:S04]  /*271f0*/  STS.U16 [R15], R0 ;  /* 0x000000000f007388 */ /* 0x0041e80000000400 */
[----:B0-----:R-:W2:Y:S04]  /*27200*/  LDL.LU R0, [R1+0x44c4] ;  /* 0x0044c40001007983 */ /* 0x001ea80000300800 */
[----:B---3--:R-:W-:Y:S01]  /*27210*/  STS.U16 [R15+0x100], R28 ;  /* 0x0001001c0f007388 */ /* 0x008fe20000000400 */
[----:B------:R-:W-:Y:S03]  /*27220*/  STS.U16 [R15+0x1000], R2 ;  /* 0x001000020f007388 */ /* 0x000fe60000000400 */
[----:B--2---:R-:W-:Y:S01]  /*27230*/  STS.U16 [R15+0x1100], R0 ;  /* 0x001100000f007388 */ /* 0x004fe20000000400 */
[----:B------:R-:W-:Y:S02]  /*27240*/  STS.U16 [R15+0x2000], R14 ;  /* 0x0020000e0f007388 */ /* 0x000fe40000000400 */
[----:B----4-:R-:W-:Y:S02]  /*27250*/  STS.U16 [R15+0x2100], R20 ;  /* 0x002100140f007388 */ /* 0x010fe40000000400 */
[----:B------:R-:W-:Y:S01]  /*27260*/  STS.U16 [R15+0x3000], R18 ;  /* 0x003000120f007388 */ /* 0x000fe20000000400 */
[----:B------:R-:W-:Y:S01]  /*27270*/  STS.U16 [R15+0x3100], R16 ;  /* 0x003100100f007388 */ /* 0x000fe20000000400 */
[----:B------:R-:W-:Y:S02]  /*27280*/  STS.U16 [R15+0x4000], R13 ;  /* 0x0040000d0f007388 */ /* 0x000fe40000000400 */
[----:B------:R-:W-:Y:S02]  /*27290*/  STS.U16 [R15+0x4100], R12 ;  /* 0x0041000c0f007388 */ /* 0x000fe40000000400 */
        /* <DEDUP_REMOVED lines=13> */
[----:B------:R0:W-:Y:S01]  /*27370*/  STS.U16 [R15+0xb100], R25 ;  /* 0x00b100190f007388 */ /* 0x0001e20000000400 */
[----:B------:R-:W-:Y:S02]  /*27380*/  STS.U16 [R15+0xc000], R26 ;  /* 0x00c0001a0f007388 */ /* 0x000fe40000000400 */
[----:B------:R1:W-:Y:S01]  /*27390*/  STS.U16 [R15+0xc100], R4 ;  /* 0x00c100040f007388 */ /* 0x0003e20000000400 */
[----:B0-----:R-:W2:Y:S01]  /*273a0*/  LDL.LU R25, [R1+0x5b8] ;  /* 0x0005b80001197983 */ /* 0x001ea20000300800 */
[----:B-1----:R-:W3:Y:S03]  /*273b0*/  LDL.LU R4, [R1+0x53c] ;  /* 0x00053c0001047983 */ /* 0x002ee60000300800 */
[----:B---3--:R0:W-:Y:S04]  /*273c0*/  STL [R1+0x44bc], R4 ;  /* 0x0044bc0401007387 */ /* 0x0081e80000100800 */
[----:B0-----:R-:W3:Y:S01]  /*273d0*/  LDL.LU R4, [R1+0x578] ;  /* 0x0005780001047983 */ /* 0x001ee20000300800 */
[----:B------:R-:W-:Y:S02]  /*273e0*/  STS.U16 [R15+0xd000], R3 ;  /* 0x00d000030f007388 */ /* 0x000fe40000000400 */
[----:B------:R-:W-:Y:S02]  /*273f0*/  STS.U16 [R15+0xd100], R27 ;  /* 0x00d1001b0f007388 */ /* 0x000fe40000000400 */
[----:B------:R-:W-:Y:S01]  /*27400*/  STS.U16 [R15+0xe000], R29 ;  /* 0x00e0001d0f007388 */ /* 0x000fe20000000400 */
[----:B---3--:R0:W-:Y:S04]  /*27410*/  STL [R1+0x44c0], R4 ;  /* 0x0044c00401007387 */ /* 0x0081e80000100800 */
[----:B0-----:R-:W3:Y:S01]  /*27420*/  LDL.LU R4, [R1+0x57c] ;  /* 0x00057c0001047983 */ /* 0x001ee20000300800 */
[----:B------:R-:W4:Y:S02]  /*27430*/  LDL.LU R3, [R1+0x538] ;  /* 0x0005380001037983 */ /* 0x000f240000300800 */
[----:B------:R-:W4:Y:S02]  /*27440*/  LDL.LU R27, [R1+0x4fc] ;  /* 0x0004fc00011b7983 */ /* 0x000f240000300800 */
[----:B------:R-:W4:Y:S01]  /*27450*/  LDL.LU R29, [R1+0x4f8] ;  /* 0x0004f800011d7983 */ /* 0x000f220000300800 */
[----:B------:R-:W4:Y:S01]  /*27460*/  LDL.LU R28, [R1+0x4bc] ;  /* 0x0004bc00011c7983 */ /* 0x000f220000300800 */
        /* <DEDUP_REMOVED lines=20> */
[----:B------:R-:W4:Y:S03]  /*275b0*/  LDL.LU R5, [R1+0x58] ;  /* 0x0000580001057983 */ /* 0x000f260000300800 */
[----:B--2---:R0:W-:Y:S01]  /*275c0*/  STS.U16 [R15+0xe100], R25 ;  /* 0x00e100190f007388 */ /* 0x0041e20000000400 */
[----:B------:R-:W3:Y:S03]  /*275d0*/  LDL.LU R24, [R1+0x2c] ;  /* 0x00002c0001187983 */ /* 0x000ee60000300800 */
[----:B0-----:R-:W3:Y:S04]  /*275e0*/  LDL.LU R25, [R1+0x28] ;  /* 0x0000280001197983 */ /* 0x001ee80000300800 */
[----:B---3--:R0:W-:Y:S04]  /*275f0*/  STS.U16 [R15+0xf000], R4 ;  /* 0x00f000040f007388 */ /* 0x0081e80000000400 */
[----:B0-----:R-:W3:Y:S04]  /*27600*/  LDL.LU R4, [R1+0x44c0] ;  /* 0x0044c00001047983 */ /* 0x001ee80000300800 */
[----:B---3--:R0:W-:Y:S04]  /*27610*/  STS.U16 [R15+0xf100], R4 ;  /* 0x00f100040f007388 */ /* 0x0081e80000000400 */
[----:B0-----:R-:W3:Y:S04]  /*27620*/  LDL.LU R4, [R1+0x44bc] ;  /* 0x0044bc0001047983 */ /* 0x001ee80000300800 */
[----:B---3--:R0:W-:Y:S01]  /*27630*/  STS.U16 [R15+0x10000], R4 ;  /* 0x010000040f007388 */ /* 0x0081e20000000400 */
[----:B----4-:R1:W-:Y:S02]  /*27640*/  STS.U16 [R15+0x10100], R3 ;  /* 0x010100030f007388 */ /* 0x0103e40000000400 */
[----:B------:R3:W-:Y:S02]  /*27650*/  STS.U16 [R15+0x11000], R27 ;  /* 0x0110001b0f007388 */ /* 0x0007e40000000400 */
[----:B------:R4:W-:Y:S01]  /*27660*/  STS.U16 [R15+0x11100], R29 ;  /* 0x0111001d0f007388 */ /* 0x0009e20000000400 */
[----:B0-----:R-:W2:Y:S01]  /*27670*/  LDL.LU R4, [R1+0x44b8] ;  /* 0x0044b80001047983 */ /* 0x001ea20000300800 */
[----:B-1----:R-:W2:Y:S02]  /*27680*/  LDL.LU R3, [R1+0x44b4] ;  /* 0x0044b40001037983 */ /* 0x002ea40000300800 */
[----:B---3--:R-:W3:Y:S02]  /*27690*/  LDL.LU R27, [R1+0x44b0] ;  /* 0x0044b000011b7983 */ /* 0x008ee40000300800 */
[----:B----4-:R-:W4:Y:S01]  /*276a0*/  LDL.LU R29, [R1+0x44ac] ;  /* 0x0044ac00011d7983 */ /* 0x010f220000300800 */
        /* <DEDUP_REMOVED lines=24> */
[----:B----4-:R-:W-:Y:S04]  /*27830*/  STS.U16 [R15+0x1e000], R29 ;  /* 0x01e0001d0f007388 */ /* 0x010fe80000000400 */
[----:B------:R-:W-:Y:S01]  /*27840*/  STL [R1+0x43bc], R29 ;  /* 0x0043bc1d01007387 */ /* 0x000fe20000100800 */
[----:B---3--:R-:W-:Y:S02]  /*27850*/  STS.U16 [R15+0x1e100], R27 ;  /* 0x01e1001b0f007388 */ /* 0x008fe40000000400 */
[----:B------:R-:W-:Y:S02]  /*27860*/  STL [R1+0x43c8], R27 ;  /* 0x0043c81b01007387 */ /* 0x000fe40000100800 */
[----:B--2---:R0:W-:Y:S02]  /*27870*/  STS.U16 [R15+0x1f000], R3 ;  /* 0x01f000030f007388 */ /* 0x0041e40000000400 */
[----:B0-----:R-:W2:Y:S04]  /*27880*/  LDL.LU R3, [R1+0x930] ;  /* 0x0009300001037983 */ /* 0x001ea80000300800 */
[----:B------:R-:W0:Y:S04]  /*27890*/  S2R R26, SR_TID.X ;  /* 0x00000000001a7919 */ /* 0x000e280000002100 */
[----:B------:R-:W-:Y:S04]  /*278a0*/  STS.U16 [R15+0x1f100], R4 ;  /* 0x01f100040f007388 */ /* 0x000fe80000000400 */
[----:B--2---:R1:W-:Y:S04]  /*278b0*/  STL [R1+0x44a8], R3 ;  /* 0x0044a80301007387 */ /* 0x0043e80000100800 */
[----:B-1----:R-:W2:Y:S01]  /*278c0*/  LDL.LU R3, [R1+0x978] ;  /* 0x0009780001037983 */ /* 0x002ea20000300800 */
        /* <DEDUP_REMOVED lines=12> */
[----:B------:R-:W3:Y:S01]  /*27990*/  LDL.LU R9, [R1+0x73c] ;  /* 0x00073c0001097983 */ /* 0x000ee20000300800 */
[----:B0-----:R-:W-:Y:S01]  /*279a0*/  LOP3.LUT R26, R26, 0x7f, RZ, 0xc0, !PT ;  /* 0x0000007f1a1a7812 */ /* 0x001fe200078ec0ff */
        /* <DEDUP_REMOVED lines=9> */
[----:B------:R-:W3:Y:S01]  /*27a40*/  LDL.LU R5, [R1+0x634] ;  /* 0x0006340001057983 */ /* 0x000ee20000300800 */
[----:B------:R-:W3:Y:S01]  /*27a50*/  LDL.LU R24, [R1+0x5f8] ;  /* 0x0005f80001187983 */ /* 0x000ee20000300800 */
[----:B------:R-:W-:Y:S01]  /*27a60*/  LOP3.LUT R2, R26, 0x10, RZ, 0x3c, !PT ;  /* 0x000000101a027812 */ /* 0x000fe200078e3cff */
[----:B------:R-:W3:Y:S02]  /*27a70*/  LDL.LU R25, [R1+0x5f4] ;  /* 0x0005f40001197983 */ /* 0x000ee40000300800 */
[----:B------:R-:W3:Y:S01]  /*27a80*/  LDL.LU R26, [R1+0x5b4] ;  /* 0x0005b400011a7983 */ /* 0x000ee20000300800 */
[----:B------:R0:W-:Y:S04]  /*27a90*/  STL [R1+0x4450], R15 ;  /* 0x0044500f01007387 */ /* 0x0001e80000100800 */
[----:B0-----:R-:W3:Y:S01]  /*27aa0*/  LDL.LU R15, [R1+0x934] ;  /* 0x00093400010f7983 */ /* 0x001ee20000300800 */
[----:B------:R0:W-:Y:S03]  /*27ab0*/  STL [R1+0x43cc], R4 ;  /* 0x0043cc0401007387 */ /* 0x0001e60000100800 */
[----:B0-----:R-:W3:Y:S04]  /*27ac0*/  LDL.LU R4, [R1+0x974] ;  /* 0x0009740001047983 */ /* 0x001ee80000300800 */
[----:B--2---:R0:W-:Y:S04]  /*27ad0*/  STS.U16 [R2+0x200], R3 ;  /* 0x0002000302007388 */ /* 0x0041e80000000400 */
        /* <DEDUP_REMOVED lines=26> */
[----:B------:R0:W-:Y:S02]  /*27c80*/  STS.U16 [R2+0xd200], R24 ;  /* 0x00d2001802007388 */ /* 0x0001e40000000400 */
[----:B0-----:R-:W2:Y:S01]  /*27c90*/  LDL.LU R24, [R1+0x5b0] ;  /* 0x0005b00001187983 */ /* 0x001ea20000300800 */
[----:B------:R-:W3:Y:S03]  /*27ca0*/  LDL.LU R0, [R1+0x534] ;  /* 0x0005340001007983 */ /* 0x000ee60000300800 */
[----:B---3--:R0:W-:Y:S04]  /*27cb0*/  STL [R1+0x44a0], R0 ;  /* 0x0044a00001007387 */ /* 0x0081e80000100800 */
[----:B0-----:R-:W3:Y:S04]  /*27cc0*/  LDL.LU R0, [R1+0x570] ;  /* 0x0005700001007983 */ /* 0x001ee80000300800 */
[----:B------:R-:W-:Y:S01]  /*27cd0*/  STS.U16 [R2+0xd300], R25 ;  /* 0x00d3001902007388 */ /* 0x000fe20000000400 */
[----:B------:R-:W-:Y:S03]  /*27ce0*/  STS.U16 [R2+0xe200], R26 ;  /* 0x00e2001a02007388 */ /* 0x000fe60000000400 */
        /* <DEDUP_REMOVED lines=27> */
[----:B------:R-:W4:Y:S01]  /*27ea0*/  LDL.LU R23, [R1+0x24] ;  /* 0x0000240001177983 */ /* 0x000f220000300800 */
[----:B--2---:R0:W-:Y:S04]  /*27eb0*/  STS.U16 [R2+0xe300], R24 ;  /* 0x00e3001802007388 */ /* 0x0041e80000000400 */
[----:B0-----:R-:W4:Y:S04]  /*27ec0*/  LDL.LU R24, [R1+0x20] ;  /* 0x0000200001187983 */ /* 0x001f280000300800 */
        /* <DEDUP_REMOVED lines=8> */
[----:B------:R4:W-:Y:S04]  /*27f50*/  STS.U16 [R2+0x12200], R26 ;  /* 0x0122001a02007388 */ /* 0x0009e80000000400 */
[----:B0-----:R-:W2:Y:S01]  /*27f60*/  LDL.LU R0, [R1+0x449c] ;  /* 0x00449c0001007983 */ /* 0x001ea20000300800 */
[----:B-1----:R-:W2:Y:S02]  /*27f70*/  LDL.LU R6, [R1+0x4498] ;  /* 0x0044980001067983 */ /* 0x002ea40000300800 */
[----:B---3--:R-:W3:Y:S02]  /*27f80*/  LDL.LU R5, [R1+0x4494] ;  /* 0x0044940001057983 */ /* 0x008ee40000300800 */
[----:B----4-:R-:W4:Y:S01]  /*27f90*/  LDL.LU R25, [R1+0x4490] ;  /* 0x0044900001197983 */ /* 0x010f220000300800 */
[----:B------:R-:W3:Y:S04]  /*27fa0*/  LDL.LU R26, [R1+0x448c] ;  /* 0x00448c00011a7983 */ /* 0x000ee80000300800 */
        /* <DEDUP_REMOVED lines=22> */
[----:B------:R-:W-:Y:S01]  /*28110*/  STS.U16 [R2+0x1d300], R24 ;  /* 0x01d3001802007388 */ /* 0x000fe20000000400 */
[----:B--2---:R-:W-:-:S05]  /*28120*/  LOP3.LUT R0, R0, 0x7f, RZ, 0xc0, !PT ;  /* 0x0000007f00007812 */ /* 0x004fca00078ec0ff */
[----:B------:R-:W-:Y:S01]  /*28130*/  IMAD.SHL.U32 R0, R0, 0x2, RZ ;  /* 0x0000000200007824 */ /* 0x000fe200078e00ff */
[----:B---3--:R-:W-:Y:S01]  /*28140*/  STS.U16 [R2+0x1e200], R26 ;  /* 0x01e2001a02007388 */ /* 0x008fe20000000400 */
[----:B----4-:R-:W-:Y:S02]  /*28150*/  STS.U16 [R2+0x1e300], R25 ;  /* 0x01e3001902007388 */ /* 0x010fe40000000400 */
[----:B------:R0:W-:Y:S01]  /*28160*/  STS.U16 [R2+0x1f200], R5 ;  /* 0x01f2000502007388 */ /* 0x0001e20000000400 */
[----:B------:R-:W-:Y:S01]  /*28170*/  STL [R1+0x43d0], R26 ;  /* 0x0043d01a01007387 */ /* 0x000fe20000100800 */
[----:B------:R1:W-:Y:S01]  /*28180*/  STL [R1+0x43d4], R25 ;  /* 0x0043d41901007387 */ /* 0x0003e20000100800 */
[----:B0-----:R-:W-:-:S05]  /*28190*/  LOP3.LUT R2, R0, 0x20, RZ, 0x3c, !PT ;  /* 0x0000002000027812 */ /* 0x001fca00078e3cff */
[----:B------:R0:W-:Y:S01]  /*281a0*/  STL [R1+0x4488], R2 ;  /* 0x0044880201007387 */ /* 0x0001e20000100800 */
[----:B-1----:R-:W2:Y:S01]  /*281b0*/  LDL.LU R25, [R1+0x928] ;  /* 0x0009280001197983 */ /* 0x002ea20000300800 */
[----:B0-----:R-:W-:-:S05]  /*281c0*/  LOP3.LUT R2, R0, 0x10, RZ, 0x3c, !PT ;  /* 0x0000001000027812 */ /* 0x001fca00078e3cff */
[----:B------:R-:W-:Y:S04]  /*281d0*/  STS.U16 [R2+0x1f300], R6 ;  /* 0x01f3000602007388 */ /* 0x000fe80000000400 */
[----:B--2---:R0:W-:Y:S04]  /*281e0*/  STL [R1+0x4484], R25 ;  /* 0x0044841901007387 */ /* 0x0041e80000100800 */
[----:B0-----:R-:W2:Y:S01]  /*281f0*/  LDL.LU R25, [R1+0x970] ;  /* 0x0009700001197983 */ /* 0x001ea20000300800 */
[----:B------:R-:W3:Y:S02]  /*28200*/  LDL.LU R26, [R1+0x8e4] ;  /* 0x0008e400011a7983 */ /* 0x000ee40000300800 */
[----:B------:R-:W4:Y:S02]  /*28210*/  LDL.LU R4, [R1+0x8e0] ;  /* 0x0008e00001047983 */ /* 0x000f240000300800 */
[----:B------:R-:W2:Y:S01]  /*28220*/  LDL.LU R15, [R1+0x89c] ;  /* 0x00089c00010f7983 */ /* 0x000ea20000300800 */
[----:B------:R-:W2:Y:S01]  /*28230*/  LDL.LU R3, [R1+0x898] ;  /* 0x0008980001037983 */ /* 0x000ea20000300800 */
[----:B------:R-:W2:Y:S02]  /*28240*/  LDL.LU R27, [R1+0x854] ;  /* 0x00085400011b7983 */ /* 0x000ea40000300800 */
[----:B------:R-:W2:Y:S02]  /*28250*/  LDL.LU R29, [R1+0x850] ;  /* 0x00085000011d7983 */ /* 0x000ea40000300800 */
        /* <DEDUP_REMOVED lines=19> */
[----:B------:R0:W-:Y:S02]  /*28390*/  STL [R1+0x43d8], R5 ;  /* 0x0043d80501007387 */ /* 0x0001e40000100800 */
[----:B0-----:R-:W2:Y:S01]  /*283a0*/  LDL.LU R5, [R1+0x92c] ;  /* 0x00092c0001057983 */ /* 0x001ea20000300800 */
[----:B------:R-:W2:Y:S02]  /*283b0*/  LDL.LU R2, [R1+0x4488] ;  /* 0x0044880001027983 */ /* 0x000ea40000300800 */
[----:B------:R0:W-:Y:S02]  /*283c0*/  STL [R1+0x43dc], R6 ;  /* 0x0043dc0601007387 */ /* 0x0001e40000100800 */
        /* <DEDUP_REMOVED lines=12> */
[----:B------:R0:W-:Y:S02]  /*28490*/  STS.U16 [R2+0x5400], R28 ;  /* 0x0054001c02007388 */ /* 0x0001e40000000400 */
[----:B0-----:R-:W2:Y:S04]  /*284a0*/  LDL.LU R28, [R1+0x52c] ;  /* 0x00052c00011c7983 */ /* 0x001ea80000300800 */
[----:B--2---:R0:W-:Y:S04]  /*284b0*/  STL [R1+0x4478], R28 ;  /* 0x0044781c01007387 */ /* 0x0041e80000100800 */
[----:B0-----:R-:W2:Y:S04]  /*284c0*/  LDL.LU R28, [R1+0x568] ;  /* 0x00056800011c7983 */ /* 0x001ea80000300800 */
[----:B--2---:R0:W-:Y:S04]  /*284d0*/  STL [R1+0x447c], R28 ;  /* 0x00447c1c01007387 */ /* 0x0041e80000100800 */
[----:B0-----:R-:W2:Y:S04]  /*284e0*/  LDL.LU R28, [R1+0x56c] ;  /* 0x00056c00011c7983 */ /* 0x001ea80000300800 */
        /* <DEDUP_REMOVED lines=16> */
[----:B------:R-:W-:Y:S04]  /*285f0*/  STS.U16 [R2+0xd500], R24 ;  /* 0x00d5001802007388 */ /* 0x000fe80000000400 */
        /* <DEDUP_REMOVED lines=26> */
[----:B------:R-:W3:Y:S03]  /*287a0*/  LDL.LU R21, [R1+0x48] ;  /* 0x0000480001157983 */ /* 0x000ee60000300800 */
[----:B------:R0:W-:Y:S01]  /*287b0*/  STS.U16 [R2+0xe400], R0 ;  /* 0x00e4000002007388 */ /* 0x0001e20000000400 */
[----:B------:R-:W3:Y:S03]  /*287c0*/  LDL.LU R22, [R1+0x1c] ;  /* 0x00001c0001167983 */ /* 0x000ee60000300800 */
[----:B0-----:R-:W3:Y:S04]  /*287d0*/  LDL.LU R0, [R1+0x18] ;  /* 0x0000180001007983 */ /* 0x001ee80000300800 */
[----:B--2---:R0:W-:Y:S04]  /*287e0*/  STS.U16 [R2+0xe500], R28 ;  /* 0x00e5001c02007388 */ /* 0x0041e80000000400 */
[----:B0-----:R-:W2:Y:S04]  /*287f0*/  LDL.LU R28, [R1+0x4480] ;  /* 0x00448000011c7983 */ /* 0x001ea80000300800 */
[----:B--2---:R0:W-:Y:S04]  /*28800*/  STS.U16 [R2+0xf400], R28 ;  /* 0x00f4001c02007388 */ /* 0x0041e80000000400 */
[----:B0-----:R-:W2:Y:S04]  /*28810*/  LDL.LU R28, [R1+0x447c] ;  /* 0x00447c00011c7983 */ /* 0x001ea80000300800 */
[----:B--2---:R0:W-:Y:S04]  /*28820*/  STS.U16 [R2+0xf500], R28 ;  /* 0x00f5001c02007388 */ /* 0x0041e80000000400 */
[----:B0-----:R-:W2:Y:S04]  /*28830*/  LDL.LU R28, [R1+0x4478] ;  /* 0x00447800011c7983 */ /* 0x001ea80000300800 */
[----:B--2---:R0:W-:Y:S01]  /*28840*/  STS.U16 [R2+0x10400], R28 ;  /* 0x0104001c02007388 */ /* 0x0041e20000000400 */
[----:B---3--:R1:W-:Y:S02]  /*28850*/  STS.U16 [R2+0x10500], R9 ;  /* 0x0105000902007388 */ /* 0x0083e40000000400 */
[----:B----4-:R2:W-:Y:S02]  /*28860*/  STS.U16 [R2+0x11400], R8 ;  /* 0x0114000802007388 */ /* 0x0105e40000000400 */
[----:B------:R3:W-:Y:S01]  /*28870*/  STS.U16 [R2+0x11500], R23 ;  /* 0x0115001702007388 */ /* 0x0007e20000000400 */
[----:B------:R3:W-:Y:S01]  /*28880*/  STS.U16 [R2+0x12400], R24 ;  /* 0x0124001802007388 */ /* 0x0007e20000000400 */
[----:B------:R3:W-:Y:S03]  /*28890*/  STS.U16 [R2+0x12500], R6 ;  /* 0x0125000602007388 */ /* 0x0007e60000000400 */
[----:B0-----:R-:W4:Y:S01]  /*288a0*/  LDL.LU R28, [R1+0x4474] ;  /* 0x00447400011c7983 */ /* 0x001f220000300800 */
[----:B-1----:R-:W4:Y:S02]  /*288b0*/  LDL.LU R9, [R1+0x4470] ;  /* 0x0044700001097983 */ /* 0x002f240000300800 */
[----:B--2---:R-:W2:Y:S02]  /*288c0*/  LDL.LU R8, [R1+0x446c] ;  /* 0x00446c0001087983 */ /* 0x004ea40000300800 */
[----:B---3--:R-:W2:Y:S01]  /*288d0*/  LDL.LU R23, [R1+0x4468] ;  /* 0x0044680001177983 */ /* 0x008ea20000300800 */
[----:B------:R-:W2:Y:S01]  /*288e0*/  LDL.LU R24, [R1+0x4464] ;  /* 0x0044640001187983 */ /* 0x000ea20000300800 */
[----:B------:R-:W2:Y:S03]  /*288f0*/  LDL.LU R6, [R1+0x918] ;  /* 0x0009180001067983 */ /* 0x000ea60000300800 */
[----:B------:R0:W-:Y:S01]  /*28900*/  STS.U16 [R2+0x13400], R5 ;  /* 0x0134000502007388 */ /* 0x0001e20000000400 */
[----:B------:R1:W-:Y:S02]  /*28910*/  STS.U16 [R2+0x13500], R25 ;  /* 0x0135001902007388 */ /* 0x0003e40000000400 */
[----:B------:R0:W-:Y:S02]  /*28920*/  STS.U16 [R2+0x14400], R26 ;  /* 0x0144001a02007388 */ /* 0x0001e40000000400 */
[----:B------:R0:W-:Y:S01]  /*28930*/  STS.U16 [R2+0x14500], R4 ;  /* 0x0145000402007388 */ /* 0x0001e20000000400 */
[----:B------:R0:W-:Y:S01]  /*28940*/  STS.U16 [R2+0x15400], R15 ;  /* 0x0154000f02007388 */ /* 0x0001e20000000400 */
[----:B------:R0:W-:Y:S02]  /*28950*/  STS.U16 [R2+0x15500], R3 ;  /* 0x0155000302007388 */ /* 0x0001e40000000400 */
[----:B------:R0:W-:Y:S02]  /*28960*/  STS.U16 [R2+0x16400], R27 ;  /* 0x0164001b02007388 */ /* 0x0001e40000000400 */
[----:B------:R0:W-:Y:S01]  /*28970*/  STS.U16 [R2+0x16500], R29 ;  /* 0x0165001d02007388 */ /* 0x0001e20000000400 */
        /* <DEDUP_REMOVED lines=13> */
[----:B------:R0:W-:Y:S03]  /*28a50*/  STS.U16 [R2+0x1d500], R0 ;  /* 0x01d5000002007388 */ /* 0x0001e60000000400 */
[----:B--2---:R2:W-:Y:S01]  /*28a60*/  STL [R1+0x4460], R6 ;  /* 0x0044600601007387 */ /* 0x0045e20000100800 */
[----:B0-----:R-:W3:Y:S02]  /*28a70*/  LDL.LU R5, [R1+0x8d8] ;  /* 0x0008d80001057983 */ /* 0x001ee40000300800 */
[----:B-1----:R-:W3:Y:S02]  /*28a80*/  LDL.LU R25, [R1+0x8d0] ;  /* 0x0008d00001197983 */ /* 0x002ee40000300800 */
        /* <DEDUP_REMOVED lines=12> */
[----:B----4-:R-:W-:Y:S01]  /*28b50*/  IMAD.SHL.U32 R12, R28, 0x2, RZ ;  /* 0x000000021c0c7824 */ /* 0x010fe200078e00ff */
[----:B------:R-:W4:Y:S01]  /*28b60*/  LDL.LU R11, [R1+0x6e4] ;  /* 0x0006e400010b7983 */ /* 0x000f220000300800 */
[----:B------:R-:W3:Y:S02]  /*28b70*/  LDL.LU R10, [R1+0x6dc] ;  /* 0x0006dc00010a7983 */ /* 0x000ee40000300800 */
[----:B------:R-:W3:Y:S02]  /*28b80*/  LDL.LU R7, [R1+0x6a4] ;  /* 0x0006a40001077983 */ /* 0x000ee40000300800 */
[----:B------:R-:W3:Y:S01]  /*28b90*/  LDL.LU R17, [R1+0x69c] ;  /* 0x00069c0001117983 */ /* 0x000ee20000300800 */
[----:B------:R-:W3:Y:S01]  /*28ba0*/  LDL.LU R19, [R1+0x664] ;  /* 0x0006640001137983 */ /* 0x000ee20000300800 */
[C---:B--2---:R-:W-:Y:S01]  /*28bb0*/  LOP3.LUT R6, R12.reuse, 0x20, RZ, 0x3c, !PT ;  /* 0x000000200c067812 */ /* 0x044fe200078e3cff */
[----:B------:R-:W2:Y:S02]  /*28bc0*/  LDL.LU R21, [R1+0x65c] ;  /* 0x00065c0001157983 */ /* 0x000ea40000300800 */
[----:B------:R-:W2:Y:S01]  /*28bd0*/  LDL.LU R22, [R1+0x624] ;  /* 0x0006240001167983 */ /* 0x000ea20000300800 */
[----:B------:R-:W2:Y:S01]  /*28be0*/  LDL.LU R0, [R1+0x61c] ;  /* 0x00061c0001007983 */ /* 0x000ea20000300800 */
[----:B------:R-:W2:Y:S03]  /*28bf0*/  LDL.LU R28, [R1+0x5e4] ;  /* 0x0005e400011c7983 */ /* 0x000ea60000300800 */
[----:B------:R-:W-:Y:S01]  /*28c00*/  STS.U16 [R6+0x1e400], R24 ;  /* 0x01e4001806007388 */ /* 0x000fe20000000400 */
[----:B------:R0:W-:Y:S02]  /*28c10*/  STL [R1+0x43e0], R24 ;  /* 0x0043e01801007387 */ /* 0x0001e40000100800 */
[----:B------:R-:W-:Y:S02]  /*28c20*/  STS.U16 [R6+0x1e500], R23 ;  /* 0x01e5001706007388 */ /* 0x000fe40000000400 */
[----:B------:R-:W-:Y:S01]  /*28c30*/  STS.U16 [R6+0x1f400], R8 ;  /* 0x01f4000806007388 */ /* 0x000fe20000000400 */
[----:B------:R-:W-:Y:S04]  /*28c40*/  STS.U16 [R6+0x1f500], R9 ;  /* 0x01f5000906007388 */ /* 0x000fe80000000400 */
[----:B0-----:R-:W2:Y:S01]  /*28c50*/  LDL.LU R24, [R1+0x920] ;  /* 0x0009200001187983 */ /* 0x001ea20000300800 */
[----:B------:R0:W-:Y:S03]  /*28c60*/  STL [R1+0x43e4], R23 ;  /* 0x0043e41701007387 */ /* 0x0001e60000100800 */
[----:B0-----:R-:W2:Y:S01]  /*28c70*/  LDL.LU R23, [R1+0x960] ;  /* 0x0009600001177983 */ /* 0x001ea20000300800 */
[----:B------:R0:W-:Y:S03]  /*28c80*/  STL [R1+0x43e8], R8 ;  /* 0x0043e80801007387 */ /* 0x0001e60000100800 */
[----:B0-----:R-:W2:Y:S01]  /*28c90*/  LDL.LU R8, [R1+0x968] ;  /* 0x0009680001087983 */ /* 0x001ea20000300800 */
[----:B------:R-:W3:Y:S01]  /*28ca0*/  LDL.LU R6, [R1+0x4460] ;  /* 0x0044600001067983 */ /* 0x000ee20000300800 */
[----:B------:R-:W-:Y:S01]  /*28cb0*/  LOP3.LUT R12, R12, 0x30, RZ, 0x3c, !PT ;  /* 0x000000300c0c7812 */ /* 0x000fe200078e3cff */
[----:B------:R-:W-:Y:S04]  /*28cc0*/  STL [R1+0x43ec], R9 ;  /* 0x0043ec0901007387 */ /* 0x000fe80000100800 */
[----:B--2---:R-:W-:Y:S01]  /*28cd0*/  STS.U16 [R12+0x600], R8 ;  /* 0x000600080c007388 */ /* 0x004fe20000000400 */
[----:B------:R-:W-:Y:S02]  /*28ce0*/  STS.U16 [R12+0x700], R23 ;  /* 0x000700170c007388 */ /* 0x000fe40000000400 */
[----:B------:R-:W-:Y:S02]  /*28cf0*/  STS.U16 [R12+0x1600], R24 ;  /* 0x001600180c007388 */ /* 0x000fe40000000400 */
[----:B---3--:R-:W-:Y:S01]  /*28d00*/  STS.U16 [R12+0x1700], R6 ;  /* 0x001700060c007388 */ /* 0x008fe20000000400 */
[----:B------:R-:W-:Y:S01]  /*28d10*/  STS.U16 [R12+0x2600], R5 ;  /* 0x002600050c007388 */ /* 0x000fe20000000400 */
[----:B------:R-:W-:Y:S02]  /*28d20*/  STS.U16 [R12+0x2700], R25 ;  /* 0x002700190c007388 */ /* 0x000fe40000000400 */
[----:B------:R-:W-:Y:S02]  /*28d30*/  STS.U16 [R12+0x3600], R26 ;  /* 0x0036001a0c007388 */ /* 0x000fe40000000400 */
[----:B------:R-:W-:Y:S01]  /*28d40*/  STS.U16 [R12+0x3700], R4 ;  /* 0x003700040c007388 */ /* 0x000fe20000000400 */
[----:B------:R0:W-:Y:S04]  /*28d50*/  STS.U16 [R12+0x4600], R15 ;  /* 0x0046000f0c007388 */ /* 0x0001e80000000400 */
[----:B0-----:R-:W2:Y:S04]  /*28d60*/  LDL.LU R15, [R1+0x560] ;  /* 0x00056000010f7983 */ /* 0x001ea80000300800 */
[----:B--2---:R0:W-:Y:S04]  /*28d70*/  STL [R1+0x4454], R15 ;  /* 0x0044540f01007387 */ /* 0x0041e80000100800 */
[----:B0-----:R-:W2:Y:S04]  /*28d80*/  LDL.LU R15, [R1+0x598] ;  /* 0x00059800010f7983 */ /* 0x001ea80000300800 */
[----:B--2---:R0:W-:Y:S04]  /*28d90*/  STL [R1+0x4458], R15 ;  /* 0x0044580f01007387 */ /* 0x0041e80000100800 */
[----:B0-----:R-:W2:Y:S01]  /*28da0*/  LDL.LU R15, [R1+0x5a0] ;  /* 0x0005a000010f7983 */ /* 0x001ea20000300800 */
        /* <DEDUP_REMOVED lines=62> */
[----:B---3--:R-:W3:Y:S01]  /*29190*/  LDL.LU R22, [R1+0x4444] ;  /* 0x0044440001167983 */ /* 0x008ee20000300800 */
        /* <DEDUP_REMOVED lines=14> */
[----:B0-----:R-:W4:Y:S04]  /*29280*/  LDL.LU R9, [R1+0x908] ;  /* 0x0009080001097983 */ /* 0x001f280000300800 */
[----:B------:R-:W-:Y:S01]  /*29290*/  STS.U16 [R12+0x18600], R2 ;  /* 0x018600020c007388 */ /* 0x000fe20000000400 */
[----:B-1----:R-:W4:Y:S02]  /*292a0*/  LDL.LU R8, [R1+0x8c8] ;  /* 0x0008c80001087983 */ /* 0x002f240000300800 */
[----:B------:R-:W-:Y:S02]  /*292b0*/  STS.U16 [R12+0x18700], R14 ;  /* 0x0187000e0c007388 */ /* 0x000fe40000000400 */
[----:B------:R-:W4:Y:S01]  /*292c0*/  LDL.LU R23, [R1+0x8c0] ;  /* 0x0008c00001177983 */ /* 0x000f220000300800 */
[----:B------:R0:W-:Y:S04]  /*292d0*/  STS.U16 [R12+0x19600], R20 ;  /* 0x019600140c007388 */ /* 0x0001e80000000400 */
[----:B------:R-:W4:Y:S01]  /*292e0*/  LDL.LU R24, [R1+0x880] ;  /* 0x0008800001187983 */ /* 0x000f220000300800 */
[----:B------:R-:W-:Y:S02]  /*292f0*/  STS.U16 [R12+0x19700], R18 ;  /* 0x019700120c007388 */ /* 0x000fe40000000400 */
[----:B------:R-:W4:Y:S02]  /*29300*/  LDL.LU R6, [R1+0x878] ;  /* 0x0008780001067983 */ /* 0x000f240000300800 */
[----:B------:R-:W-:Y:S01]  /*29310*/  STS.U16 [R12+0x1a600], R16 ;  /* 0x01a600100c007388 */ /* 0x000fe20000000400 */
[----:B------:R-:W4:Y:S04]  /*29320*/  LDL.LU R5, [R1+0x838] ;  /* 0x0008380001057983 */ /* 0x000f280000300800 */
[----:B------:R-:W-:Y:S01]  /*29330*/  STS.U16 [R12+0x1a700], R13 ;  /* 0x01a7000d0c007388 */ /* 0x000fe20000000400 */
[----:B------:R-:W4:Y:S02]  /*29340*/  LDL.LU R25, [R1+0x830] ;  /* 0x0008300001197983 */ /* 0x000f240000300800 */
[----:B------:R-:W-:Y:S02]  /*29350*/  STS.U16 [R12+0x1b600], R10 ;  /* 0x01b6000a0c007388 */ /* 0x000fe40000000400 */
[----:B------:R-:W4:Y:S01]  /*29360*/  LDL.LU R26, [R1+0x7f0] ;  /* 0x0007f000011a7983 */ /* 0x000f220000300800 */
[----:B------:R1:W-:Y:S04]  /*29370*/  STS.U16 [R12+0x1b700], R7 ;  /* 0x01b700070c007388 */ /* 0x0003e80000000400 */
[----:B0-----:R-:W4:Y:S04]  /*29380*/  LDL.LU R20, [R1+0x7e8] ;  /* 0x0007e80001147983 */ /* 0x001f280000300800 */
[----:B-1----:R-:W4:Y:S01]  /*29390*/  LDL.LU R7, [R1+0x7a8] ;  /* 0x0007a80001077983 */ /* 0x002f220000300800 */
        /* <DEDUP_REMOVED lines=9> */
[----:B------:R0:W-:Y:S01]  /*29430*/  STS.U16 [R12+0x1c600], R17 ;  /* 0x01c600110c007388 */ /* 0x0001e20000000400 */
[----:B------:R-:W4:Y:S02]  /*29440*/  LDL.LU R10, [R1+0x654] ;  /* 0x00065400010a7983 */ /* 0x000f240000300800 */
[----:B------:R1:W-:Y:S01]  /*29450*/  STS.U16 [R12+0x1c700], R19 ;  /* 0x01c700130c007388 */ /* 0x0003e20000000400 */
[----:B0-----:R-:W4:Y:S01]  /*29460*/  LDL.LU R17, [R1+0x64c] ;  /* 0x00064c0001117983 */ /* 0x001f220000300800 */
[----:B-1----:R-:W4:Y:S03]  /*29470*/  LDL.LU R19, [R1+0x614] ;  /* 0x0006140001137983 */ /* 0x002f260000300800 */
[----:B--2---:R0:W-:Y:S01]  /*29480*/  STS.U16 [R12+0x1d600], R28 ;  /* 0x01d6001c0c007388 */ /* 0x0041e20000000400 */
[----:B------:R1:W-:Y:S02]  /*29490*/  STS.U16 [R12+0x1d700], R0 ;  /* 0x01d700000c007388 */ /* 0x0003e40000000400 */
[----:B---3--:R-:W-:Y:S02]  /*294a0*/  STS.U16 [R12+0x1e600], R22 ;  /* 0x01e600160c007388 */ /* 0x008fe40000000400 */
[----:B------:R-:W-:Y:S01]  /*294b0*/  STS.U16 [R12+0x1e700], R21 ;  /* 0x01e700150c007388 */ /* 0x000fe20000000400 */
[----:B----4-:R-:W-:Y:S04]  /*294c0*/  STS.U16 [R12+0x1f600], R11 ;  /* 0x01f6000b0c007388 */ /* 0x010fe80000000400 */
[----:B0-----:R-:W2:Y:S01]  /*294d0*/  LDL.LU R28, [R1+0x60c] ;  /* 0x00060c00011c7983 */ /* 0x001ea20000300800 */
[----:B------:R0:W-:Y:S01]  /*294e0*/  STL [R1+0x43f0], R22 ;  /* 0x0043f01601007387 */ /* 0x0001e20000100800 */
[----:B-1----:R-:W-:-:S02]  /*294f0*/  LOP3.LUT R0, R15, 0x40, RZ, 0x3c, !PT ;  /* 0x000000400f007812 */ /* 0x002fc400078e3cff */
[----:B0-----:R-:W3:Y:S01]  /*29500*/  LDL.LU R22, [R1+0x910] ;  /* 0x0009100001167983 */ /* 0x001ee20000300800 */
[----:B------:R0:W-:Y:S03]  /*29510*/  STL [R1+0x4430], R15 ;  /* 0x0044300f01007387 */ /* 0x0001e60000100800 */
[----:B0-----:R-:W4:Y:S01]  /*29520*/  LDL.LU R15, [R1+0x950] ;  /* 0x00095000010f7983 */ /* 0x001f220000300800 */
[----:B------:R0:W-:Y:S03]  /*29530*/  STL [R1+0x43f4], R21 ;  /* 0x0043f41501007387 */ /* 0x0001e60000100800 */
[----:B0-----:R-:W2:Y:S01]  /*29540*/  LDL.LU R21, [R1+0x958] ;  /* 0x0009580001157983 */ /* 0x001ea20000300800 */
[----:B------:R-:W2:Y:S02]  /*29550*/  LDL.LU R12, [R1+0x4438] ;  /* 0x00443800010c7983 */ /* 0x000ea40000300800 */
[----:B------:R0:W-:Y:S02]  /*29560*/  STL [R1+0x4408], R11 ;  /* 0x0044080b01007387 */ /* 0x0001e40000100800 */
[----:B0-----:R-:W0:Y:S02]  /*29570*/  S2R R11, SR_TID.X ;  /* 0x00000000000b7919 */ /* 0x001e240000002100 */
[----:B0-----:R-:W-:-:S05]  /*29580*/  LOP3.LUT R11, R11, 0x7f, RZ, 0xc0, !PT ;  /* 0x0000007f0b0b7812 */ /* 0x001fca00078ec0ff */
[----:B------:R-:W-:-:S05]  /*29590*/  IMAD.SHL.U32 R11, R11, 0x2, RZ ;  /* 0x000000020b0b7824 */ /* 0x000fca00078e00ff */
[----:B------:R-:W-:-:S05]  /*295a0*/  LOP3.LUT R11, R11, 0x30, RZ, 0x3c, !PT ;  /* 0x000000300b0b7812 */ /* 0x000fca00078e3cff */
[----:B--2---:R-:W-:Y:S01]  /*295b0*/  STS.U16 [R11+0x1f700], R12 ;  /* 0x01f7000c0b007388 */ /* 0x004fe20000000400 */
[----:B------:R-:W-:Y:S02]  /*295c0*/  STS.U16 [R0+0x800], R21 ;  /* 0x0008001500007388 */ /* 0x000fe40000000400 */
[----:B----4-:R-:W-:Y:S02]  /*295d0*/  STS.U16 [R0+0x900], R15 ;  /* 0x0009000f00007388 */ /* 0x010fe40000000400 */
[----:B---3--:R-:W-:Y:S01]  /*295e0*/  STS.U16 [R0+0x1800], R22 ;  /* 0x0018001600007388 */ /* 0x008fe20000000400 */
        /* <DEDUP_REMOVED lines=8> */
[----:B------:R-:W-:Y:S04]  /*29670*/  STL [R1+0x440c], R12 ;  /* 0x00440c0c01007387 */ /* 0x000fe80000100800 */
[----:B------:R0:W-:Y:S01]  /*29680*/  STS.U16 [R0+0x5900], R20 ;  /* 0x0059001400007388 */ /* 0x0001e20000000400 */
[----:B------:R1:W-:Y:S03]  /*29690*/  STS.U16 [R0+0x6800], R7 ;  /* 0x0068000700007388 */ /* 0x0003e60000000400 */
[----:B0-----:R-:W2:Y:S01]  /*296a0*/  LDL.LU R20, [R1+0x5d0] ;  /* 0x0005d00001147983 */ /* 0x001ea20000300800 */
[----:B-1----:R-:W3:Y:S02]  /*296b0*/  LDL.LU R7, [R1+0x5c8] ;  /* 0x0005c80001077983 */ /* 0x002ee40000300800 */
[----:B------:R-:W4:Y:S02]  /*296c0*/  LDL.LU R15, [R1+0x588] ;  /* 0x00058800010f7983 */ /* 0x000f240000300800 */
        /* <DEDUP_REMOVED lines=13> */
[----:B----4-:R0:W-:Y:S04]  /*297a0*/  STL [R1+0x4434], R15 ;  /* 0x0044340f01007387 */ /* 0x0101e80000100800 */
[----:B0-----:R-:W4:Y:S01]  /*297b0*/  LDL.LU R15, [R1+0x590] ;  /* 0x00059000010f7983 */ /* 0x001f220000300800 */
        /* <DEDUP_REMOVED lines=23> */
[----:B------:R-:W4:Y:S04]  /*29930*/  LDL.LU R2, [R1+0x98] ;  /* 0x0000980001027983 */ /* 0x000f280000300800 */
[----:B--2---:R0:W-:Y:S01]  /*29940*/  STS.U16 [R0+0xd800], R20 ;  /* 0x00d8001400007388 */ /* 0x0041e20000000400 */
[----:B------:R-:W2:Y:S02]  /*29950*/  LDL.LU R14, [R1+0x6c] ;  /* 0x00006c00010e7983 */ /* 0x000ea40000300800 */
[----:B---3--:R1:W-:Y:S01]  /*29960*/  STS.U16 [R0+0xd900], R7 ;  /* 0x00d9000700007388 */ /* 0x0083e20000000400 */
[----:B0-----:R-:W2:Y:S01]  /*29970*/  LDL.LU R20, [R1+0x68] ;  /* 0x0000680001147983 */ /* 0x001ea20000300800 */
[----:B-1----:R-:W2:Y:S03]  /*29980*/  LDL.LU R7, [R1+0x3c] ;  /* 0x00003c0001077983 */ /* 0x002ea60000300800 */
[----:B----4-:R0:W-:Y:S04]  /*29990*/  STS.U16 [R0+0xe800], R15 ;  /* 0x00e8000f00007388 */ /* 0x0101e80000000400 */
[----:B0-----:R-:W4:Y:S04]  /*299a0*/  LDL.LU R15, [R1+0x4434] ;  /* 0x00443400010f7983 */ /* 0x001f280000300800 */
[----:B----4-:R0:W-:Y:S01]  /*299b0*/  STS.U16 [R0+0xe900], R15 ;  /* 0x00e9000f00007388 */ /* 0x0101e20000000400 */
[----:B------:R1:W-:Y:S02]  /*299c0*/  STS.U16 [R0+0xf800], R16 ;  /* 0x00f8001000007388 */ /* 0x0003e40000000400 */
[----:B------:R4:W-:Y:S02]  /*299d0*/  STS.U16 [R0+0xf900], R13 ;  /* 0x00f9000d00007388 */ /* 0x0009e40000000400 */
[----:B------:R2:W-:Y:S01]  /*299e0*/  STS.U16 [R0+0x10800], R17 ;  /* 0x0108001100007388 */ /* 0x0005e20000000400 */
[----:B------:R2:W-:Y:S01]  /*299f0*/  STS.U16 [R0+0x10900], R19 ;  /* 0x0109001300007388 */ /* 0x0005e20000000400 */
[----:B------:R2:W-:Y:S03]  /*29a00*/  STS.U16 [R0+0x11800], R28 ;  /* 0x0118001c00007388 */ /* 0x0005e60000000400 */
[----:B0-----:R-:W3:Y:S01]  /*29a10*/  LDL.LU R15, [R1+0x4430] ;  /* 0x00443000010f7983 */ /* 0x001ee20000300800 */
[----:B-1----:R-:W3:Y:S02]  /*29a20*/  LDL.LU R16, [R1+0x442c] ;  /* 0x00442c0001107983 */ /* 0x002ee40000300800 */
[----:B----4-:R-:W4:Y:S02]  /*29a30*/  LDL.LU R13, [R1+0x4428] ;  /* 0x00442800010d7983 */ /* 0x010f240000300800 */
[----:B--2---:R-:W2:Y:S01]  /*29a40*/  LDL.LU R17, [R1+0x4424] ;  /* 0x0044240001117983 */ /* 0x004ea20000300800 */
[----:B------:R-:W2:Y:S01]  /*29a50*/  LDL.LU R19, [R1+0x4420] ;  /* 0x0044200001137983 */ /* 0x000ea20000300800 */
[----:B------:R-:W2:Y:S03]  /*29a60*/  LDL.LU R28, [R1+0x441c] ;  /* 0x00441c00011c7983 */ /* 0x000ea60000300800 */
[----:B------:R-:W-:Y:S01]  /*29a70*/  STS.U16 [R0+0x11900], R12 ;  /* 0x0119000c00007388 */ /* 0x000fe20000000400 */
[----:B------:R-:W-:Y:S02]  /*29a80*/  STS.U16 [R0+0x12800], R11 ;  /* 0x0128000b00007388 */ /* 0x000fe40000000400 */
[----:B------:R-:W-:Y:S02]  /*29a90*/  STS.U16 [R0+0x12900], R21 ;  /* 0x0129001500007388 */ /* 0x000fe40000000400 */
[----:B------:R-:W-:Y:S01]  /*29aa0*/  STS.U16 [R0+0x13800], R22 ;  /* 0x0138001600007388 */ /* 0x000fe20000000400 */
[----:B------:R-:W-:Y:S01]  /*29ab0*/  STS.U16 [R0+0x13900], R9 ;  /* 0x0139000900007388 */ /* 0x000fe20000000400 */
[----:B------:R-:W-:Y:S02]  /*29ac0*/  STS.U16 [R0+0x14800], R8 ;  /* 0x0148000800007388 */ /* 0x000fe40000000400 */
[----:B------:R0:W-:Y:S02]  /*29ad0*/  STS.U16 [R0+0x14900], R18 ;  /* 0x0149001200007388 */ /* 0x0001e40000000400 */
[----:B------:R1:W-:Y:S01]  /*29ae0*/  STS.U16 [R0+0x15800], R10 ;  /* 0x0158000a00007388 */ /* 0x0003e20000000400 */
[----:B------:R1:W-:Y:S01]  /*29af0*/  STS.U16 [R0+0x15900], R23 ;  /* 0x0159001700007388 */ /* 0x0003e20000000400 */
[----:B------:R1:W-:Y:S02]  /*29b00*/  STS.U16 [R0+0x16800], R24 ;  /* 0x0168001800007388 */ /* 0x0003e40000000400 */
[----:B------:R1:W-:Y:S01]  /*29b10*/  STS.U16 [R0+0x16900], R6 ;  /* 0x0169000600007388 */ /* 0x0003e20000000400 */
[----:B0-----:R-:W4:Y:S01]  /*29b20*/  LDL.LU R18, [R1+0xc] ;  /* 0x00000c0001127983 */ /* 0x001f220000300800 */
[----:B-1----:R-:W4:Y:S02]  /*29b30*/  LDL.LU R10, [R1+0x8] ;  /* 0x00000800010a7983 */ /* 0x002f240000300800 */
[----:B------:R0:W-:Y:S01]  /*29b40*/  STS.U16 [R0+0x17800], R5 ;  /* 0x0178000500007388 */ /* 0x0001e20000000400 */
[----:B------:R-:W4:Y:S04]  /*29b50*/  LDL.LU R22, [R1+0x94c] ;  /* 0x00094c0001167983 */ /* 0x000f280000300800 */
[----:B------:R-:W-:Y:S04]  /*29b60*/  STS.U16 [R0+0x17900], R25 ;  /* 0x0179001900007388 */ /* 0x000fe80000000400 */
[----:B------:R-:W4:Y:S01]  /*29b70*/  LDL.LU R9, [R1+0x948] ;  /* 0x0009480001097983 */ /* 0x000f220000300800 */
[----:B------:R1:W-:Y:S02]  /*29b80*/  STS.U16 [R0+0x18800], R26 ;  /* 0x0188001a00007388 */ /* 0x0003e40000000400 */
[----:B------:R-:W4:Y:S02]  /*29b90*/  LDL.LU R8, [R1+0x904] ;  /* 0x0009040001087983 */ /* 0x000f240000300800 */
[----:B------:R1:W-:Y:S01]  /*29ba0*/  STS.U16 [R0+0x18900], R4 ;  /* 0x0189000400007388 */ /* 0x0003e20000000400 */
[----:B------:R-:W4:Y:S04]  /*29bb0*/  LDL.LU R23, [R1+0x900] ;  /* 0x0009000001177983 */ /* 0x000f280000300800 */
[----:B------:R1:W-:Y:S01]  /*29bc0*/  STS.U16 [R0+0x19800], R3 ;  /* 0x0198000300007388 */ /* 0x0003e20000000400 */
[----:B------:R-:W4:Y:S02]  /*29bd0*/  LDL.LU R24, [R1+0x8bc] ;  /* 0x0008bc0001187983 */ /* 0x000f240000300800 */
[----:B------:R1:W-:Y:S02]  /*29be0*/  STS.U16 [R0+0x19900], R27 ;  /* 0x0199001b00007388 */ /* 0x0003e40000000400 */
[----:B------:R-:W4:Y:S01]  /*29bf0*/  LDL.LU R6, [R1+0x8b8] ;  /* 0x0008b80001067983 */ /* 0x000f220000300800 */
[----:B------:R-:W-:Y:S04]  /*29c00*/  STS.U16 [R0+0x1a800], R29 ;  /* 0x01a8001d00007388 */ /* 0x000fe80000000400 */
[----:B0-----:R-:W4:Y:S01]  /*29c10*/  LDL.LU R5, [R1+0x874] ;  /* 0x0008740001057983 */ /* 0x001f220000300800 */
[----:B------:R-:W-:Y:S02]  /*29c20*/  STS.U16 [R0+0x1a900], R2 ;  /* 0x01a9000200007388 */ /* 0x000fe40000000400 */
[----:B-1----:R-:W4:Y:S02]  /*29c30*/  LDL.LU R26, [R1+0x870] ;  /* 0x00087000011a7983 */ /* 0x002f240000300800 */
[----:B------:R-:W-:Y:S01]  /*29c40*/  STS.U16 [R0+0x1b800], R14 ;  /* 0x01b8000e00007388 */ /* 0x000fe20000000400 */
[----:B------:R-:W4:Y:S04]  /*29c50*/  LDL.LU R4, [R1+0x82c] ;  /* 0x00082c0001047983 */ /* 0x000f280000300800 */
[----:B------:R-:W-:Y:S01]  /*29c60*/  STS.U16 [R0+0x1b900], R20 ;  /* 0x01b9001400007388 */ /* 0x000fe20000000400 */
[----:B------:R-:W4:Y:S02]  /*29c70*/  LDL.LU R3, [R1+0x828] ;  /* 0x0008280001037983 */ /* 0x000f240000300800 */
[----:B------:R0:W-:Y:S02]  /*29c80*/  STS.U16 [R0+0x1c800], R7 ;  /* 0x01c8000700007388 */ /* 0x0001e40000000400 */
[----:B------:R-:W4:Y:S01]  /*29c90*/  LDL.LU R27, [R1+0x7e4] ;  /* 0x0007e400011b7983 */ /* 0x000f220000300800 */
[----:B0-----:R-:W4:Y:S01]  /*29ca0*/  LDL.LU R7, [R1+0x7e0] ;  /* 0x0007e00001077983 */ /* 0x001f220000300800 */
[----:B------:R-:W4:Y:S03]  /*29cb0*/  LDL.LU R2, [R1+0x79c] ;  /* 0x00079c0001027983 */ /* 0x000f260000300800 */
[----:B--2---:R0:W-:Y:S01]  /*29cc0*/  STS.U16 [R0+0x1c900], R28 ;  /* 0x01c9001c00007388 */ /* 0x0041e20000000400 */
[----:B---3--:R-:W-:-:S03]  /*29cd0*/  LOP3.LUT R21, R15, 0x50, RZ, 0x3c, !PT ;  /* 0x000000500f157812 */ /* 0x008fc600078e3cff */
[----:B0-----:R-:W2:Y:S01]  /*29ce0*/  LDL.LU R28, [R1+0x798] ;  /* 0x00079800011c7983 */ /* 0x001ea20000300800 */
[----:B------:R-:W3:Y:S02]  /*29cf0*/  LDL.LU R25, [R1+0x754] ;  /* 0x0007540001197983 */ /* 0x000ee40000300800 */
[----:B------:R-:W3:Y:S02]  /*29d00*/  LDL.LU R29, [R1+0x750] ;  /* 0x00075000011d7983 */ /* 0x000ee40000300800 */
[----:B------:R-:W3:Y:S01]  /*29d10*/  LDL.LU R14, [R1+0x70c] ;  /* 0x00070c00010e7983 */ /* 0x000ee20000300800 */
[----:B------:R-:W3:Y:S04]  /*29d20*/  LDL.LU R20, [R1+0x708] ;  /* 0x0007080001147983 */ /* 0x000ee80000300800 */
[----:B----4-:R0:W-:Y:S01]  /*29d30*/  STS.U16 [R0+0x1d800], R18 ;  /* 0x01d8001200007388 */ /* 0x0101e20000000400 */
[----:B------:R1:W-:Y:S02]  /*29d40*/  STS.U16 [R0+0x1d900], R10 ;  /* 0x01d9000a00007388 */ /* 0x0003e40000000400 */
[----:B------:R-:W-:Y:S02]  /*29d50*/  STS.U16 [R0+0x1e800], R19 ;  /* 0x01e8001300007388 */ /* 0x000fe40000000400 */
[----:B------:R-:W-:Y:S01]  /*29d60*/  STS.U16 [R0+0x1e900], R17 ;  /* 0x01e9001100007388 */ /* 0x000fe20000000400 */
[----:B------:R-:W-:Y:S01]  /*29d70*/  STS.U16 [R0+0x1f800], R13 ;  /* 0x01f8000d00007388 */ /* 0x000fe20000000400 */
[----:B------:R-:W-:Y:S02]  /*29d80*/  STS.U16 [R0+0x1f900], R16 ;  /* 0x01f9001000007388 */ /* 0x000fe40000000400 */
[----:B------:R-:W-:Y:S02]  /*29d90*/  STS.U16 [R21+0xa00], R22 ;  /* 0x000a001615007388 */ /* 0x000fe40000000400 */
[----:B------:R-:W-:Y:S01]  /*29da0*/  STS.U16 [R21+0xb00], R9 ;  /* 0x000b000915007388 */ /* 0x000fe20000000400 */
[----:B------:R-:W-:Y:S01]  /*29db0*/  STS.U16 [R21+0x1a00], R8 ;  /* 0x001a000815007388 */ /* 0x000fe20000000400 */
[----:B------:R-:W-:Y:S03]  /*29dc0*/  STS.U16 [R21+0x1b00], R23 ;  /* 0x001b001715007388 */ /* 0x000fe60000000400 */
[----:B0-----:R-:W4:Y:S04]  /*29dd0*/  LDL.LU R18, [R1+0x6c8] ;  /* 0x0006c80001127983 */ /* 0x001f280000300800 */
[----:B------:R-:W-:Y:S01]  /*29de0*/  STS.U16 [R21+0x2a00], R24 ;  /* 0x002a001815007388 */ /* 0x000fe20000000400 */
[----:B------:R-:W-:Y:S02]  /*29df0*/  STS.U16 [R21+0x2b00], R6 ;  /* 0x002b000615007388 */ /* 0x000fe40000000400 */
[----:B-1----:R-:W4:Y:S01]  /*29e00*/  LDL.LU R10, [R1+0x6c4] ;  /* 0x0006c400010a7983 */ /* 0x002f220000300800 */
[----:B------:R-:W-:Y:S01]  /*29e10*/  STS.U16 [R21+0x3a00], R5 ;  /* 0x003a000515007388 */ /* 0x000fe20000000400 */
[----:B------:R-:W-:Y:S02]  /*29e20*/  STS.U16 [R21+0x3b00], R26 ;  /* 0x003b001a15007388 */ /* 0x000fe40000000400 */
[----:B------:R-:W-:Y:S01]  /*29e30*/  STL [R1+0x4410], R19 ;  /* 0x0044101301007387 */ /* 0x000fe20000100800 */
[----:B------:R-:W-:Y:S01]  /*29e40*/  STS.U16 [R21+0x4a00], R4 ;  /* 0x004a000415007388 */ /* 0x000fe20000000400 */
[----:B------:R-:W-:Y:S02]  /*29e50*/  STS.U16 [R21+0x4b00], R3 ;  /* 0x004b000315007388 */ /* 0x000fe40000000400 */
[----:B------:R-:W-:Y:S02]  /*29e60*/  STL [R1+0x4418], R17 ;  /* 0x0044181101007387 */ /* 0x000fe40000100800 */
[----:B------:R-:W-:Y:S01]  /*29e70*/  STL [R1+0x42c0], R0 ;  /* 0x0042c00001007387 */ /* 0x000fe20000100800 */
[----:B------:R-:W-:Y:S04]  /*29e80*/  STS.U16 [R21+0x5a00], R27 ;  /* 0x005a001b15007388 */ /* 0x000fe80000000400 */
[----:B------:R0:W-:Y:S04]  /*29e90*/  STS.U16 [R21+0x5b00], R7 ;  /* 0x005b000715007388 */ /* 0x0001e80000000400 */
[----:B0-----:R-:W4:Y:S01]  /*29ea0*/  LDL.LU R7, [R1+0x688] ;  /* 0x0006880001077983 */ /* 0x001f220000300800 */
[----:B------:R-:W-:Y:S02]  /*29eb0*/  STS.U16 [R21+0x6a00], R2 ;  /* 0x006a000215007388 */ /* 0x000fe40000000400 */
[----:B------:R-:W4:Y:S01]  /*29ec0*/  LDL.LU R17, [R1+0x684] ;  /* 0x0006840001117983 */ /* 0x000f220000300800 */
[----:B--2---:R0:W-:Y:S01]  /*29ed0*/  STS.U16 [R21+0x6b00], R28 ;  /* 0x006b001c15007388 */ /* 0x0041e20000000400 */
[----:B---3--:R-:W-:Y:S03]  /*29ee0*/  STS.U16 [R21+0x7a00], R25 ;  /* 0x007a001915007388 */ /* 0x008fe60000000400 */
[----:B------:R1:W-:Y:S04]  /*29ef0*/  STS.U16 [R21+0x7b00], R29 ;  /* 0x007b001d15007388 */ /* 0x0003e80000000400 */
[----:B0-----:R-:W2:Y:S01]  /*29f00*/  LDL.LU R28, [R1+0x648] ;  /* 0x00064800011c7983 */ /* 0x001ea20000300800 */
[----:B------:R-:W3:Y:S02]  /*29f10*/  LDL.LU R26, [R1+0x644] ;  /* 0x00064400011a7983 */ /* 0x000ee40000300800 */
[----:B------:R-:W3:Y:S02]  /*29f20*/  LDL.LU R4, [R1+0x608] ;  /* 0x0006080001047983 */ /* 0x000ee40000300800 */
[----:B------:R-:W3:Y:S01]  /*29f30*/  LDL.LU R3, [R1+0x604] ;  /* 0x0006040001037983 */ /* 0x000ee20000300800 */
[----:B------:R-:W3:Y:S01]  /*29f40*/  LDL.LU R27, [R1+0x5c4] ;  /* 0x0005c400011b7983 */ /* 0x000ee20000300800 */
[----:B------:R-:W3:Y:S02]  /*29f50*/  LDL.LU R2, [R1+0x5c0] ;  /* 0x0005c00001027983 */ /* 0x000ee40000300800 */
[----:B------:R-:W3:Y:S02]  /*29f60*/  LDL.LU R19, [R1+0x584] ;  /* 0x0005840001137983 */ /* 0x000ee40000300800 */
[----:B------:R-:W3:Y:S01]  /*29f70*/  LDL.LU R12, [R1+0x580] ;  /* 0x00058000010c7983 */ /* 0x000ee20000300800 */
[----:B-1----:R-:W3:Y:S01]  /*29f80*/  LDL.LU R29, [R1+0x544] ;  /* 0x00054400011d7983 */ /* 0x002ee20000300800 */
[----:B------:R-:W3:Y:S02]  /*29f90*/  LDL.LU R11, [R1+0x540] ;  /* 0x00054000010b7983 */ /* 0x000ee40000300800 */
[----:B------:R-:W3:Y:S02]  /*29fa0*/  LDL.LU R22, [R1+0x504] ;  /* 0x0005040001167983 */ /* 0x000ee40000300800 */
[----:B------:R-:W3:Y:S01]  /*29fb0*/  LDL.LU R9, [R1+0x500] ;  /* 0x0005000001097983 */ /* 0x000ee20000300800 */
[----:B------:R-:W3:Y:S01]  /*29fc0*/  LDL.LU R8, [R1+0x4c4] ;  /* 0x0004c40001087983 */ /* 0x000ee20000300800 */
[----:B------:R-:W3:Y:S02]  /*29fd0*/  LDL.LU R23, [R1+0x4c0] ;  /* 0x0004c00001177983 */ /* 0x000ee40000300800 */
[----:B------:R-:W3:Y:S02]  /*29fe0*/  LDL.LU R24, [R1+0x284] ;  /* 0x0002840001187983 */ /* 0x000ee40000300800 */
[----:B------:R-:W3:Y:S01]  /*29ff0*/  LDL.LU R6, [R1+0x280] ;  /* 0x0002800001067983 */ /* 0x000ee20000300800 */
[----:B------:R-:W3:Y:S04]  /*2a000*/  LDL.LU R5, [R1+0x244] ;  /* 0x0002440001057983 */ /* 0x000ee80000300800 */
[----:B------:R0:W-:Y:S01]  /*2a010*/  STS.U16 [R21+0x8a00], R14 ;  /* 0x008a000e15007388 */ /* 0x0001e20000000400 */
[----:B------:R-:W3:Y:S02]  /*2a020*/  LDL.LU R25, [R1+0x240] ;  /* 0x0002400001197983 */ /* 0x000ee40000300800 */
[----:B------:R1:W-:Y:S01]  /*2a030*/  STS.U16 [R21+0x8b00], R20 ;  /* 0x008b001415007388 */ /* 0x0003e20000000400 */
[----:B----4-:R4:W-:Y:S04]  /*2a040*/  STS.U16 [R21+0x9a00], R18 ;  /* 0x009a001215007388 */ /* 0x0109e80000000400 */
[----:B------:R4:W-:Y:S04]  /*2a050*/  STS.U16 [R21+0x9b00], R10 ;  /* 0x009b000a15007388 */ /* 0x0009e80000000400 */
[----:B0-----:R-:W3:Y:S01]  /*2a060*/  LDL.LU R14, [R1+0x204] ;  /* 0x00020400010e7983 */ /* 0x001ee20000300800 */
[----:B-1----:R-:W3:Y:S03]  /*2a070*/  LDL.LU R20, [R1+0x200] ;  /* 0x0002000001147983 */ /* 0x002ee60000300800 */
[----:B----4-:R-:W3:Y:S04]  /*2a080*/  LDL.LU R18, [R1+0x1d4] ;  /* 0x0001d40001127983 */ /* 0x010ee80000300800 */
[----:B------:R-:W3:Y:S04]  /*2a090*/  LDL.LU R10, [R1+0x1cc] ;  /* 0x0001cc00010a7983 */ /* 0x000ee80000300800 */
[----:B------:R0:W-:Y:S04]  /*2a0a0*/  STS.U16 [R21+0xaa00], R7 ;  /* 0x00aa000715007388 */ /* 0x0001e80000000400 */
[----:B0-----:R-:W3:Y:S01]  /*2a0b0*/  LDL.LU R7, [R1+0x194] ;  /* 0x0001940001077983 */ /* 0x001ee20000300800 */
[----:B------:R0:W-:Y:S03]  /*2a0c0*/  STS.U16 [R21+0xab00], R17 ;  /* 0x00ab001115007388 */ /* 0x0001e60000000400 */
[----:B0-----:R-:W3:Y:S04]  /*2a0d0*/  LDL.LU R17, [R1+0x4418] ;  /* 0x0044180001117983 */ /* 0x001ee80000300800 */
[----:B--2---:R0:W-:Y:S01]  /*2a0e0*/  STS.U16 [R21+0xba00], R28 ;  /* 0x00ba001c15007388 */ /* 0x0041e20000000400 */
[----:B---3--:R1:W-:Y:S03]  /*2a0f0*/  STS.U16 [R21+0xbb00], R26 ;  /* 0x00bb001a15007388 */ /* 0x0083e60000000400 */
[----:B------:R2:W-:Y:S01]  /*2a100*/  STS.U16 [R21+0xca00], R4 ;  /* 0x00ca000415007388 */ /* 0x0005e20000000400 */
[----:B------:R3:W-:Y:S03]  /*2a110*/  STS.U16 [R21+0xcb00], R3 ;  /* 0x00cb000315007388 */ /* 0x0007e60000000400 */
[----:B------:R3:W-:Y:S01]  /*2a120*/  STS.U16 [R21+0xda00], R27 ;  /* 0x00da001b15007388 */ /* 0x0007e20000000400 */
[----:B------:R3:W-:Y:S03]  /*2a130*/  STS.U16 [R21+0xdb00], R2 ;  /* 0x00db000215007388 */ /* 0x0007e60000000400 */
[----:B0-----:R-:W4:Y:S04]  /*2a140*/  LDL.LU R28, [R1+0x4414] ;  /* 0x00441400011c7983 */ /* 0x001f280000300800 */
[----:B-1----:R-:W4:Y:S01]  /*2a150*/  LDL.LU R26, [R1+0x190] ;  /* 0x00019000011a7983 */ /* 0x002f220000300800 */
[----:B--2---:R-:W2:Y:S02]  /*2a160*/  LDL.LU R4, [R1+0x124] ;  /* 0x0001240001047983 */ /* 0x004ea40000300800 */
[----:B---3--:R-:W3:Y:S01]  /*2a170*/  LDL.LU R3, [R1+0x120] ;  /* 0x0001200001037983 */ /* 0x008ee20000300800 */
[----:B------:R-:W3:Y:S01]  /*2a180*/  LDL.LU R27, [R1+0xf4] ;  /* 0x0000f400011b7983 */ /* 0x000ee20000300800 */
[----:B------:R-:W3:Y:S03]  /*2a190*/  LDL.LU R2, [R1+0xf0] ;  /* 0x0000f00001027983 */ /* 0x000ee60000300800 */
[----:B------:R-:W-:Y:S01]  /*2a1a0*/  STS.U16 [R21+0xea00], R19 ;  /* 0x00ea001315007388 */ /* 0x000fe20000000400 */
[----:B------:R-:W-:Y:S02]  /*2a1b0*/  STS.U16 [R21+0xeb00], R12 ;  /* 0x00eb000c15007388 */ /* 0x000fe40000000400 */
[----:B------:R0:W-:Y:S02]  /*2a1c0*/  STS.U16 [R21+0xfa00], R29 ;  /* 0x00fa001d15007388 */ /* 0x0001e40000000400 */
        /* <DEDUP_REMOVED lines=9> */
[----:B0-----:R-:W3:Y:S04]  /*2a260*/  LDL.LU R29, [R1+0xc4] ;  /* 0x0000c400011d7983 */ /* 0x001ee80000300800 */
[----:B------:R0:W-:Y:S01]  /*2a270*/  STS.U16 [R21+0x14a00], R14 ;  /* 0x014a000e15007388 */ /* 0x0001e20000000400 */
[----:B------:R1:W-:Y:S02]  /*2a280*/  STS.U16 [R21+0x14b00], R20 ;  /* 0x014b001415007388 */ /* 0x0003e40000000400 */
[----:B------:R1:W-:Y:S02]  /*2a290*/  STS.U16 [R21+0x15a00], R18 ;  /* 0x015a001215007388 */ /* 0x0003e40000000400 */
[----:B------:R1:W-:Y:S01]  /*2a2a0*/  STS.U16 [R21+0x15b00], R10 ;  /* 0x015b000a15007388 */ /* 0x0003e20000000400 */
[----:B0-----:R-:W3:Y:S01]  /*2a2b0*/  LDL.LU R14, [R1+0x94] ;  /* 0x00009400010e7983 */ /* 0x001ee20000300800 */
[----:B------:R-:W3:Y:S02]  /*2a2c0*/  LDL.LU R19, [R1+0x90] ;  /* 0x0000900001137983 */ /* 0x000ee40000300800 */
[----:B------:R-:W3:Y:S02]  /*2a2d0*/  LDL.LU R12, [R1+0x64] ;  /* 0x00006400010c7983 */ /* 0x000ee40000300800 */
[----:B------:R-:W3:Y:S01]  /*2a2e0*/  LDL.LU R11, [R1+0x60] ;  /* 0x00006000010b7983 */ /* 0x000ee20000300800 */
[----:B-1----:R-:W3:Y:S01]  /*2a2f0*/  LDL.LU R20, [R1+0x34] ;  /* 0x0000340001147983 */ /* 0x002ee20000300800 */
[----:B------:R-:W3:Y:S02]  /*2a300*/  LDL.LU R18, [R1+0x30] ;  /* 0x0000300001127983 */ /* 0x000ee40000300800 */
[----:B------:R-:W3:Y:S01]  /*2a310*/  LDL.LU R10, [R1+0x4] ;  /* 0x00000400010a7983 */ /* 0x000ee20000300800 */
[----:B------:R0:W-:Y:S04]  /*2a320*/  STS.U16 [R21+0x16a00], R7 ;  /* 0x016a000715007388 */ /* 0x0001e80000000400 */
[----:B0-----:R-:W3:Y:S01]  /*2a330*/  LDL.LU R7, [R1] ;  /* 0x0000000001077983 */ /* 0x001ee20000300800 */
[----:B------:R-:W3:Y:S03]  /*2a340*/  LDL.LU R22, [R1+0x944] ;  /* 0x0009440001167983 */ /* 0x000ee60000300800 */
[----:B----4-:R-:W-:Y:S01]  /*2a350*/  STS.U16 [R21+0x16b00], R26 ;  /* 0x016b001a15007388 */ /* 0x010fe20000000400 */
[----:B--2---:R-:W-:Y:S02]  /*2a360*/  STS.U16 [R21+0x17a00], R4 ;  /* 0x017a000415007388 */ /* 0x004fe40000000400 */
[----:B---3--:R0:W-:Y:S01]  /*2a370*/  STS.U16 [R21+0x17b00], R3 ;  /* 0x017b000315007388 */ /* 0x0081e20000000400 */
[----:B------:R-:W-:Y:S04]  /*2a380*/  STS.U16 [R21+0x18a00], R27 ;  /* 0x018a001b15007388 */ /* 0x000fe80000000400 */
[----:B------:R1:W-:Y:S04]  /*2a390*/  STS.U16 [R21+0x18b00], R2 ;  /* 0x018b000215007388 */ /* 0x0003e80000000400 */
[----:B0-----:R-:W2:Y:S01]  /*2a3a0*/  LDL.LU R3, [R1+0x940] ;  /* 0x0009400001037983 */ /* 0x001ea20000300800 */
[----:B-1----:R-:W3:Y:S02]  /*2a3b0*/  LDL.LU R2, [R1+0x8fc] ;  /* 0x0008fc0001027983 */ /* 0x002ee40000300800 */
[----:B------:R-:W4:Y:S02]  /*2a3c0*/  LDL.LU R9, [R1+0x8f8] ;  /* 0x0008f80001097983 */ /* 0x000f240000300800 */
[----:B------:R-:W2:Y:S01]  /*2a3d0*/  LDL.LU R8, [R1+0x8b4] ;  /* 0x0008b40001087983 */ /* 0x000ea20000300800 */
[----:B------:R-:W2:Y:S01]  /*2a3e0*/  LDL.LU R23, [R1+0x8b0] ;  /* 0x0008b00001177983 */ /* 0x000ea20000300800 */
[----:B------:R-:W2:Y:S02]  /*2a3f0*/  LDL.LU R24, [R1+0x86c] ;  /* 0x00086c0001187983 */ /* 0x000ea40000300800 */
[----:B------:R-:W2:Y:S02]  /*2a400*/  LDL.LU R6, [R1+0x868] ;  /* 0x0008680001067983 */ /* 0x000ea40000300800 */
[----:B------:R-:W2:Y:S01]  /*2a410*/  LDL.LU R5, [R1+0x824] ;  /* 0x0008240001057983 */ /* 0x000ea20000300800 */
[----:B------:R-:W2:Y:S01]  /*2a420*/  LDL.LU R25, [R1+0x820] ;  /* 0x0008200001197983 */ /* 0x000ea20000300800 */
[----:B------:R-:W2:Y:S03]  /*2a430*/  LDL.LU R26, [R1+0x7dc] ;  /* 0x0007dc00011a7983 */ /* 0x000ea60000300800 */
[----:B------:R-:W-:Y:S01]  /*2a440*/  STS.U16 [R21+0x19a00], R29 ;  /* 0x019a001d15007388 */ /* 0x000fe20000000400 */
[----:B------:R-:W2:Y:S02]  /*2a450*/  LDL.LU R4, [R1+0x7d8] ;  /* 0x0007d80001047983 */ /* 0x000ea40000300800 */
[----:B------:R0:W-:Y:S02]  /*2a460*/  STS.U16 [R21+0x19b00], R28 ;  /* 0x019b001c15007388 */ /* 0x0001e40000000400 */
[----:B------:R-:W2:Y:S01]  /*2a470*/  LDL.LU R27, [R1+0x794] ;  /* 0x00079400011b7983 */ /* 0x000ea20000300800 */
[----:B------:R1:W-:Y:S01]  /*2a480*/  STS.U16 [R21+0x1aa00], R14 ;  /* 0x01aa000e15007388 */ /* 0x0003e20000000400 */
[----:B------:R1:W-:Y:S02]  /*2a490*/  STS.U16 [R21+0x1ab00], R19 ;  /* 0x01ab001315007388 */ /* 0x0003e40000000400 */
[----:B------:R1:W-:Y:S01]  /*2a4a0*/  STS.U16 [R21+0x1ba00], R12 ;  /* 0x01ba000c15007388 */ /* 0x0003e20000000400 */
[----:B0-----:R-:W2:Y:S01]  /*2a4b0*/  LDL.LU R28, [R1+0x790] ;  /* 0x00079000011c7983 */ /* 0x001ea20000300800 */
[----:B------:R-:W2:Y:S02]  /*2a4c0*/  LDL.LU R29, [R1+0x748] ;  /* 0x00074800011d7983 */ /* 0x000ea40000300800 */
[----:B------:R0:W-:Y:S01]  /*2a4d0*/  STS.U16 [R21+0x1bb00], R11 ;  /* 0x01bb000b15007388 */ /* 0x0001e20000000400 */
[----:B-1----:R-:W2:Y:S01]  /*2a4e0*/  LDL.LU R14, [R1+0x704] ;  /* 0x00070400010e7983 */ /* 0x002ea20000300800 */
[----:B------:R-:W2:Y:S02]  /*2a4f0*/  LDL.LU R19, [R1+0x4410] ;  /* 0x0044100001137983 */ /* 0x000ea40000300800 */
[----:B------:R-:W2:Y:S02]  /*2a500*/  LDL.LU R12, [R1+0x440c] ;  /* 0x00440c00010c7983 */ /* 0x000ea40000300800 */
[----:B------:R1:W-:Y:S01]  /*2a510*/  STS.U16 [R21+0x1ca00], R20 ;  /* 0x01ca001415007388 */ /* 0x0003e20000000400 */
[----:B------:R1:W-:Y:S01]  /*2a520*/  STS.U16 [R21+0x1cb00], R18 ;  /* 0x01cb001215007388 */ /* 0x0003e20000000400 */
[----:B------:R1:W-:Y:S03]  /*2a530*/  STS.U16 [R21+0x1da00], R10 ;  /* 0x01da000a15007388 */ /* 0x0003e60000000400 */
[----:B0-----:R-:W2:Y:S04]  /*2a540*/  LDL.LU R11, [R1+0x4408] ;  /* 0x00440800010b7983 */ /* 0x001ea80000300800 */
[----:B------:R0:W-:Y:S04]  /*2a550*/  STS.U16 [R21+0x1db00], R7 ;  /* 0x01db000715007388 */ /* 0x0001e80000000400 */
[----:B-1----:R-:W2:Y:S01]  /*2a560*/  LDL.LU R20, [R1+0x4404] ;  /* 0x0044040001147983 */ /* 0x002ea20000300800 */
[----:B------:R-:W2:Y:S02]  /*2a570*/  LDL.LU R18, [R1+0x4400] ;  /* 0x0044000001127983 */ /* 0x000ea40000300800 */
[----:B------:R-:W2:Y:S01]  /*2a580*/  LDL.LU R10, [R1+0x43fc] ;  /* 0x0043fc00010a7983 */ /* 0x000ea20000300800 */
[----:B0-----:R-:W2:Y:S01]  /*2a590*/  LDL.LU R7, [R1+0x43f8] ;  /* 0x0043f80001077983 */ /* 0x001ea20000300800 */
[----:B------:R-:W-:-:S03]  /*2a5a0*/  LOP3.LUT R15, R15, 0x60, RZ, 0x3c, !PT ;  /* 0x000000600f0f7812 */ /* 0x000fc600078e3cff */
[----:B--2---:R-:W-:Y:S01]  /*2a5b0*/  STS.U16 [R21+0x1ea00], R7 ;  /* 0x01ea000715007388 */ /* 0x004fe20000000400 */
[----:B------:R-:W-:Y:S02]  /*2a5c0*/  STS.U16 [R21+0x1eb00], R10 ;  /* 0x01eb000a15007388 */ /* 0x000fe40000000400 */
[----:B------:R-:W-:Y:S02]  /*2a5d0*/  STS.U16 [R21+0x1fa00], R18 ;  /* 0x01fa001215007388 */ /* 0x000fe40000000400 */
[----:B------:R0:W-:Y:S01]  /*2a5e0*/  STS.U16 [R21+0x1fb00], R20 ;  /* 0x01fb001415007388 */ /* 0x0001e20000000400 */
[----:B------:R1:W-:Y:S01]  /*2a5f0*/  STS.U16 [R15+0xc00], R22 ;  /* 0x000c00160f007388 */ /* 0x0003e20000000400 */
[----:B------:R2:W-:Y:S02]  /*2a600*/  STS.U16 [R15+0xd00], R3 ;  /* 0x000d00030f007388 */ /* 0x0005e40000000400 */
[----:B---3--:R3:W-:Y:S02]  /*2a610*/  STS.U16 [R15+0x1c00], R2 ;  /* 0x001c00020f007388 */ /* 0x0087e40000000400 */
[----:B----4-:R3:W-:Y:S01]  /*2a620*/  STS.U16 [R15+0x1d00], R9 ;  /* 0x001d00090f007388 */ /* 0x0107e20000000400 */
[----:B------:R3:W-:Y:S01]  /*2a630*/  STS.U16 [R15+0x2c00], R8 ;  /* 0x002c00080f007388 */ /* 0x0007e20000000400 */
[----:B------:R3:W-:Y:S03]  /*2a640*/  STS.U16 [R15+0x2d00], R23 ;  /* 0x002d00170f007388 */ /* 0x0007e60000000400 */
[----:B0-----:R-:W4:Y:S01]  /*2a650*/  LDL.LU R21, [R1+0x43f4] ;  /* 0x0043f40001157983 */ /* 0x001f220000300800 */
[----:B-1----:R-:W4:Y:S02]  /*2a660*/  LDL.LU R22, [R1+0x43f0] ;  /* 0x0043f00001167983 */ /* 0x002f240000300800 */
[----:B--2---:R-:W2:Y:S02]  /*2a670*/  LDL R3, [R1+0x1b9c] ;  /* 0x001b9c0001037983 */ /* 0x004ea40000100800 */
[----:B---3--:R-:W2:Y:S01]  /*2a680*/  LDL R2, [R1+0x1ba0] ;  /* 0x001ba00001027983 */ /* 0x008ea20000100800 */
[----:B------:R-:W3:Y:S01]  /*2a690*/  LDL.LU R9, [R1+0x43ec] ;  /* 0x0043ec0001097983 */ /* 0x000ee20000300800 */
[----:B------:R-:W2:Y:S02]  /*2a6a0*/  LDL.LU R8, [R1+0x43e8] ;  /* 0x0043e80001087983 */ /* 0x000ea40000300800 */
[----:B------:R-:W2:Y:S01]  /*2a6b0*/  LDL.LU R23, [R1+0x43e4] ;  /* 0x0043e40001177983 */ /* 0x000ea20000300800 */
[----:B------:R0:W-:Y:S01]  /*2a6c0*/  STS.U16 [R15+0x3c00], R24 ;  /* 0x003c00180f007388 */ /* 0x0001e20000000400 */
[----:B------:R1:W-:Y:S02]  /*2a6d0*/  STS.U16 [R15+0x3d00], R6 ;  /* 0x003d00060f007388 */ /* 0x0003e40000000400 */
[----:B------:R1:W-:Y:S02]  /*2a6e0*/  STS.U16 [R15+0x4c00], R5 ;  /* 0x004c00050f007388 */ /* 0x0003e40000000400 */
[----:B------:R1:W-:Y:S01]  /*2a6f0*/  STS.U16 [R15+0x4d00], R25 ;  /* 0x004d00190f007388 */ /* 0x0003e20000000400 */
[----:B------:R1:W-:Y:S01]  /*2a700*/  STS.U16 [R15+0x5c00], R26 ;  /* 0x005c001a0f007388 */ /* 0x0003e20000000400 */
[----:B------:R1:W-:Y:S03]  /*2a710*/  STS.U16 [R15+0x5d00], R4 ;  /* 0x005d00040f007388 */ /* 0x0003e60000000400 */
[----:B0-----:R-:W2:Y:S01]  /*2a720*/  LDL.LU R24, [R1+0x43e0] ;  /* 0x0043e00001187983 */ /* 0x001ea20000300800 */
[----:B-1----:R-:W2:Y:S03]  /*2a730*/  LDL.LU R6, [R1+0x43dc] ;  /* 0x0043dc0001067983 */ /* 0x002ea60000300800 */
[----:B------:R-:W2:Y:S01]  /*2a740*/  LDL.LU R5, [R1+0x43d8] ;  /* 0x0043d80001057983 */ /* 0x000ea20000300800 */
[----:B------:R-:W2:Y:S03]  /*2a750*/  LDL.LU R25, [R1+0x43d4] ;  /* 0x0043d40001197983 */ /* 0x000ea60000300800 */
[----:B------:R-:W2:Y:S01]  /*2a760*/  LDL.LU R26, [R1+0x43d0] ;  /* 0x0043d000011a7983 */ /* 0x000ea20000300800 */
[----:B------:R-:W2:Y:S03]  /*2a770*/  LDL.LU R4, [R1+0x43cc] ;  /* 0x0043cc0001047983 */ /* 0x000ea60000300800 */
[----:B------:R0:W-:Y:S01]  /*2a780*/  STS.U16 [R15+0x6c00], R27 ;  /* 0x006c001b0f007388 */ /* 0x0001e20000000400 */
[----:B------:R1:W-:Y:S03]  /*2a790*/  STS.U16 [R15+0x6d00], R28 ;  /* 0x006d001c0f007388 */ /* 0x0003e60000000400 */
[----:B0-----:R-:W2:Y:S01]  /*2a7a0*/  LDL.LU R27, [R1+0x43c8] ;  /* 0x0043c800011b7983 */ /* 0x001ea20000300800 */
[----:B-1----:R-:W2:Y:S03]  /*2a7b0*/  LDL.LU R28, [R1+0x43c4] ;  /* 0x0043c400011c7983 */ /* 0x002ea60000300800 */
[----:B--2---:R0:W-:Y:S04]  /*2a7c0*/  STS.U16 [R15+0x7c00], R28 ;  /* 0x007c001c0f007388 */ /* 0x0041e80000000400 */
[----:B0-----:R-:W2:Y:S02]  /*2a7d0*/  LDL.LU R28, [R1+0x43c0] ;  /* 0x0043c000011c7983 */ /* 0x001ea40000300800 */
[----:B--2---:R-:W-:-:S06]  /*2a7e0*/  PRMT R28, RZ, 0x7610, R28 ;  /* 0x00007610ff1c7816 */ /* 0x004fcc000000001c */
[----:B------:R-:W2:Y:S04]  /*2a7f0*/  @!P0 LDG.E.U16 R28, [R2.64] ;  /* 0x00000004021c8981 */ /* 0x000ea8000c1e1500 */
[----:B------:R0:W-:Y:S01]  /*2a800*/  STS.U16 [R15+0x7d00], R29 ;  /* 0x007d001d0f007388 */ /* 0x0001e20000000400 */
[----:B------:R1:W-:Y:S03]  /*2a810*/  STS.U16 [R15+0x8c00], R14 ;  /* 0x008c000e0f007388 */ /* 0x0003e60000000400 */
[----:B0-----:R-:W3:Y:S01]  /*2a820*/  LDL.LU R29, [R1+0x43bc] ;  /* 0x0043bc00011d7983 */ /* 0x001ee20000300800 */
[----:B-1----:R-:W3:Y:S02]  /*2a830*/  LDL.LU R15, [R1+0x43b8] ;  /* 0x0043b800010f7983 */ /* 0x002ee40000300800 */
[----:B------:R-:W3:Y:S01]  /*2a840*/  LDL.LU R14, [R1+0x43b4] ;  /* 0x0043b400010e7983 */ /* 0x000ee20000300800 */
[----:B--2---:R0:W-:Y:S04]  /*2a850*/  STL [R1+0x100], R28 ;  /* 0x0001001c01007387 */ /* 0x0041e80000100800 */
[----:B0-----:R-:W2:Y:S01]  /*2a860*/  LDL.LU R28, [R1+0x43b0] ;  /* 0x0043b000011c7983 */ /* 0x001ea20000300800 */
[----:B------:R-:W2:Y:S02]  /*2a870*/  LDL R2, [R1+0x1b94] ;  /* 0x001b940001027983 */ /* 0x000ea40000100800 */
[----:B------:R-:W2:Y:S01]  /*2a880*/  LDL R3, [R1+0x1b98] ;  /* 0x001b980001037983 */ /* 0x000ea20000100800 */
[----:B------:R-:W-:-:S02]  /*2a890*/  PRMT R5, RZ, 0x7610, R5 ;  /* 0x00007610ff057816 */ /* 0x000fc40000000005 */
[----:B--2---:R-:W-:-:S04]  /*2a8a0*/  @!P1 LOP3.LUT R3, R3, R2, RZ, 0x3c, !PT ;  /* 0x0000000203039212 */ /* 0x004fc800078e3cff */
[----:B------:R-:W-:-:S04]  /*2a8b0*/  @!P1 LOP3.LUT R2, R3, R2, RZ, 0x3c, !PT ;  /* 0x0000000203029212 */ /* 0x000fc800078e3cff */
[----:B------:R-:W-:-:S05]  /*2a8c0*/  @!P1 LOP3.LUT R3, R3, R2, RZ, 0x3c, !PT ;  /* 0x0000000203039212 */ /* 0x000fca00078e3cff */
[----:B------:R0:W2:Y:S04]  /*2a8d0*/  @!P1 LDG.E.U16 R5, [R2.64] ;  /* 0x0000000402059981 */ /* 0x0000a8000c1e1500 */
[----:B0-----:R-:W2:Y:S04]  /*2a8e0*/  LDL R2, [R1+0x1b1c] ;  /* 0x001b1c0001027983 */ /* 0x001ea80000100800 */
[----:B------:R-:W2:Y:S01]  /*2a8f0*/  LDL R3, [R1+0x1b20] ;  /* 0x001b200001037983 */ /* 0x000ea20000100800 */
[----:B------:R-:W-:Y:S02]  /*2a900*/  PRMT R28, RZ, 0x7610, R28 ;  /* 0x00007610ff1c7816 */ /* 0x000fe4000000001c */
[----:B--2---:R-:W-:-:S04]  /*2a910*/  @!P0 LOP3.LUT R3, R3, R2, RZ, 0x3c, !PT ;  /* 0x0000000203038212 */ /* 0x004fc800078e3cff */
[----:B------:R-:W-:-:S04]  /*2a920*/  @!P0 LOP3.LUT R2, R3, R2, RZ, 0x3c, !PT ;  /* 0x0000000203028212 */ /* 0x000fc800078e3cff */
[----:B------:R-:W-:-:S05]  /*2a930*/  @!P0 LOP3.LUT R3, R3, R2, RZ, 0x3c, !PT ;  /* 0x0000000203038212 */ /* 0x000fca00078e3cff */
[----:B------:R-:W2:Y:S04]  /*2a940*/  @!P0 LDG.E.U16 R28, [R2.64] ;  /* 0x00000004021c8981 */ /* 0x000ea8000c1e1500 */
[----:B------:R0:W-:Y:S04]  /*2a950*/  STL [R1+0xfc], R5 ;  /* 0x0000fc0501007387 */ /* 0x0001e80000100800 */
[----:B0-----:R-:W3:Y:S04]  /*2a960*/  LDL R5, [R1+0x1a18] ;  /* 0x001a180001057983 */ /* 0x001ee80000100800 */
[----:B--2---:R0:W-:Y:S04]  /*2a970*/  STL [R1+0xf8], R28 ;  /* 0x0000f81c01007387 */ /* 0x0041e80000100800 */
[----:B0-----:R-:W2:Y:S01]  /*2a980*/  LDL.LU R28, [R1+0x43ac] ;  /* 0x0043ac00011c7983 */ /* 0x001ea20000300800 */
[----:B------:R-:W2:Y:S02]  /*2a990*/  LDL R2, [R1+0x1b14] ;  /* 0x001b140001027983 */ /* 0x000ea40000100800 */
[----:B------:R-:W2:Y:S01]  /*2a9a0*/  LDL R3, [R1+0x1b18] ;  /* 0x001b180001037983 */ /* 0x000ea20000100800 */
[----:B---3--:R-:W-:-:S02]  /*2a9b0*/  PRMT R14, RZ, 0x7610, R14 ;  /* 0x00007610ff0e7816 */ /* 0x008fc4000000000e */
[----:B--2---:R-:W-:-:S04]  /*2a9c0*/  @!P1 LOP3.LUT R3, R3, R2, RZ, 0x3c, !PT ;  /* 0x0000000203039212 */ /* 0x004fc800078e3cff */
[----:B------:R-:W-:-:S04]  /*2a9d0*/  @!P1 LOP3.LUT R2, R3, R2, RZ, 0x3c, !PT ;  /* 0x0000000203029212 */ /* 0x000fc800078e3cff */
[----:B------:R-:W-:-:S05]  /*2a9e0*/  @!P1 LOP3.LUT R3, R3, R2, RZ, 0x3c, !PT ;  /* 0x0000000203039212 */ /* 0x000fca00078e3cff */
[----:B------:R-:W2:Y:S04]  /*2a9f0*/  @!P1 LDG.E.U16 R14, [R2.64] ;  /* 0x00000004020e9981 */ /* 0x000ea8000c1e1500 */
[----:B--2---:R0:W-:Y:S04]  /*2aa00*/  STL [R1+0xf4], R14 ;  /* 0x0000f40e01007387 */ /* 0x0041e80000100800 */
[----:B0-----:R-:W2:Y:S01]  /*2aa10*/  LDL.LU R14, [R1+0x43a8] ;  /* 0x0043a800010e7983 */ /* 0x001ea20000300800 */
[----:B------:R-:W3:Y:S02]  /*2aa20*/  LDL R2, [R1+0x1a9c] ;  /* 0x001a9c0001027983 */ /* 0x000ee40000100800 */
[----:B------:R-:W3:Y:S01]  /*2aa30*/  LDL R3, [R1+0x1aa0] ;  /* 0x001aa00001037983 */ /* 0x000ee20000100800 */
[----:B------:R-:W-:-:S02]  /*2aa40*/  PRMT R28, RZ, 0x7610, R28 ;  /* 0x00007610ff1c7816 */ /* 0x000fc4000000001c */
[----:B---3--:R-:W-:-:S04]  /*2aa50*/  @!P0 LOP3.LUT R3, R3, R2, RZ, 0x3c, !PT ;  /* 0x0000000203038212 */ /* 0x008fc800078e3cff */
[----:B------:R-:W-:-:S04]  /*2aa60*/  @!P0 LOP3.LUT R2, R3, R2, RZ, 0x3c, !PT ;  /* 0x0000000203028212 */ /* 0x000fc800078e3cff */
[----:B------:R-:W-:-:S05]  /*2aa70*/  @!P0 LOP3.LUT R3, R3, R2, RZ, 0x3c, !PT ;  /* 0x0000000203038212 */ /* 0x000fca00078e3cff */
[----:B------:R-:W3:Y:S04]  /*2aa80*/  @!P0 LDG.E.U16 R28, [R2.64] ;  /* 0x00000004021c8981 */ /* 0x000ee8000c1e1500 */
[----:B---3--:R0:W-:Y:S04]  /*2aa90*/  STL [R1+0xf0], R28 ;  /* 0x0000f01c01007387 */ /* 0x0081e80000100800 */
[----:B0-----:R-:W3:Y:S01]  /*2aaa0*/  LDL.LU R28, [R1+0x43a4] ;  /* 0x0043a400011c7983 */ /* 0x001ee20000300800 */
[----:B------:R-:W3:Y:S02]  /*2aab0*/  LDL R2, [R1+0x1a94] ;  /* 0x001a940001027983 */ /* 0x000ee40000100800 */
[----:B------:R-:W3:Y:S01]  /*2aac0*/  LDL R3, [R1+0x1a98] ;  /* 0x001a980001037983 */ /* 0x000ee20000100800 */
[----:B--2---:R-:W-:-:S02]  /*2aad0*/  PRMT R14, RZ, 0x7610, R14 ;  /* 0x00007610ff0e7816 */ /* 0x004fc4000000000e */
[----:B---3--:R-:W-:-:S04]  /*2aae0*/  @!P1 LOP3.LUT R3, R3, R2, RZ, 0x3c, !PT ;  /* 0x0000000203039212 */ /* 0x008fc800078e3cff */
        /* <DEDUP_REMOVED lines=11> */
[----:B------:R-:W3:Y:S01]  /*2aba0*/  @!P0 LDG.E.U16 R28, [R2.64] ;  /* 0x00000004021c8981 */ /* 0x000ee2000c1e1500 */
[----:B------:R-:W-:-:S03]  /*2abb0*/  PRMT R4, RZ, 0x7610, R4 ;  /* 0x00007610ff047816 */ /* 0x000fc60000000004 */
[----:B---3--:R0:W-:Y:S04]  /*2abc0*/  STL [R1+0xe8], R28 ;  /* 0x0000e81c01007387 */ /* 0x0081e80000100800 */
[----:B0-----:R-:W3:Y:S01]  /*2abd0*/  LDL.LU R28, [R1+0x439c] ;  /* 0x00439c00011c7983 */ /* 0x001ee20000300800 */
[----:B------:R-:W3:Y:S02]  /*2abe0*/  LDL R3, [R1+0x1a14] ;  /* 0x001a140001037983 */ /* 0x000ee40000100800 */
[----:B------:R-:W-:Y:S01]  /*2abf0*/  @!P1 IMAD.MOV.U32 R2, RZ, RZ, R5 ;  /* 0x000000ffff029224 */ /* 0x000fe200078e0005 */
[----:B--2---:R-:W-:Y:S01]  /*2ac00*/  PRMT R14, RZ, 0x7610, R14 ;  /* 0x00007610ff0e7816 */ /* 0x004fe2000000000e */
[----:B------:R-:W2:Y:S04]  /*2ac10*/  LDL R5, [R1+0x1cc8] ;  /* 0x001cc80001057983 */ /* 0x000ea80000100800 */
[----:B---3--:R0:W3:Y:S04]  /*2ac20*/  @!P1 LDG.E.U16 R4, [R2.64] ;  /* 0x0000000402049981 */ /* 0x0080e8000c1e1500 */
[----:B0-----:R-:W2:Y:S04]  /*2ac30*/  LDL R2, [R1+0x1bb8] ;  /* 0x001bb80001027983 */ /* 0x001ea80000100800 */
[----:B------:R-:W2:Y:S02]  /*2ac40*/  LDL R3, [R1+0x1bd4] ;  /* 0x001bd40001037983 */ /* 0x000ea40000100800 */
[----:B--2---:R-:W-:-:S04]  /*2ac50*/  @!P0 LOP3.LUT R3, R3, R2, RZ, 0x3c, !PT ;  /* 0x0000000203038212 */ /* 0x004fc800078e3cff */
[----:B------:R-:W-:-:S04]  /*2ac60*/  @!P0 LOP3.LUT R2, R3, R2, RZ, 0x3c, !PT ;  /* 0x0000000203028212 */ /* 0x000fc800078e3cff */
[----:B------:R-:W-:-:S05]  /*2ac70*/  @!P0 LOP3.LUT R3, R3, R2, RZ, 0x3c, !PT ;  /* 0x0000000203038212 */ /* 0x000fca00078e3cff */
[----:B------:R-:W2:Y:S04]  /*2ac80*/  @!P0 LDG.E.U16 R14, [R2.64] ;  /* 0x00000004020e8981 */ /* 0x000ea8000c1e1500 */
[----:B---3--:R0:W-:Y:S04]  /*2ac90*/  STL [R1+0xe4], R4 ;  /* 0x0000e40401007387 */ /* 0x0081e80000100800 */
[----:B0-----:R-:W3:Y:S04]  /*2aca0*/  LDL R4, [R1+0x1cd4] ;  /* 0x001cd40001047983 */ /* 0x001ee80000100800 */
        /* <DEDUP_REMOVED lines=8> */
[----:B------:R-:W2:Y:S04]  /*2ad30*/  @!P1 LDG.E.U16 R28, [R2.64] ;  /* 0x00000004021c9981 */ /* 0x000ea8000c1e1500 */
        /* <DEDUP_REMOVED lines=24> */
[C---:B------:R-:W-:Y:S02]  /*2aec0*/  @!P0 LOP3.LUT R2, R3.reuse, R2, RZ, 0x3c, !PT ;  /* 0x0000000203028212 */ /* 0x040fe400078e3cff */
[----:B------:R-:W-:Y:S02]  /*2aed0*/  PRMT R28, RZ, 0x7610, R28 ;  /* 0x00007610ff1c7816 */ /* 0x000fe4000000001c */
[----:B------:R-:W-:-:S04]  /*2aee0*/  @!P0 LOP3.LUT R3, R3, R2, RZ, 0x3c, !PT ;  /* 0x0000000203038212 */ /* 0x000fc800078e3cff */
[----:B---3--:R-:W2:Y:S04]  /*2aef0*/  @!P1 LDG.E.U16 R28, [R4.64] ;  /* 0x00000004041c9981 */ /* 0x008ea8000c1e1500 */
[----:B------:R-:W3:Y:S04]  /*2af00*/  @!P0 LDG.E.U16 R14, [R2.64] ;  /* 0x00000004020e8981 */ /* 0x000ee8000c1e1500 */
[----:B---3--:R0:W-:Y:S04]  /*2af10*/  STL [R1+0x6c], R14 ;  /* 0x00006c0e01007387 */ /* 0x0081e80000100800 */
[----:B0-----:R-:W3:Y:S01]  /*2af20*/  LDL.LU R14, [R1+0x4388] ;  /* 0x00438800010e7983 */ /* 0x001ee20000300800 */
[----:B--2---:R0:W-:Y:S03]  /*2af30*/  STL [R1+0x68], R28 ;  /* 0x0000681c01007387 */ /* 0x0041e60000100800 */
        /* <DEDUP_REMOVED lines=13> */
[----:B------:R-:W-:Y:S01]  /*2b010*/  @!P1 LOP3.LUT R5, R5, R4, RZ, 0x3c, !PT ;  /* 0x0000000405059212 */ /* 0x000fe200078e3cff */
[----:B------:R-:W-:Y:S04]  /*2b020*/  STL [R1+0x42fc], R2 ;  /* 0x0042fc0201007387 */ /* 0x000fe80000100800 */
[----:B------:R0:W2:Y:S04]  /*2b030*/  @!P1 LDG.E.U16 R3, [R4.64] ;  /* 0x0000000404039981 */ /* 0x0000a8000c1e1500 */
[----:B0-----:R-:W2:Y:S04]  /*2b040*/  LDL R4, [R1+0x1b8c] ;  /* 0x001b8c0001047983 */ /* 0x001ea80000100800 */
[----:B------:R-:W2:Y:S01]  /*2b050*/  LDL R5, [R1+0x1b90] ;  /* 0x001b900001057983 */ /* 0x000ea20000100800 */
[----:B------:R-:W-:-:S02]  /*2b060*/  PRMT R28, RZ, 0x7610, R28 ;  /* 0x00007610ff1c7816 */ /* 0x000fc4000000001c */
        /* <DEDUP_REMOVED lines=11> */
[----:B------:R0:W-:Y:S04]  /*2b120*/  STL [R1+0xd4], R28 ;  /* 0x0000d41c01007387 */ /* 0x0001e80000100800 */
[----:B------:R1:W2:Y:S01]  /*2b130*/  @!P1 LDG.E.U16 R7, [R4.64] ;  /* 0x0000000404079981 */ /* 0x0002a2000c1e1500 */
[----:B---3--:R-:W-:-:S03]  /*2b140*/  PRMT R14, RZ, 0x7610, R14 ;  /* 0x00007610ff0e7816 */ /* 0x008fc6000000000e */
[----:B0-----:R-:W3:Y:S04]  /*2b150*/  LDL R28, [R1+0x1a10] ;  /* 0x001a1000011c7983 */ /* 0x001ee80000100800 */
[----:B-1----:R-:W2:Y:S04]  /*2b160*/  LDL R4, [R1+0x1b0c] ;  /* 0x001b0c0001047983 */ /* 0x002ea80000100800 */
[----:B------:R-:W2:Y:S02]  /*2b170*/  LDL R5, [R1+0x1b10] ;  /* 0x001b100001057983 */ /* 0x000ea40000100800 */
        /* <DEDUP_REMOVED lines=32> */
[----:B------:R-:W2:Y:S01]  /*2b380*/  @!P1 LDG.E.U16 R15, [R4.64] ;  /* 0x00000004040f9981 */ /* 0x000ea2000c1e1500 */
[----:B------:R-:W-:-:S03]  /*2b390*/  PRMT R14, RZ, 0x7610, R14 ;  /* 0x00007610ff0e7816 */ /* 0x000fc6000000000e */
[----:B--2---:R0:W-:Y:S04]  /*2b3a0*/  STL [R1+0xc0], R15 ;  /* 0x0000c00f01007387 */ /* 0x0041e80000100800 */
[----:B0-----:R-:W2:Y:S01]  /*2b3b0*/  LDL.LU R15, [R1+0x4374] ;  /* 0x00437400010f7983 */ /* 0x001ea20000300800 */
[----:B------:R-:W2:Y:S02]  /*2b3c0*/  LDL R5, [R1+0x1a0c] ;  /* 0x001a0c0001057983 */ /* 0x000ea40000100800 */
[----:B---3--:R-:W-:Y:S02]  /*2b3d0*/  @!P0 IMAD.MOV.U32 R4, RZ, RZ, R28 ;  /* 0x000000ffff048224 */ /* 0x008fe400078e001c */
[----:B------:R-:W3:Y:S04]  /*2b3e0*/  LDL R28, [R1+0x1c64] ;  /* 0x001c6400011c7983 */ /* 0x000ee80000100800 */
[----:B--2---:R-:W2:Y:S01]  /*2b3f0*/  @!P0 LDG.E.U16 R14, [R4.64] ;  /* 0x00000004040e8981 */ /* 0x004ea2000c1e1500 */
[----:B------:R-:W-:-:S03]  /*2b400*/  PRMT R6, RZ, 0x7610, R6 ;  /* 0x00007610ff067816 */ /* 0x000fc60000000006 */
[----:B--2---:R0:W-:Y:S04]  /*2b410*/  STL [R1+0xbc], R14 ;  /* 0x0000bc0e01007387 */ /* 0x0041e80000100800 */
[----:B0-----:R-:W2:Y:S01]  /*2b420*/  LDL.LU R14, [R1+0x4370] ;  /* 0x00437000010e7983 */ /* 0x001ea20000300800 */
[----:B------:R-:W2:Y:S02]  /*2b430*/  LDL R5, [R1+0x1a04] ;  /* 0x001a040001057983 */ /* 0x000ea40000100800 */
[----:B------:R-:W-:Y:S01]  /*2b440*/  @!P1 IMAD.MOV.U32 R4, RZ, RZ, R7 ;  /* 0x000000ffff049224 */ /* 0x000fe200078e0007 */
[----:B------:R-:W-:Y:S01]  /*2b450*/  PRMT R15, RZ, 0x7610, R15 ;  /* 0x00007610ff0f7816 */ /* 0x000fe2000000000f */
[----:B------:R-:W3:Y:S04]  /*2b460*/  LDL R7, [R1+0x1cd8] ;  /* 0x001cd80001077983 */ /* 0x000ee80000100800 */
[----:B--2---:R0:W2:Y:S04]  /*2b470*/  @!P1 LDG.E.U16 R6, [R4.64] ;  /* 0x0000000404069981 */ /* 0x0040a8000c1e1500 */
[----:B0-----:R-:W2:Y:S04]  /*2b480*/  LDL R4, [R1+0x1bc8] ;  /* 0x001bc80001047983 */ /* 0x001ea80000100800 */
        /* <DEDUP_REMOVED lines=30> */
[----:B------:R-:W3:Y:S04]  /*2b670*/  LDL.LU R28, [R1+0x1b78] ;  /* 0x001b7800011c7983 */ /* 0x000ee80000300800 */
[----:B--2---:R-:W2:Y:S04]  /*2b680*/  @!P1 LDG.E.U16 R14, [R4.64] ;  /* 0x00000004040e9981 */ /* 0x004ea8000c1e1500 */
        /* <DEDUP_REMOVED lines=9> */
[----:B------:R-:W2:Y:S04]  /*2b720*/  @!P1 LDG.E.U16 R14, [R6.64] ;  /* 0x00000004060e9981 */ /* 0x000ea8000c1e1500 */
[----:B------:R-:W2:Y:S04]  /*2b730*/  @!P0 LDG.E.U16 R15, [R4.64] ;  /* 0x00000004040f8981 */ /* 0x000ea8000c1e1500 */
[----:B--2---:R0:W-:Y:S04]  /*2b740*/  STL [R1+0x64], R15 ;  /* 0x0000640f01007387 */ /* 0x0041e80000100800 */
[----:B0-----:R-:W2:Y:S01]  /*2b750*/  LDL.LU R15, [R1+0x435c] ;  /* 0x00435c00010f7983 */ /* 0x001ea20000300800 */
[----:B------:R0:W-:Y:S03]  /*2b760*/  STL [R1+0x30], R14 ;  /* 0x0000300e01007387 */ /* 0x0001e60000100800 */
        /* <DEDUP_REMOVED lines=21> */
[----:B------:R-:W-:-:S05]  /*2b8c0*/  @!P0 LOP3.LUT R7, R7, R6, RZ, 0x3c, !PT ;  /* 0x0000000607078212 */ /* 0x000fca00078e3cff */
[----:B------:R-:W2:Y:S04]  /*2b8d0*/  @!P0 LDG.E.U16 R14, [R6.64] ;  /* 0x00000004060e8981 */ /* 0x000ea8000c1e1500 */
[----:B------:R-:W-:Y:S01]  /*2b8e0*/  STL [R1+0x4304], R5 ;  /* 0x0043040501007387 */ /* 0x000fe20000100800 */
[----:B------:R-:W-:-:S03]  /*2b8f0*/  PRMT R9, RZ, 0x7610, R9 ;  /* 0x00007610ff097816 */ /* 0x000fc60000000009 */
[----:B--2---:R0:W-:Y:S04]  /*2b900*/  STL [R1+0xa0], R14 ;  /* 0x0000a00e01007387 */ /* 0x0041e80000100800 */
[----:B0-----:R-:W2:Y:S01]  /*2b910*/  LDL.LU R14, [R1+0x4354] ;  /* 0x00435400010e7983 */ /* 0x001ea20000300800 */
[----:B------:R-:W2:Y:S02]  /*2b920*/  LDL R7, [R1+0x1b74] ;  /* 0x001b740001077983 */ /* 0x000ea40000100800 */
[----:B---3--:R-:W-:Y:S02]  /*2b930*/  @!P1 IMAD.MOV.U32 R6, RZ, RZ, R28 ;  /* 0x000000ffff069224 */ /* 0x008fe400078e001c */
[----:B------:R-:W-:Y:S03]  /*2b940*/  STL [R1+0x1fac], R28 ;  /* 0x001fac1c01007387 */ /* 0x000fe60000100800 */
[----:B--2---:R0:W2:Y:S04]  /*2b950*/  @!P1 LDG.E.U16 R9, [R6.64] ;  /* 0x0000000406099981 */ /* 0x0040a8000c1e1500 */
[----:B0-----:R-:W3:Y:S04]  /*2b960*/  LDL R6, [R1+0x1afc] ;  /* 0x001afc0001067983 */ /* 0x001ee80000100800 */
[----:B------:R-:W3:Y:S01]  /*2b970*/  LDL R7, [R1+0x1b00] ;  /* 0x001b000001077983 */ /* 0x000ee20000100800 */
[----:B------:R-:W-:-:S02]  /*2b980*/  PRMT R14, RZ, 0x7610, R14 ;  /* 0x00007610ff0e7816 */ /* 0x000fc4000000000e */
[----:B---3--:R-:W-:-:S04]  /*2b990*/  @!P0 LOP3.LUT R7, R7, R6, RZ, 0x3c, !PT ;  /* 0x0000000607078212 */ /* 0x008fc800078e3cff */
[----:B------:R-:W-:-:S04]  /*2b9a0*/  @!P0 LOP3.LUT R6, R7, R6, RZ, 0x3c, !PT ;  /* 0x0000000607068212 */ /* 0x000fc800078e3cff */
[----:B------:R-:W-:-:S05]  /*2b9b0*/  @!P0 LOP3.LUT R7, R7, R6, RZ, 0x3c, !PT ;  /* 0x0000000607078212 */ /* 0x000fca00078e3cff */
[----:B------:R-:W3:Y:S04]  /*2b9c0*/  @!P0 LDG.E.U16 R14, [R6.64] ;  /* 0x00000004060e8981 */ /* 0x000ee8000c1e1500 */
[----:B--2---:R0:W-:Y:S04]  /*2b9d0*/  STL [R1+0x9c], R9 ;  /* 0x00009c0901007387 */ /* 0x0041e80000100800 */
[----:B0-----:R-:W2:Y:S04]  /*2b9e0*/  LDL R9, [R1+0x19f8] ;  /* 0x0019f80001097983 */ /* 0x001ea80000100800 */
[----:B---3--:R0:W-:Y:S04]  /*2b9f0*/  STL [R1+0x98], R14 ;  /* 0x0000980e01007387 */ /* 0x0081e80000100800 */
[----:B0-----:R-:W3:Y:S01]  /*2ba00*/  LDL.LU R14, [R1+0x4350] ;  /* 0x00435000010e7983 */ /* 0x001ee20000300800 */
        /* <DEDUP_REMOVED lines=33> */
[----:B------:R-:W2:Y:S01]  /*2bc20*/  @!P0 LDG.E.U16 R14, [R6.64] ;  /* 0x00000004060e8981 */ /* 0x000ea2000c1e1500 */
[----:B------:R-:W-:-:S03]  /*2bc30*/  PRMT R8, RZ, 0x7610, R8 ;  /* 0x00007610ff087816 */ /* 0x000fc60000000008 */
[----:B--2---:R0:W-:Y:S04]  /*2bc40*/  STL [R1+0x88], R14 ;  /* 0x0000880e01007387 */ /* 0x0041e80000100800 */
[----:B0-----:R-:W2:Y:S01]  /*2bc50*/  LDL.LU R14, [R1+0x4340] ;  /* 0x00434000010e7983 */ /* 0x001ea20000300800 */
[----:B------:R-:W3:Y:S02]  /*2bc60*/  LDL R7, [R1+0x19f4] ;  /* 0x0019f40001077983 */ /* 0x000ee40000100800 */
[----:B------:R-:W-:Y:S02]  /*2bc70*/  @!P1 IMAD.MOV.U32 R6, RZ, RZ, R9 ;  /* 0x000000ffff069224 */ /* 0x000fe400078e0009 */
[----:B------:R-:W2:Y:S04]  /*2bc80*/  LDL R9, [R1+0x1ce8] ;  /* 0x001ce80001097983 */ /* 0x000ea80000100800 */
[----:B---3--:R0:W3:Y:S04]  /*2bc90*/  @!P1 LDG.E.U16 R8, [R6.64] ;  /* 0x0000000406089981 */ /* 0x0080e8000c1e1500 */
[----:B0-----:R-:W3:Y:S04]  /*2bca0*/  LDL R6, [R1+0x1bd8] ;  /* 0x001bd80001067983 */ /* 0x001ee80000100800 */
[----:B------:R-:W3:Y:S01]  /*2bcb0*/  LDL R7, [R1+0x1bf4] ;  /* 0x001bf40001077983 */ /* 0x000ee20000100800 */
[----:B--2---:R-:W-:-:S02]  /*2bcc0*/  PRMT R14, RZ, 0x7610, R14 ;  /* 0x00007610ff0e7816 */ /* 0x004fc4000000000e */
[----:B---3--:R-:W-:-:S04]  /*2bcd0*/  @!P0 LOP3.LUT R7, R7, R6, RZ, 0x3c, !PT ;  /* 0x0000000607078212 */ /* 0x008fc800078e3cff */
        /* <DEDUP_REMOVED lines=41> */
[----:B------:R-:W-:-:S06]  /*2bf70*/  PRMT R27, RZ, 0x7610, R27 ;  /* 0x00007610ff1b7816 */ /* 0x000fcc000000001b */
[----:B---3--:R0:W3:Y:S04]  /*2bf80*/  @!P1 LDG.E.U16 R27, [R8.64] ;  /* 0x00000004081b9981 */ /* 0x0080e8000c1e1500 */
[----:B--2---:R1:W-:Y:S04]  /*2bf90*/  STL [R1+0x2c], R14 ;  /* 0x00002c0e01007387 */ /* 0x0043e80000100800 */
[----:B-1----:R-:W2:Y:S01]  /*2bfa0*/  LDL.LU R14, [R1+0x432c] ;  /* 0x00432c00010e7983 */ /* 0x002ea20000300800 */
[----:B0-----:R-:W2:Y:S02]  /*2bfb0*/  LDL R8, [R1+0x1d60] ;  /* 0x001d600001087983 */ /* 0x001ea40000100800 */
[----:B------:R-:W2:Y:S01]  /*2bfc0*/  LDL R9, [R1+0x1d6c] ;  /* 0x001d6c0001097983 */ /* 0x000ea20000100800 */
[----:B------:R-:W-:Y:S01]  /*2bfd0*/  PRMT R6, RZ, 0x7610, R6 ;  /* 0x00007610ff067816 */ /* 0x000fe20000000006 */
[----:B---3--:R-:W-:Y:S01]  /*2bfe0*/  STL [R1+0x4308], R27 ;  /* 0x0043081b01007387 */ /* 0x008fe20000100800 */
[----:B--2---:R-:W-:-:S04]  /*2bff0*/  @!P0 LOP3.LUT R9, R9, R8, RZ, 0x3c, !PT ;  /* 0x0000000809098212 */ /* 0x004fc800078e3cff */
[----:B------:R-:W-:-:S04]  /*2c000*/  @!P0 LOP3.LUT R8, R9, R8, RZ, 0x3c, !PT ;  /* 0x0000000809088212 */ /* 0x000fc800078e3cff */
[----:B------:R-:W-:-:S05]  /*2c010*/  @!P0 LOP3.LUT R9, R9, R8, RZ, 0x3c, !PT ;  /* 0x0000000809098212 */ /* 0x000fca00078e3cff */
[----:B------:R0:W2:Y:S04]  /*2c020*/  @!P0 LDG.E.U16 R6, [R8.64] ;  /* 0x0000000408068981 */ /* 0x0000a8000c1e1500 */
[----:B0-----:R-:W3:Y:S04]  /*2c030*/  LDL R8, [R1+0x1d68] ;  /* 0x001d680001087983 */ /* 0x001ee80000100800 */
[----:B------:R-:W3:Y:S01]  /*2c040*/  LDL R9, [R1+0x1d74] ;  /* 0x001d740001097983 */ /* 0x000ee20000100800 */
[----:B------:R-:W-:Y:S02]  /*2c050*/  PRMT R7, RZ, 0x7610, R7 ;  /* 0x00007610ff077816 */ /* 0x000fe40000000007 */
[----:B---3--:R-:W-:-:S04]  /*2c060*/  @!P1 LOP3.LUT R9, R9, R8, RZ, 0x3c, !PT ;  /* 0x0000000809099212 */ /* 0x008fc800078e3cff */
[----:B------:R-:W-:-:S04]  /*2c070*/  @!P1 LOP3.LUT R8, R9, R8, RZ, 0x3c, !PT ;  /* 0x0000000809089212 */ /* 0x000fc800078e3cff */
[----:B------:R-:W-:-:S05]  /*2c080*/  @!P1 LOP3.LUT R9, R9, R8, RZ, 0x3c, !PT ;  /* 0x0000000809099212 */ /* 0x000fca00078e3cff */
[----:B------:R0:W3:Y:S04]  /*2c090*/  @!P1 LDG.E.U16 R7, [R8.64] ;  /* 0x0000000408079981 */ /* 0x0000e8000c1e1500 */
[----:B0-----:R-:W2:Y:S04]  /*2c0a0*/  LDL R8, [R1+0x1b6c] ;  /* 0x001b6c0001087983 */ /* 0x001ea80000100800 */
[----:B------:R-:W2:Y:S01]  /*2c0b0*/  LDL R9, [R1+0x1b70] ;  /* 0x001b700001097983 */ /* 0x000ea20000100800 */
[----:B------:R-:W-:Y:S02]  /*2c0c0*/  PRMT R15, RZ, 0x7610, R15 ;  /* 0x00007610ff0f7816 */ /* 0x000fe4000000000f */
        /* <DEDUP_REMOVED lines=67> */
[----:B0-----:R-:W4:Y:S01]  /*2c500*/  LDL R9, [R1+0x1be8] ;  /* 0x001be80001097983 */ /* 0x001f220000100800 */
[----:B------:R-:W-:Y:S01]  /*2c510*/  PRMT R10, RZ, 0x7610, R10 ;  /* 0x00007610ff0a7816 */ /* 0x000fe2000000000a */
[----:B---3--:R-:W-:Y:S02]  /*2c520*/  @!P0 IMAD.MOV.U32 R8, RZ, RZ, R11 ;  /* 0x000000ffff088224 */ /* 0x008fe400078e000b */
[----:B--2---:R0:W-:Y:S01]  /*2c530*/  STL [R1+0x44], R28 ;  /* 0x0000441c01007387 */ /* 0x0041e20000100800 */
[----:B------:R-:W-:Y:S01]  /*2c540*/  PRMT R27, RZ, 0x7610, R27 ;  /* 0x00007610ff1b7816 */ /* 0x000fe2000000001b */
[----:B------:R-:W2:Y:S02]  /*2c550*/  LDL R11, [R1+0x1cf8] ;  /* 0x001cf800010b7983 */ /* 0x000ea40000100800 */
[----:B----4-:R1:W3:Y:S04]  /*2c560*/  @!P0 LDG.E.U16 R10, [R8.64] ;  /* 0x00000004080a8981 */ /* 0x0102e8000c1e1500 */
[----:B0-----:R-:W4:Y:S04]  /*2c570*/  LDL R28, [R1+0x1cfc] ;  /* 0x001cfc00011c7983 */ /* 0x001f280000100800 */
[----:B-1----:R-:W2:Y:S04]  /*2c580*/  LDL R8, [R1+0x1bf8] ;  /* 0x001bf80001087983 */ /* 0x002ea80000100800 */
[----:B------:R-:W2:Y:S02]  /*2c590*/  LDL R9, [R1+0x1c04] ;  /* 0x001c040001097983 */ /* 0x000ea40000100800 */
[----:B--2---:R-:W-:-:S04]  /*2c5a0*/  @!P1 LOP3.LUT R9, R9, R8, RZ, 0x3c, !PT ;  /* 0x0000000809099212 */ /* 0x004fc800078e3cff */
[----:B------:R-:W-:-:S04]  /*2c5b0*/  @!P1 LOP3.LUT R8, R9, R8, RZ, 0x3c, !PT ;  /* 0x0000000809089212 */ /* 0x000fc800078e3cff */
[----:B------:R-:W-:Y:S01]  /*2c5c0*/  @!P1 LOP3.LUT R9, R9, R8, RZ, 0x3c, !PT ;  /* 0x0000000809099212 */ /* 0x000fe200078e3cff */
[----:B---3--:R0:W-:Y:S04]  /*2c5d0*/  STL [R1+0x40], R10 ;  /* 0x0000400a01007387 */ /* 0x0081e80000100800 */
[----:B------:R1:W2:Y:S01]  /*2c5e0*/  @!P1 LDG.E.U16 R27, [R8.64] ;  /* 0x00000004081b9981 */ /* 0x0002a2000c1e1500 */
[----:B------:R-:W-:-:S03]  /*2c5f0*/  PRMT R14, RZ, 0x7610, R14 ;  /* 0x00007610ff0e7816 */ /* 0x000fc6000000000e */
        /* <DEDUP_REMOVED lines=22> */
[----:B----4-:R-:W-:Y:S01]  /*2c760*/  @!P0 IMAD.MOV.U32 R8, RZ, RZ, R28 ;  /* 0x000000ffff088224 */ /* 0x010fe200078e001c */
[----:B------:R-:W-:-:S06]  /*2c770*/  PRMT R25, RZ, 0x7610, R25 ;  /* 0x00007610ff197816 */ /* 0x000fcc0000000019 */
[----:B---3--:R0:W3:Y:S04]  /*2c780*/  @!P1 LDG.E.U16 R25, [R10.64] ;  /* 0x000000040a199981 */ /* 0x0080e8000c1e1500 */
[----:B--2---:R-:W2:Y:S01]  /*2c790*/  @!P0 LDG.E.U16 R26, [R8.64] ;  /* 0x00000004081a8981 */ /* 0x004ea2000c1e1500 */
[----:B0-----:R-:W-:-:S03]  /*2c7a0*/  @!P0 IMAD.MOV.U32 R10, RZ, RZ, R27 ;  /* 0x000000ffff0a8224 */ /* 0x001fc600078e001b */
[----:B--2---:R0:W-:Y:S01]  /*2c7b0*/  STL [R1+0x42c4], R26 ;  /* 0x0042c41a01007387 */ /* 0x0041e20000100800 */
[----:B------:R-:W2:Y:S01]  /*2c7c0*/  LDL R11, [R1+0x1d70] ;  /* 0x001d7000010b7983 */ /* 0x000ea20000100800 */
[----:B------:R-:W-:Y:S01]  /*2c7d0*/  PRMT R8, RZ, 0x7610, R8 ;  /* 0x00007610ff087816 */ /* 0x000fe20000000008 */
[----:B------:R-:W4:Y:S01]  /*2c7e0*/  LDL R28, [R1+0x1b58] ;  /* 0x001b5800011c7983 */ /* 0x000f220000100800 */
[----:B0-----:R-:W4:Y:S01]  /*2c7f0*/  LDL R26, [R1+0x1d84] ;  /* 0x001d8400011a7983 */ /* 0x001f220000100800 */
[----:B---3--:R0:W-:Y:S01]  /*2c800*/  STL [R1+0x42c8], R25 ;  /* 0x0042c81901007387 */ /* 0x0081e20000100800 */
[----:B------:R-:W-:Y:S01]  /*2c810*/  PRMT R9, RZ, 0x7610, R9 ;  /* 0x00007610ff097816 */ /* 0x000fe20000000009 */
[----:B------:R-:W3:Y:S01]  /*2c820*/  LDL R27, [R1+0x1ae0] ;  /* 0x001ae000011b7983 */ /* 0x000ee20000100800 */
[----:B--2---:R1:W2:Y:S04]  /*2c830*/  @!P0 LDG.E.U16 R8, [R10.64] ;  /* 0x000000040a088981 */ /* 0x0042a8000c1e1500 */
[----:B-1----:R-:W3:Y:S01]  /*2c840*/  LDL R11, [R1+0x1d78] ;  /* 0x001d7800010b7983 */ /* 0x002ee20000100800 */
[----:B----4-:R-:W-:-:S03]  /*2c850*/  @!P1 IMAD.MOV.U32 R10, RZ, RZ, R26 ;  /* 0x000000ffff0a9224 */ /* 0x010fc600078e001a */
[----:B--2---:R-:W-:Y:S01]  /*2c860*/  STL [R1+0x42cc], R8 ;  /* 0x0042cc0801007387 */ /* 0x004fe20000100800 */
[----:B0-----:R-:W-:Y:S01]  /*2c870*/  PRMT R25, RZ, 0x7610, R25 ;  /* 0x00007610ff197816 */ /* 0x001fe20000000019 */
[----:B------:R-:W2:Y:S02]  /*2c880*/  LDL R26, [R1+0x1ad8] ;  /* 0x001ad800011a7983 */ /* 0x000ea40000100800 */
[----:B---3--:R0:W3:Y:S04]  /*2c890*/  @!P1 LDG.E.U16 R9, [R10.64] ;  /* 0x000000040a099981 */ /* 0x0080e8000c1e1500 */
[----:B0-----:R-:W4:Y:S04]  /*2c8a0*/  LDL R10, [R1+0x1b5c] ;  /* 0x001b5c00010a7983 */ /* 0x001f280000100800 */
[----:B------:R-:W4:Y:S02]  /*2c8b0*/  LDL R11, [R1+0x1b60] ;  /* 0x001b6000010b7983 */ /* 0x000f240000100800 */
[----:B----4-:R-:W-:-:S04]  /*2c8c0*/  @!P0 LOP3.LUT R11, R11, R10, RZ, 0x3c, !PT ;  /* 0x0000000a0b0b8212 */ /* 0x010fc800078e3cff */
[----:B------:R-:W-:-:S04]  /*2c8d0*/  @!P0 LOP3.LUT R10, R11, R10, RZ, 0x3c, !PT ;  /* 0x0000000a0b0a8212 */ /* 0x000fc800078e3cff */
[----:B------:R-:W-:Y:S01]  /*2c8e0*/  @!P0 LOP3.LUT R11, R11, R10, RZ, 0x3c, !PT ;  /* 0x0000000a0b0b8212 */ /* 0x000fe200078e3cff */
[----:B---3--:R-:W-:Y:S04]  /*2c8f0*/  STL [R1+0x42d0], R9 ;  /* 0x0042d00901007387 */ /* 0x008fe80000100800 */
[----:B------:R0:W3:Y:S04]  /*2c900*/  @!P0 LDG.E.U16 R25, [R10.64] ;  /* 0x000000040a198981 */ /* 0x0000e8000c1e1500 */
[----:B0-----:R-:W4:Y:S01]  /*2c910*/  LDL R11, [R1+0x1b54] ;  /* 0x001b5400010b7983 */ /* 0x001f220000100800 */
[----:B------:R-:W-:Y:S01]  /*2c920*/  PRMT R15, RZ, 0x7610, R15 ;  /* 0x00007610ff0f7816 */ /* 0x000fe2000000000f */
[----:B------:R-:W-:-:S02]  /*2c930*/  @!P1 IMAD.MOV.U32 R10, RZ, RZ, R28 ;  /* 0x000000ffff0a9224 */ /* 0x000fc400078e001c */
[----:B---3--:R0:W-:Y:S01]  /*2c940*/  STL [R1+0x28], R25 ;  /* 0x0000281901007387 */ /* 0x0081e20000100800 */
[----:B------:R-:W-:Y:S01]  /*2c950*/  PRMT R14, RZ, 0x7610, R14 ;  /* 0x00007610ff0e7816 */ /* 0x000fe2000000000e */
[----:B------:R-:W3:Y:S02]  /*2c960*/  LDL R28, [R1+0x1a54] ;  /* 0x001a5400011c7983 */ /* 0x000ee40000100800 */
[----:B----4-:R1:W4:Y:S04]  /*2c970*/  @!P1 LDG.E.U16 R15, [R10.64] ;  /* 0x000000040a0f9981 */ /* 0x010328000c1e1500 */
[----:B0-----:R-:W2:Y:S04]  /*2c980*/  LDL R25, [R1+0x1a60] ;  /* 0x001a600001197983 */ /* 0x001ea80000100800 */
[----:B-1----:R-:W2:Y:S01]  /*2c990*/  LDL R11, [R1+0x1adc] ;  /* 0x001adc00010b7983 */ /* 0x002ea20000100800 */
[----:B------:R-:W-:-:S03]  /*2c9a0*/  @!P0 IMAD.MOV.U32 R10, RZ, RZ, R27 ;  /* 0x000000ffff0a8224 */ /* 0x000fc600078e001b */
[----:B----4-:R0:W-:Y:S01]  /*2c9b0*/  STL [R1+0x24], R15 ;  /* 0x0000240f01007387 */ /* 0x0101e20000100800 */
[----:B------:R-:W-:Y:S01]  /*2c9c0*/  PRMT R9, RZ, 0x7610, R9 ;  /* 0x00007610ff097816 */ /* 0x000fe20000000009 */
[----:B------:R-:W4:Y:S02]  /*2c9d0*/  LDL R27, [R1+0x19dc] ;  /* 0x0019dc00011b7983 */ /* 0x000f240000100800 */
[----:B--2---:R1:W2:Y:S04]  /*2c9e0*/  @!P0 LDG.E.U16 R14, [R10.64] ;  /* 0x000000040a0e8981 */ /* 0x0042a8000c1e1500 */
[----:B0-----:R-:W3:Y:S04]  /*2c9f0*/  LDL R15, [R1+0x1a58] ;  /* 0x001a5800010f7983 */ /* 0x001ee80000100800 */
[----:B-1----:R-:W3:Y:S01]  /*2ca00*/  LDL R11, [R1+0x1ad4] ;  /* 0x001ad400010b7983 */ /* 0x002ee20000100800 */
[----:B------:R-:W-:-:S03]  /*2ca10*/  @!P1 IMAD.MOV.U32 R10, RZ, RZ, R26 ;  /* 0x000000ffff0a9224 */ /* 0x000fc600078e001a */
[----:B--2---:R0:W-:Y:S01]  /*2ca20*/  STL [R1+0x20], R14 ;  /* 0x0000200e01007387 */ /* 0x0041e20000100800 */
[----:B------:R-:W-:Y:S02]  /*2ca30*/  PRMT R13, RZ, 0x7610, R13 ;  /* 0x00007610ff0d7816 */ /* 0x000fe4000000000d */
[----:B------:R-:W-:Y:S02]  /*2ca40*/  PRMT R8, RZ, 0x7610, R8 ;  /* 0x00007610ff087816 */ /* 0x000fe40000000008 */
[----:B------:R-:W-:Y:S01]  /*2ca50*/  PRMT R2, RZ, 0x7610, R2 ;  /* 0x00007610ff027816 */ /* 0x000fe20000000002 */
[----:B------:R-:W2:Y:S04]  /*2ca60*/  LDL R26, [R1+0x19d4] ;  /* 0x0019d400011a7983 */ /* 0x000ea80000100800 */
[----:B---3--:R1:W3:Y:S04]  /*2ca70*/  @!P1 LDG.E.U16 R9, [R10.64] ;  /* 0x000000040a099981 */ /* 0x0082e8000c1e1500 */
[----:B0-----:R-:W2:Y:S04]  /*2ca80*/  LDL R14, [R1+0x19e0] ;  /* 0x0019e000010e7983 */ /* 0x001ea80000100800 */
[----:B-1----:R-:W2:Y:S01]  /*2ca90*/  LDL R11, [R1+0x1a5c] ;  /* 0x001a5c00010b7983 */ /* 0x002ea20000100800 */
[----:B------:R-:W-:-:S05]  /*2caa0*/  @!P0 IMAD.MOV.U32 R10, RZ, RZ, R25 ;  /* 0x000000ffff0a8224 */ /* 0x000fca00078e0019 */
[----:B--2---:R0:W2:Y:S02]  /*2cab0*/  @!P0 LDG.E.U16 R13, [R10.64] ;  /* 0x000000040a0d8981 */ /* 0x0040a4000c1e1500 */
[----:B0-----:R-:W-:Y:S02]  /*2cac0*/  @!P1 IMAD.MOV.U32 R10, RZ, RZ, R15 ;  /* 0x000000ffff0a9224 */ /* 0x001fe400078e000f */
[----:B------:R-:W-:-:S05]  /*2cad0*/  @!P1 IMAD.MOV.U32 R11, RZ, RZ, R28 ;  /* 0x000000ffff0b9224 */ /* 0x000fca00078e001c */
[----:B------:R0:W2:Y:S02]  /*2cae0*/  @!P1 LDG.E.U16 R8, [R10.64] ;  /* 0x000000040a089981 */ /* 0x0000a4000c1e1500 */
[----:B0-----:R-:W-:Y:S02]  /*2caf0*/  @!P0 IMAD.MOV.U32 R10, RZ, RZ, R14 ;  /* 0x000000ffff0a8224 */ /* 0x001fe400078e000e */
[----:B----4-:R-:W-:-:S05]  /*2cb00*/  @!P0 IMAD.MOV.U32 R11, RZ, RZ, R27 ;  /* 0x000000ffff0b8224 */ /* 0x010fca00078e001b */
[----:B------:R-:W4:Y:S04]  /*2cb10*/  @!P0 LDG.E.U16 R2, [R10.64] ;  /* 0x000000040a028981 */ /* 0x000f28000c1e1500 */
[----:B---3--:R0:W-:Y:S01]  /*2cb20*/  STL [R1+0x1c], R9 ;  /* 0x00001c0901007387 */ /* 0x0081e20000100800 */
[----:B------:R-:W3:Y:S03]  /*2cb30*/  LDL R25, [R1+0x1c00] ;  /* 0x001c000001197983 */ /* 0x000ee60000100800 */
[----:B0-----:R-:W3:Y:S04]  /*2cb40*/  LDL R9, [R1+0x19d8] ;  /* 0x0019d80001097983 */ /* 0x001ee80000100800 */
[----:B--2---:R0:W-:Y:S01]  /*2cb50*/  STL [R1+0x18], R13 ;  /* 0x0000180d01007387 */ /* 0x0041e20000100800 */
[----:B------:R-:W2:Y:S03]  /*2cb60*/  LDL R15, [R1+0x1c08] ;  /* 0x001c0800010f7983 */ /* 0x000ea60000100800 */
[----:B0-----:R-:W2:Y:S04]  /*2cb70*/  LDL R13, [R1+0x1c0c] ;  /* 0x001c0c00010d7983 */ /* 0x001ea80000100800 */
[----:B------:R0:W-:Y:S01]  /*2cb80*/  STL [R1+0x14], R8 ;  /* 0x0000140801007387 */ /* 0x0001e20000100800 */
[----:B------:R-:W2:Y:S03]  /*2cb90*/  LDL R14, [R1+0x1c80] ;  /* 0x001c8000010e7983 */ /* 0x000ea60000100800 */
[----:B0-----:R-:W2:Y:S04]  /*2cba0*/  LDL R8, [R1+0x1c14] ;  /* 0x001c140001087983 */ /* 0x001ea80000100800 */
[----:B----4-:R0:W-:Y:S01]  /*2cbb0*/  STL [R1+0x10], R2 ;  /* 0x0000100201007387 */ /* 0x0101e20000100800 */
[----:B------:R-:W-:-:S03]  /*2cbc0*/  PRMT R0, RZ, 0x7610, R0 ;  /* 0x00007610ff007816 */ /* 0x000fc60000000000 */
[----:B0-----:R-:W4:Y:S01]  /*2cbd0*/  LDL R2, [R1+0x1c8c] ;  /* 0x001c8c0001027983 */ /* 0x001f220000100800 */
[----:B---3--:R-:W-:Y:S02]  /*2cbe0*/  @!P1 IMAD.MOV.U32 R10, RZ, RZ, R9 ;  /* 0x000000ffff0a9224 */ /* 0x008fe400078e0009 */
[----:B------:R-:W-:Y:S01]  /*2cbf0*/  @!P1 IMAD.MOV.U32 R11, RZ, RZ, R26 ;  /* 0x000000ffff0b9224 */ /* 0x000fe200078e001a */
[----:B------:R-:W-:Y:S02]  /*2cc00*/  PRMT R12, RZ, 0x7610, R12 ;  /* 0x00007610ff0c7816 */ /* 0x000fe4000000000c */
[----:B------:R-:W-:Y:S02]  /*2cc10*/  PRMT R4, RZ, 0x7610, R4 ;  /* 0x00007610ff047816 */ /* 0x000fe40000000004 */
[----:B------:R-:W-:Y:S01]  /*2cc20*/  PRMT R3, RZ, 0x7610, R3 ;  /* 0x00007610ff037816 */ /* 0x000fe20000000003 */
[----:B------:R-:W3:Y:S04]  /*2cc30*/  LDL R9, [R1+0x1c88] ;  /* 0x001c880001097983 */ /* 0x000ee80000100800 */
[----:B------:R0:W3:Y:S02]  /*2cc40*/  @!P1 LDG.E.U16 R0, [R10.64] ;  /* 0x000000040a009981 */ /* 0x0000e4000c1e1500 */
[----:B0-----:R-:W-:-:S02]  /*2cc50*/  @!P0 IMAD.MOV.U32 R11, RZ, RZ, R25 ;  /* 0x000000ffff0b8224 */ /* 0x001fc400078e0019 */
[----:B--2---:R-:W-:-:S05]  /*2cc60*/  @!P0 IMAD.MOV.U32 R10, RZ, RZ, R13 ;  /* 0x000000ffff0a8224 */ /* 0x004fca00078e000d */
[----:B------:R0:W2:Y:S02]  /*2cc70*/  @!P0 LDG.E.U16 R12, [R10.64] ;  /* 0x000000040a0c8981 */ /* 0x0000a4000c1e1500 */
        /* <DEDUP_REMOVED lines=15> */
[----:B----4-:R0:W-:Y:S01]  /*2cd70*/  STL [R1], R3 ;  /* 0x0000000301007387 */ /* 0x0101e20000100800 */
[----:B------:R-:W-:-:S03]  /*2cd80*/  PRMT R29, RZ, 0x7610, R29 ;  /* 0x00007610ff1d7816 */ /* 0x000fc6000000001d */
[----:B0-----:R-:W4:Y:S01]  /*2cd90*/  LDL R3, [R1+0x1d80] ;  /* 0x001d800001037983 */ /* 0x001f220000100800 */
[----:B------:R-:W-:Y:S01]  /*2cda0*/  PRMT R24, RZ, 0x7610, R24 ;  /* 0x00007610ff187816 */ /* 0x000fe20000000018 */
[----:B---3--:R-:W-:Y:S02]  /*2cdb0*/  @!P1 IMAD.MOV.U32 R10, RZ, RZ, R0 ;  /* 0x000000ffff0a9224 */ /* 0x008fe400078e0000 */
[----:B------:R-:W-:Y:S01]  /*2cdc0*/  @!P1 IMAD.MOV.U32 R11, RZ, RZ, R9 ;  /* 0x000000ffff0b9224 */ /* 0x000fe200078e0009 */
[----:B------:R-:W3:Y:S04]  /*2cdd0*/  LDL R0, [R1+0x1d94] ;  /* 0x001d940001007983 */ /* 0x000ee80000100800 */
[----:B------:R-:W3:Y:S04]  /*2cde0*/  LDL R9, [R1+0x1d88] ;  /* 0x001d880001097983 */ /* 0x000ee80000100800 */
[----:B------:R0:W3:Y:S04]  /*2cdf0*/  @!P1 LDG.E.U16 R29, [R10.64] ;  /* 0x000000040a1d9981 */ /* 0x0000e8000c1e1500 */
[----:B--2---:R1:W2:Y:S01]  /*2ce00*/  @!P0 LDG.E.U16 R24, [R12.64] ;  /* 0x000000040c188981 */ /* 0x0042a2000c1e1500 */
[----:B0-----:R-:W-:-:S02]  /*2ce10*/  PRMT R10, RZ, 0x7610, R10 ;  /* 0x00007610ff0a7816 */ /* 0x001fc4000000000a */
[----:B------:R-:W-:Y:S01]  /*2ce20*/  PRMT R11, RZ, 0x7610, R11 ;  /* 0x00007610ff0b7816 */ /* 0x000fe2000000000b */
[----:B-1----:R-:W-:Y:S02]  /*2ce30*/  @!P1 IMAD.MOV.U32 R13, RZ, RZ, R8 ;  /* 0x000000ffff0d9224 */ /* 0x002fe400078e0008 */
[----:B------:R-:W-:Y:S02]  /*2ce40*/  @!P1 IMAD.MOV.U32 R12, RZ, RZ, R4 ;  /* 0x000000ffff0c9224 */ /* 0x000fe400078e0004 */
[----:B------:R-:W-:-:S03]  /*2ce50*/  @!P0 IMAD.MOV.U32 R14, RZ, RZ, R2 ;  /* 0x000000ffff0e8224 */ /* 0x000fc600078e0002 */
[----:B------:R0:W2:Y:S01]  /*2ce60*/  @!P1 LDG.E.U16 R10, [R12.64] ;  /* 0x000000040c0a9981 */ /* 0x0000a2000c1e1500 */
[----:B----4-:R-:W-:-:S05]  /*2ce70*/  @!P0 IMAD.MOV.U32 R15, RZ, RZ, R3 ;  /* 0x000000ffff0f8224 */ /* 0x010fca00078e0003 */
[----:B------:R1:W4:Y:S01]  /*2ce80*/  @!P0 LDG.E.U16 R11, [R14.64] ;  /* 0x000000040e0b8981 */ /* 0x000322000c1e1500 */
[----:B0-----:R-:W-:-:S03]  /*2ce90*/  PRMT R12, RZ, 0x7610, R12 ;  /* 0x00007610ff0c7816 */ /* 0x001fc6000000000c */
[----:B---3--:R-:W-:Y:S01]  /*2cea0*/  STL [R1+0x42a0], R29 ;  /* 0x0042a01d01007387 */ /* 0x008fe20000100800 */
[----:B-1----:R-:W-:Y:S02]  /*2ceb0*/  @!P1 IMAD.MOV.U32 R14, RZ, RZ, R0 ;  /* 0x000000ffff0e9224 */ /* 0x002fe400078e0000 */
[----:B------:R-:W-:-:S05]  /*2cec0*/  @!P1 IMAD.MOV.U32 R15, RZ, RZ, R9 ;  /* 0x000000ffff0f9224 */ /* 0x000fca00078e0009 */
[----:B------:R-:W3:Y:S04]  /*2ced0*/  @!P1 LDG.E.U16 R12, [R14.64] ;  /* 0x000000040e0c9981 */ /* 0x000ee8000c1e1500 */
[----:B--2---:R-:W-:Y:S01]  /*2cee0*/  STL [R1+0x42a4], R24 ;  /* 0x0042a41801007387 */ /* 0x004fe20000100800 */
[----:B------:R-:W2:Y:S02]  /*2cef0*/  LDL R8, [R1+0x1b4c] ;  /* 0x001b4c0001087983 */ /* 0x000ea40000100800 */
[----:B------:R-:W2:Y:S01]  /*2cf00*/  LDL R4, [R1+0x1b50] ;  /* 0x001b500001047983 */ /* 0x000ea20000100800 */
[----:B------:R0:W-:Y:S01]  /*2cf10*/  STL [R1+0x42a8], R10 ;  /* 0x0042a80a01007387 */ /* 0x0001e20000100800 */
[----:B------:R-:W2:Y:S02]  /*2cf20*/  LDL R3, [R1+0x1b44] ;  /* 0x001b440001037983 */ /* 0x000ea40000100800 */
[----:B------:R-:W2:Y:S01]  /*2cf30*/  LDL R2, [R1+0x1b48] ;  /* 0x001b480001027983 */ /* 0x000ea20000100800 */
[----:B----4-:R1:W-:Y:S04]  /*2cf40*/  STL [R1+0x42ac], R11 ;  /* 0x0042ac0b01007387 */ /* 0x0103e80000100800 */
[----:B0-----:R-:W4:Y:S01]  /*2cf50*/  LDL R10, [R1+0x1ad0] ;  /* 0x001ad000010a7983 */ /* 0x001f220000100800 */
[----:B------:R-:W4:Y:S02]  /*2cf60*/  LDL R9, [R1+0x1ac4] ;  /* 0x001ac40001097983 */ /* 0x000f240000100800 */
[----:B------:R-:W4:Y:S01]  /*2cf70*/  LDL R0, [R1+0x1ac8] ;  /* 0x001ac80001007983 */ /* 0x000f220000100800 */
[----:B-1----:R-:W4:Y:S04]  /*2cf80*/  LDL R11, [R1+0x1acc] ;  /* 0x001acc00010b7983 */ /* 0x002f280000100800 */
[----:B---3--:R0:W-:Y:S01]  /*2cf90*/  STL [R1+0x42b0], R12 ;  /* 0x0042b00c01007387 */ /* 0x0081e20000100800 */
[----:B--2---:R-:W-:-:S02]  /*2cfa0*/  @!P0 IMAD.MOV.U32 R15, RZ, RZ, R8 ;  /* 0x000000ffff0f8224 */ /* 0x004fc400078e0008 */
[----:B------:R-:W-:Y:S01]  /*2cfb0*/  @!P0 IMAD.MOV.U32 R14, RZ, RZ, R4 ;  /* 0x000000ffff0e8224 */ /* 0x000fe200078e0004 */
[----:B------:R-:W2:Y:S04]  /*2cfc0*/  LDL R8, [R1+0x1a4c] ;  /* 0x001a4c0001087983 */ /* 0x000ea80000100800 */
[----:B------:R-:W3:Y:S01]  /*2cfd0*/  LDL R4, [R1+0x1a50] ;  /* 0x001a500001047983 */ /* 0x000ee20000100800 */
[----:B------:R-:W-:Y:S02]  /*2cfe0*/  PRMT R23, RZ, 0x7610, R23 ;  /* 0x00007610ff177816 */ /* 0x000fe40000000017 */
[----:B------:R-:W-:-:S04]  /*2cff0*/  PRMT R19, RZ, 0x7610, R19 ;  /* 0x00007610ff137816 */ /* 0x000fc80000000013 */
[----:B------:R1:W3:Y:S01]  /*2d000*/  @!P0 LDG.E.U16 R23, [R14.64] ;  /* 0x000000040e178981 */ /* 0x0002e2000c1e1500 */
[----:B------:R-:W-:Y:S01]  /*2d010*/  PRMT R17, RZ, 0x7610, R17 ;  /* 0x00007610ff117816 */ /* 0x000fe20000000011 */
[----:B-1----:R-:W-:Y:S02]  /*2d020*/  @!P1 IMAD.MOV.U32 R15, RZ, RZ, R3 ;  /* 0x000000ffff0f9224 */ /* 0x002fe400078e0003 */
[----:B------:R-:W-:-:S05]  /*2d030*/  @!P1 IMAD.MOV.U32 R14, RZ, RZ, R2 ;  /* 0x000000ffff0e9224 */ /* 0x000fca00078e0002 */
[----:B------:R4:W3:Y:S01]  /*2d040*/  @!P1 LDG.E.U16 R19, [R14.64] ;  /* 0x000000040e139981 */ /* 0x0008e2000c1e1500 */
[----:B------:R-:W-:Y:S01]  /*2d050*/  PRMT R13, RZ, 0x7610, R13 ;  /* 0x00007610ff0d7816 */ /* 0x000fe2000000000d */
[----:B----4-:R-:W-:Y:S02]  /*2d060*/  @!P0 IMAD.MOV.U32 R14, RZ, RZ, R10 ;  /* 0x000000ffff0e8224 */ /* 0x010fe400078e000a */
[----:B------:R-:W-:-:S05]  /*2d070*/  @!P0 IMAD.MOV.U32 R15, RZ, RZ, R11 ;  /* 0x000000ffff0f8224 */ /* 0x000fca00078e000b */
[----:B------:R1:W4:Y:S01]  /*2d080*/  @!P0 LDG.E.U16 R17, [R14.64] ;  /* 0x000000040e118981 */ /* 0x000322000c1e1500 */
[----:B------:R-:W-:Y:S01]  /*2d090*/  PRMT R16, RZ, 0x7610, R16 ;  /* 0x00007610ff107816 */ /* 0x000fe20000000010 */
[----:B-1----:R-:W-:Y:S02]  /*2d0a0*/  @!P1 IMAD.MOV.U32 R14, RZ, RZ, R0 ;  /* 0x000000ffff0e9224 */ /* 0x002fe400078e0000 */
[----:B------:R-:W-:-:S05]  /*2d0b0*/  @!P1 IMAD.MOV.U32 R15, RZ, RZ, R9 ;  /* 0x000000ffff0f9224 */ /* 0x000fca00078e0009 */
[----:B------:R2:W4:Y:S02]  /*2d0c0*/  @!P1 LDG.E.U16 R13, [R14.64] ;  /* 0x000000040e0d9981 */ /* 0x000524000c1e1500 */
[----:B--2---:R-:W-:Y:S02]  /*2d0d0*/  @!P0 IMAD.MOV.U32 R15, RZ, RZ, R8 ;  /* 0x000000ffff0f8224 */ /* 0x004fe400078e0008 */
[----:B---3--:R-:W-:-:S05]  /*2d0e0*/  @!P0 IMAD.MOV.U32 R14, RZ, RZ, R4 ;  /* 0x000000ffff0e8224 */ /* 0x008fca00078e0004 */
[----:B------:R-:W2:Y:S04]  /*2d0f0*/  @!P0 LDG.E.U16 R16, [R14.64] ;  /* 0x000000040e108981 */ /* 0x000ea8000c1e1500 */
[----:B------:R-:W-:Y:S01]  /*2d100*/  STL [R1+0x42b4], R23 ;  /* 0x0042b41701007387 */ /* 0x000fe20000100800 */
[----:B------:R-:W3:Y:S02]  /*2d110*/  LDL R3, [R1+0x1a44] ;  /* 0x001a440001037983 */ /* 0x000ee40000100800 */
[----:B------:R-:W3:Y:S01]  /*2d120*/  LDL R2, [R1+0x1a48] ;  /* 0x001a480001027983 */ /* 0x000ee20000100800 */
[----:B------:R-:W-:Y:S04]  /*2d130*/  STL [R1+0x42b8], R19 ;  /* 0x0042b81301007387 */ /* 0x000fe80000100800 */
[----:B----4-:R-:W-:Y:S01]  /*2d140*/  STL [R1+0x42bc], R17 ;  /* 0x0042bc1101007387 */ /* 0x010fe20000100800 */
[----:B------:R-:W4:Y:S03]  /*2d150*/  LDL R0, [R1+0x19b8] ;  /* 0x0019b80001007983 */ /* 0x000f260000100800 */
[----:B------:R1:W-:Y:S01]  /*2d160*/  STL [R1+0x42d4], R13 ;  /* 0x0042d40d01007387 */ /* 0x0003e20000100800 */
[----:B------:R-:W4:Y:S02]  /*2d170*/  LDL R4, [R1+0x9e0] ;  /* 0x0009e00001047983 */ /* 0x000f240000100800 */
[----:B0-----:R-:W4:Y:S01]  /*2d180*/  LDL R12, [R1+0x9dc] ;  /* 0x0009dc00010c7983 */ /* 0x001f220000100800 */
[----:B--2---:R0:W-:Y:S01]  /*2d190*/  STL [R1+0x42d8], R16 ;  /* 0x0042d81001007387 */ /* 0x0041e20000100800 */
[----:B-1----:R-:W2:Y:S02]  /*2d1a0*/  LDL R13, [R1+0x9d8] ;  /* 0x0009d800010d7983 */ /* 0x002ea40000100800 */
[----:B------:R-:W2:Y:S02]  /*2d1b0*/  LDL R11, [R1+0x1c10] ;  /* 0x001c1000010b7983 */ /* 0x000ea40000100800 */
[----:B------:R-:W2:Y:S01]  /*2d1c0*/  LDL R10, [R1+0x1c1c] ;  /* 0x001c1c00010a7983 */ /* 0x000ea20000100800 */
[----:B------:R-:W2:Y:S04]  /*2d1d0*/  LDL R9, [R1+0x1db0] ;  /* 0x001db00001097983 */ /* 0x000ea80000100800 */
[----:B------:R-:W2:Y:S01]  /*2d1e0*/  LDL R8, [R1+0x1dbc] ;  /* 0x001dbc0001087983 */ /* 0x000ea20000100800 */
[----:B------:R-:W-:Y:S01]  /*2d1f0*/  PRMT R18, RZ, 0x7610, R18 ;  /* 0x00007610ff127816 */ /* 0x000fe20000000012 */
[----:B---3--:R-:W-:-:S02]  /*2d200*/  @!P1 IMAD.MOV.U32 R14, RZ, RZ, R2 ;  /* 0x000000ffff0e9224 */ /* 0x008fc400078e0002 */
[----:B------:R-:W-:Y:S01]  /*2d210*/  @!P1 IMAD.MOV.U32 R15, RZ, RZ, R3 ;  /* 0x000000ffff0f9224 */ /* 0x000fe200078e0003 */
[----:B------:R-:W-:Y:S02]  /*2d220*/  PRMT R20, RZ, 0x7610, R20 ;  /* 0x00007610ff147816 */ /* 0x000fe40000000014 */
[----:B------:R-:W-:Y:S02]  /*2d230*/  PRMT R21, RZ, 0x7610, R21 ;  /* 0x00007610ff157816 */ /* 0x000fe40000000015 */
[----:B------:R-:W-:Y:S02]  /*2d240*/  PRMT R22, RZ, 0x7610, R22 ;  /* 0x00007610ff167816 */ /* 0x000fe40000000016 */
[----:B------:R-:W-:Y:S01]  /*2d250*/  PRMT R5, RZ, 0x7610, R5 ;  /* 0x00007610ff057816 */ /* 0x000fe20000000005 */
[----:B------:R4:W3:Y:S04]  /*2d260*/  @!P1 LDG.E.U16 R18, [R14.64] ;  /* 0x000000040e129981 */ /* 0x0008e8000c1e1500 */
[----:B------:R-:W3:Y:S01]  /*2d270*/  LDL.LU R25, [R1+0x964] ;  /* 0x0009640001197983 */ /* 0x000ee20000300800 */
[----:B------:R-:W3:Y:S02]  /*2d280*/  LDL.LU R3, [R1+0x924] ;  /* 0x0009240001037983 */ /* 0x000ee40000300800 */
[----:B------:R-:W3:Y:S02]  /*2d290*/  LDL.LU R2, [R1+0x91c] ;  /* 0x00091c0001027983 */ /* 0x000ee40000300800 */
[----:B------:R-:W3:Y:S02]  /*2d2a0*/  LDL.LU R26, [R1+0x8dc] ;  /* 0x0008dc00011a7983 */ /* 0x000ee40000300800 */
[----:B----4-:R-:W-:-:S02]  /*2d2b0*/  @!P0 IMAD.MOV.U32 R14, RZ, RZ, R0 ;  /* 0x000000ffff0e8224 */ /* 0x010fc400078e0000 */
[----:B------:R-:W-:-:S05]  /*2d2c0*/  @!P0 IMAD.MOV.U32 R15, RZ, RZ, R4 ;  /* 0x000000ffff0f8224 */ /* 0x000fca00078e0004 */
[----:B------:R1:W4:Y:S02]  /*2d2d0*/  @!P0 LDG.E.U16 R20, [R14.64] ;  /* 0x000000040e148981 */ /* 0x000324000c1e1500 */
[----:B-1----:R-:W-:Y:S02]  /*2d2e0*/  @!P1 IMAD.MOV.U32 R14, RZ, RZ, R12 ;  /* 0x000000ffff0e9224 */ /* 0x002fe400078e000c */
[----:B--2---:R-:W-:-:S05]  /*2d2f0*/  @!P1 IMAD.MOV.U32 R15, RZ, RZ, R13 ;  /* 0x000000ffff0f9224 */ /* 0x004fca00078e000d */
[----:B------:R1:W2:Y:S02]  /*2d300*/  @!P1 LDG.E.U16 R21, [R14.64] ;  /* 0x000000040e159981 */ /* 0x0002a4000c1e1500 */
[----:B-1----:R-:W-:Y:S02]  /*2d310*/  @!P0 IMAD.MOV.U32 R14, RZ, RZ, R10 ;  /* 0x000000ffff0e8224 */ /* 0x002fe400078e000a */
[----:B------:R-:W-:-:S05]  /*2d320*/  @!P0 IMAD.MOV.U32 R15, RZ, RZ, R11 ;  /* 0x000000ffff0f8224 */ /* 0x000fca00078e000b */
[----:B------:R1:W2:Y:S02]  /*2d330*/  @!P0 LDG.E.U16 R22, [R14.64] ;  /* 0x000000040e168981 */ /* 0x0002a4000c1e1500 */
[----:B-1----:R-:W-:Y:S02]  /*2d340*/  @!P0 IMAD.MOV.U32 R14, RZ, RZ, R8 ;  /* 0x000000ffff0e8224 */ /* 0x002fe400078e0008 */
[----:B------:R-:W-:-:S05]  /*2d350*/  @!P0 IMAD.MOV.U32 R15, RZ, RZ, R9 ;  /* 0x000000ffff0f8224 */ /* 0x000fca00078e0009 */
[----:B------:R-:W2:Y:S04]  /*2d360*/  @!P0 LDG.E.U16 R5, [R14.64] ;  /* 0x000000040e058981 */ /* 0x000ea8000c1e1500 */
[----:B------:R-:W1:Y:S04]  /*2d370*/  S2R R4, SR_TID.X ;  /* 0x0000000000047919 */ /* 0x000e680000002100 */
[----:B---3--:R-:W-:Y:S01]  /*2d380*/  STL [R1+0x42dc], R18 ;  /* 0x0042dc1201007387 */ /* 0x008fe20000100800 */
[----:B------:R-:W3:Y:S02]  /*2d390*/  LDL.LU R27, [R1+0x8d4] ;  /* 0x0008d400011b7983 */ /* 0x000ee40000300800 */
[----:B------:R-:W3:Y:S01]  /*2d3a0*/  LDL.LU R0, [R1+0x894] ;  /* 0x0008940001007983 */ /* 0x000ee20000300800 */
[----:B-1----:R-:W-:Y:S01]  /*2d3b0*/  LOP3.LUT R4, R4, 0x7f, RZ, 0xc0, !PT ;  /* 0x0000007f04047812 */ /* 0x002fe200078ec0ff */
[----:B----4-:R1:W-:Y:S04]  /*2d3c0*/  STL [R1+0x42e0], R20 ;  /* 0x0042e01401007387 */ /* 0x0103e80000100800 */
[----:B------:R-:W-:-:S05]  /*2d3d0*/  IMAD.SHL.U32 R4, R4, 0x2, RZ ;  /* 0x0000000204047824 */ /* 0x000fca00078e00ff */
[----:B0-----:R-:W-:Y:S01]  /*2d3e0*/  LOP3.LUT R16, R4, 0x60, RZ, 0x3c, !PT ;  /* 0x0000006004107812 */ /* 0x001fe200078e3cff */
[----:B--2---:R-:W-:Y:S04]  /*2d3f0*/  STL [R1+0x42e4], R21 ;  /* 0x0042e41501007387 */ /* 0x004fe80000100800 */
[----:B------:R-:W-:Y:S01]  /*2d400*/  STL [R1+0x42e8], R22 ;  /* 0x0042e81601007387 */ /* 0x000fe20000100800 */
[----:B-1----:R-:W2:Y:S02]  /*2d410*/  LDL.LU R20, [R1+0x88c] ;  /* 0x00088c0001147983 */ /* 0x002ea40000300800 */
[----:B------:R-:W4:Y:S02]  /*2d420*/  LDL.LU R18, [R1+0x84c] ;  /* 0x00084c0001127983 */ /* 0x000f240000300800 */
[----:B------:R-:W4:Y:S01]  /*2d430*/  LDL.LU R24, [R1+0x844] ;  /* 0x0008440001187983 */ /* 0x000f220000300800 */
[----:B------:R-:W4:Y:S01]  /*2d440*/  LDL.LU R28, [R1+0x804] ;  /* 0x00080400011c7983 */ /* 0x000f220000300800 */
[----:B------:R-:W4:Y:S03]  /*2d450*/  LDL.LU R29, [R1+0x7fc] ;  /* 0x0007fc00011d7983 */ /* 0x000f260000300800 */
[----:B------:R0:W-:Y:S04]  /*2d460*/  STL [R1+0x80], R5 ;  /* 0x0000800501007387 */ /* 0x0001e80000100800 */
[----:B0-----:R-:W4:Y:S01]  /*2d470*/  LDL.LU R5, [R1+0x7bc] ;  /* 0x0007bc0001057983 */ /* 0x001f220000300800 */
[----:B------:R-:W4:Y:S02]  /*2d480*/  LDL.LU R4, [R1+0x7b4] ;  /* 0x0007b40001047983 */ /* 0x000f240000300800 */
[----:B------:R-:W-:Y:S02]  /*2d490*/  STL [R1+0x42ec], R14 ;  /* 0x0042ec0e01007387 */ /* 0x000fe40000100800 */
[----:B------:R-:W-:Y:S01]  /*2d4a0*/  STL [R1+0x4298], R15 ;  /* 0x0042980f01007387 */ /* 0x000fe20000100800 */
[----:B------:R-:W-:Y:S04]  /*2d4b0*/  STS.U16 [R16+0x8d00], R25 ;  /* 0x008d001910007388 */ /* 0x000fe80000000400 */
[----:B------:R-:W-:Y:S01]  /*2d4c0*/  STL [R1+0x42f0], R15 ;  /* 0x0042f00f01007387 */ /* 0x000fe20000100800 */
[----:B------:R0:W-:Y:S02]  /*2d4d0*/  STS.U16 [R16+0x9c00], R3 ;  /* 0x009c000310007388 */ /* 0x0001e40000000400 */
[----:B------:R1:W-:Y:S02]  /*2d4e0*/  STS.U16 [R16+0x9d00], R2 ;  /* 0x009d000210007388 */ /* 0x0003e40000000400 */
[----:B------:R3:W-:Y:S01]  /*2d4f0*/  STS.U16 [R16+0xac00], R26 ;  /* 0x00ac001a10007388 */ /* 0x0007e20000000400 */
[----:B0-----:R-:W4:Y:S01]  /*2d500*/  LDL.LU R3, [R1+0x774] ;  /* 0x0007740001037983 */ /* 0x001f220000300800 */
[----:B-1----:R-:W4:Y:S02]  /*2d510*/  LDL.LU R2, [R1+0x76c] ;  /* 0x00076c0001027983 */ /* 0x002f240000300800 */
[----:B------:R-:W4:Y:S02]  /*2d520*/  LDL.LU R13, [R1+0x72c] ;  /* 0x00072c00010d7983 */ /* 0x000f240000300800 */
[----:B------:R-:W4:Y:S01]  /*2d530*/  LDL.LU R8, [R1+0x724] ;  /* 0x0007240001087983 */ /* 0x000f220000300800 */
[----:B---3--:R-:W3:Y:S01]  /*2d540*/  LDL.LU R26, [R1+0x6e8] ;  /* 0x0006e800011a7983 */ /* 0x008ee20000300800 */
[----:B------:R-:W3:Y:S02]  /*2d550*/  LDL.LU R17, [R1+0x6e0] ;  /* 0x0006e00001117983 */ /* 0x000ee40000300800 */
[----:B------:R-:W3:Y:S02]  /*2d560*/  LDL.LU R19, [R1+0x6a8] ;  /* 0x0006a80001137983 */ /* 0x000ee40000300800 */
[----:B------:R-:W3:Y:S01]  /*2d570*/  LDL.LU R23, [R1+0x6a0] ;  /* 0x0006a00001177983 */ /* 0x000ee20000300800 */
[----:B------:R-:W3:Y:S01]  /*2d580*/  LDL.LU R12, [R1+0x668] ;  /* 0x00066800010c7983 */ /* 0x000ee20000300800 */
[----:B------:R-:W3:Y:S02]  /*2d590*/  LDL.LU R11, [R1+0x660] ;  /* 0x00066000010b7983 */ /* 0x000ee40000300800 */
[----:B------:R-:W3:Y:S02]  /*2d5a0*/  LDL.LU R10, [R1+0x628] ;  /* 0x00062800010a7983 */ /* 0x000ee40000300800 */
[----:B------:R-:W3:Y:S01]  /*2d5b0*/  LDL.LU R9, [R1+0x620] ;  /* 0x0006200001097983 */ /* 0x000ee20000300800 */
[----:B------:R0:W-:Y:S04]  /*2d5c0*/  STS.U16 [R16+0xad00], R27 ;  /* 0x00ad001b10007388 */ /* 0x0001e80000000400 */
[----:B------:R-:W3:Y:S01]  /*2d5d0*/  LDL.LU R25, [R1+0x5e8] ;  /* 0x0005e80001197983 */ /* 0x000ee20000300800 */
[----:B------:R1:W-:Y:S03]  /*2d5e0*/  STS.U16 [R16+0xbc00], R0 ;  /* 0x00bc000010007388 */ /* 0x0003e60000000400 */
[----:B0-----:R-:W3:Y:S01]  /*2d5f0*/  LDL.LU R27, [R1+0x5e0] ;  /* 0x0005e000011b7983 */ /* 0x001ee20000300800 */
[----:B-1----:R-:W3:Y:S03]  /*2d600*/  LDL.LU R0, [R1+0x5a4] ;  /* 0x0005a40001007983 */ /* 0x002ee60000300800 */
[----:B--2---:R-:W-:Y:S01]  /*2d610*/  STS.U16 [R16+0xbd00], R20 ;  /* 0x00bd001410007388 */ /* 0x004fe20000000400 */
[----:B----4-:R-:W-:Y:S03]  /*2d620*/  STS.U16 [R16+0xcc00], R18 ;  /* 0x00cc001210007388 */ /* 0x010fe60000000400 */
[----:B------:R-:W-:Y:S01]  /*2d630*/  STS.U16 [R16+0xcd00], R24 ;  /* 0x00cd001810007388 */ /* 0x000fe20000000400 */
[----:B------:R0:W-:Y:S03]  /*2d640*/  STS.U16 [R16+0xdc00], R28 ;  /* 0x00dc001c10007388 */ /* 0x0001e60000000400 */
[----:B------:R1:W-:Y:S04]  /*2d650*/  STS.U16 [R16+0xdd00], R29 ;  /* 0x00dd001d10007388 */ /* 0x0003e80000000400 */
[----:B0-----:R-:W2:Y:S01]  /*2d660*/  LDL.LU R28, [R1+0x59c] ;  /* 0x00059c00011c7983 */ /* 0x001ea20000300800 */
[----:B------:R-:W4:Y:S02]  /*2d670*/  LDL.LU R24, [R1+0x564] ;  /* 0x0005640001187983 */ /* 0x000f240000300800 */
[----:B-1----:R-:W4:Y:S01]  /*2d680*/  LDL.LU R29, [R1+0x55c] ;  /* 0x00055c00011d7983 */ /* 0x002f220000300800 */
[----:B------:R0:W-:Y:S01]  /*2d690*/  STS.U16 [R16+0xec00], R5 ;  /* 0x00ec000510007388 */ /* 0x0001e20000000400 */
[----:B------:R1:W-:Y:S03]  /*2d6a0*/  STS.U16 [R16+0xed00], R4 ;  /* 0x00ed000410007388 */ /* 0x0003e60000000400 */
[----:B0-----:R-:W4:Y:S01]  /*2d6b0*/  LDL.LU R5, [R1+0x520] ;  /* 0x0005200001057983 */ /* 0x001f220000300800 */
[----:B-1----:R-:W4:Y:S03]  /*2d6c0*/  LDL.LU R4, [R1+0x518] ;  /* 0x0005180001047983 */ /* 0x002f260000300800 */
[----:B------:R0:W-:Y:S01]  /*2d6d0*/  STS.U16 [R16+0xfc00], R3 ;  /* 0x00fc000310007388 */ /* 0x0001e20000000400 */
[----:B------:R1:W-:Y:S02]  /*2d6e0*/  STS.U16 [R16+0xfd00], R2 ;  /* 0x00fd000210007388 */ /* 0x0003e40000000400 */
[----:B------:R-:W-:Y:S02]  /*2d6f0*/  STS.U16 [R16+0x10c00], R13 ;  /* 0x010c000d10007388 */ /* 0x000fe40000000400 */
[----:B------:R3:W-:Y:S02]  /*2d700*/  STS.U16 [R16+0x10d00], R8 ;  /* 0x010d000810007388 */ /* 0x0007e40000000400 */
[----:B---3--:R3:W-:Y:S01]  /*2d710*/  STS.U16 [R16+0x11c00], R26 ;  /* 0x011c001a10007388 */ /* 0x0087e20000000400 */
[----:B------:R-:W-:Y:S02]  /*2d720*/  STS.U16 [R16+0x11d00], R17 ;  /* 0x011d001110007388 */ /* 0x000fe40000000400 */
[----:B------:R-:W-:Y:S02]  /*2d730*/  STS.U16 [R16+0x12c00], R19 ;  /* 0x012c001310007388 */ /* 0x000fe40000000400 */
[----:B------:R-:W-:Y:S01]  /*2d740*/  STS.U16 [R16+0x12d00], R23 ;  /* 0x012d001710007388 */ /* 0x000fe20000000400 */
[----:B0-----:R-:W4:Y:S01]  /*2d750*/  LDL.LU R3, [R1+0x4e0] ;  /* 0x0004e00001037983 */ /* 0x001f220000300800 */
[----:B-1----:R-:W4:Y:S03]  /*2d760*/  LDL.LU R2, [R1+0x4d8] ;  /* 0x0004d80001027983 */ /* 0x002f260000300800 */
[----:B------:R-:W-:Y:S01]  /*2d770*/  STS.U16 [R16+0x13c00], R12 ;  /* 0x013c000c10007388 */ /* 0x000fe20000000400 */
[----:B------:R-:W-:Y:S02]  /*2d780*/  STS.U16 [R16+0x13d00], R11 ;  /* 0x013d000b10007388 */ /* 0x000fe40000000400 */
[----:B------:R-:W4:Y:S02]  /*2d790*/  LDL.LU R8, [R1+0x4a0] ;  /* 0x0004a00001087983 */ /* 0x000f240000300800 */
[----:B------:R-:W-:Y:S01]  /*2d7a0*/  STS.U16 [R16+0x14c00], R10 ;  /* 0x014c000a10007388 */ /* 0x000fe20000000400 */
[----:B---3--:R-:W3:Y:S04]  /*2d7b0*/  LDL.LU R26, [R1+0x498] ;  /* 0x00049800011a7983 */ /* 0x008ee80000300800 */
[----:B------:R0:W-:Y:S01]  /*2d7c0*/  STS.U16 [R16+0x14d00], R9 ;  /* 0x014d000910007388 */ /* 0x0001e20000000400 */
[----:B------:R-:W-:Y:S02]  /*2d7d0*/  STS.U16 [R16+0x15c00], R25 ;  /* 0x015c001910007388 */ /* 0x000fe40000000400 */
[----:B------:R-:W3:Y:S02]  /*2d7e0*/  LDL.LU R20, [R1+0x260] ;  /* 0x0002600001147983 */ /* 0x000ee40000300800 */
[----:B------:R-:W3:Y:S01]  /*2d7f0*/  LDL.LU R18, [R1+0x258] ;  /* 0x0002580001127983 */ /* 0x000ee20000300800 */
[----:B------:R-:W-:Y:S01]  /*2d800*/  STS.U16 [R16+0x15d00], R27 ;  /* 0x015d001b10007388 */ /* 0x000fe20000000400 */
[----:B------:R1:W-:Y:S03]  /*2d810*/  STS.U16 [R16+0x16c00], R0 ;  /* 0x016c000010007388 */ /* 0x0003e60000000400 */
[----:B0-----:R-:W3:Y:S04]  /*2d820*/  LDL.LU R9, [R1+0x220] ;  /* 0x0002200001097983 */ /* 0x001ee80000300800 */
[----:B-1----:R-:W3:Y:S01]  /*2d830*/  LDL.LU R0, [R1+0x218] ;  /* 0x0002180001007983 */ /* 0x002ee20000300800 */
[----:B------:R-:W3:Y:S02]  /*2d840*/  LDL.LU R25, [R1+0x1d0] ;  /* 0x0001d00001197983 */ /* 0x000ee40000300800 */
[----:B------:R-:W3:Y:S01]  /*2d850*/  LDL.LU R27, [R1+0x1c8] ;  /* 0x0001c800011b7983 */ /* 0x000ee20000300800 */
[----:B--2---:R0:W-:Y:S01]  /*2d860*/  STS.U16 [R16+0x16d00], R28 ;  /* 0x016d001c10007388 */ /* 0x0041e20000000400 */
[----:B----4-:R-:W-:Y:S03]  /*2d870*/  STS.U16 [R16+0x17c00], R24 ;  /* 0x017c001810007388 */ /* 0x010fe60000000400 */
[----:B------:R-:W-:Y:S04]  /*2d880*/  STS.U16 [R16+0x17d00], R29 ;  /* 0x017d001d10007388 */ /* 0x000fe80000000400 */
[----:B0-----:R-:W2:Y:S04]  /*2d890*/  LDL.LU R28, [R1+0x18c] ;  /* 0x00018c00011c7983 */ /* 0x001ea80000300800 */
[----:B------:R0:W-:Y:S01]  /*2d8a0*/  STS.U16 [R16+0x18c00], R5 ;  /* 0x018c000510007388 */ /* 0x0001e20000000400 */
[----:B------:R1:W-:Y:S03]  /*2d8b0*/  STS.U16 [R16+0x18d00], R4 ;  /* 0x018d000410007388 */ /* 0x0003e60000000400 */
[----:B0-----:R-:W4:Y:S01]  /*2d8c0*/  LDL.LU R5, [R1+0x188] ;  /* 0x0001880001057983 */ /* 0x001f220000300800 */
[----:B-1----:R-:W4:Y:S02]  /*2d8d0*/  LDL.LU R4, [R1+0x160] ;  /* 0x0001600001047983 */ /* 0x002f240000300800 */
[----:B------:R-:W4:Y:S01]  /*2d8e0*/  LDL.LU R13, [R1+0x138] ;  /* 0x00013800010d7983 */ /* 0x000f220000300800 */
[----:B------:R0:W-:Y:S01]  /*2d8f0*/  STS.U16 [R16+0x19c00], R3 ;  /* 0x019c000310007388 */ /* 0x0001e20000000400 */
[----:B------:R1:W-:Y:S03]  /*2d900*/  STS.U16 [R16+0x19d00], R2 ;  /* 0x019d000210007388 */ /* 0x0003e60000000400 */
[----:B------:R3:W-:Y:S04]  /*2d910*/  STS.U16 [R16+0x1ac00], R8 ;  /* 0x01ac000810007388 */ /* 0x0007e80000000400 */
[----:B0-----:R-:W4:Y:S01]  /*2d920*/  LDL.LU R3, [R1+0x9c0] ;  /* 0x0009c00001037983 */ /* 0x001f220000300800 */
[----:B-1----:R-:W4:Y:S02]  /*2d930*/  LDL.LU R2, [R1+0x9bc] ;  /* 0x0009bc0001027983 */ /* 0x002f240000300800 */
[----:B------:R-:W4:Y:S02]  /*2d940*/  LDL.LU R17, [R1+0x9b8] ;  /* 0x0009b80001117983 */ /* 0x000f240000300800 */
[----:B------:R-:W4:Y:S01]  /*2d950*/  LDL.LU R19, [R1+0x9b4] ;  /* 0x0009b40001137983 */ /* 0x000f220000300800 */
[----:B------:R-:W4:Y:S01]  /*2d960*/  LDL.LU R23, [R1+0x9b0] ;  /* 0x0009b00001177983 */ /* 0x000f220000300800 */
[----:B------:R-:W4:Y:S03]  /*2d970*/  LDL.LU R12, [R1+0x9ac] ;  /* 0x0009ac00010c7983 */ /* 0x000f260000300800 */
[----:B---3--:R-:W-:Y:S01]  /*2d980*/  STS.U16 [R16+0x1ad00], R26 ;  /* 0x01ad001a10007388 */ /* 0x008fe20000000400 */
[----:B------:R-:W3:Y:S02]  /*2d990*/  LDL.LU R11, [R1+0x9a8] ;  /* 0x0009a800010b7983 */ /* 0x000ee40000300800 */
[----:B------:R-:W3:Y:S02]  /*2d9a0*/  LDL.LU R10, [R1+0x9a4] ;  /* 0x0009a400010a7983 */ /* 0x000ee40000300800 */
[----:B------:R-:W-:Y:S01]  /*2d9b0*/  STS.U16 [R16+0x1bc00], R20 ;  /* 0x01bc001410007388 */ /* 0x000fe20000000400 */
[----:B------:R-:W3:Y:S04]  /*2d9c0*/  LDL.LU R24, [R1+0x9a0] ;  /* 0x0009a00001187983 */ /* 0x000ee80000300800 */
[----:B------:R-:W-:Y:S01]  /*2d9d0*/  STS.U16 [R16+0x1bd00], R18 ;  /* 0x01bd001210007388 */ /* 0x000fe20000000400 */
[----:B------:R-:W3:Y:S02]  /*2d9e0*/  LDL.LU R29, [R1+0x99c] ;  /* 0x00099c00011d7983 */ /* 0x000ee40000300800 */
[----:B------:R0:W-:Y:S02]  /*2d9f0*/  STS.U16 [R16+0x1cc00], R9 ;  /* 0x01cc000910007388 */ /* 0x0001e40000000400 */
[----:B------:R-:W3:Y:S01]  /*2da00*/  LDL.LU R8, [R1+0x998] ;  /* 0x0009980001087983 */ /* 0x000ee20000300800 */
[----:B------:R-:W-:Y:S01]  /*2da10*/  STS.U16 [R16+0x1cd00], R0 ;  /* 0x01cd000010007388 */ /* 0x000fe20000000400 */
[----:B------:R1:W-:Y:S03]  /*2da20*/  STS.U16 [R16+0x1dc00], R25 ;  /* 0x01dc001910007388 */ /* 0x0003e60000000400 */
[----:B0-----:R-:W3:Y:S01]  /*2da30*/  LDL.LU R9, [R1+0x994] ;  /* 0x0009940001097983 */ /* 0x001ee20000300800 */
[----:B-1----:R-:W3:Y:S02]  /*2da40*/  LDL.LU R25, [R1+0x990] ;  /* 0x0009900001197983 */ /* 0x002ee40000300800 */
[----:B------:R0:W-:Y:S02]  /*2da50*/  STS.U16 [R16+0x1dd00], R27 ;  /* 0x01dd001b10007388 */ /* 0x0001e40000000400 */
[----:B0-----:R-:W3:Y:S04]  /*2da60*/  LDL.LU R27, [R1+0x98c] ;  /* 0x00098c00011b7983 */ /* 0x001ee80000300800 */
[----:B--2---:R-:W-:Y:S04]  /*2da70*/  STS.U16 [R16+0x1ec00], R28 ;  /* 0x01ec001c10007388 */ /* 0x004fe80000000400 */
[----:B----4-:R0:W-:Y:S01]  /*2da80*/  STS.U16 [R16+0x1ed00], R5 ;  /* 0x01ed000510007388 */ /* 0x0101e20000000400 */
[----:B------:R1:W-:Y:S03]  /*2da90*/  STS.U16 [R16+0x1fc00], R4 ;  /* 0x01fc000410007388 */ /* 0x0003e60000000400 */
[----:B0-----:R-:W2:Y:S01]  /*2daa0*/  LDL.LU R5, [R1+0x988] ;  /* 0x0009880001057983 */ /* 0x001ea20000300800 */
[----:B-1----:R-:W4:Y:S03]  /*2dab0*/  LDL.LU R4, [R1+0x984] ;  /* 0x0009840001047983 */ /* 0x002f260000300800 */
[----:B------:R-:W0:Y:S01]  /*2dac0*/  S2R R26, SR_TID.X ;  /* 0x00000000001a7919 */ /* 0x000e220000002100 */
[----:B------:R-:W-:Y:S01]  /*2dad0*/  STS.U16 [R16+0x1fd00], R13 ;  /* 0x01fd000d10007388 */ /* 0x000fe20000000400 */
[----:B0-----:R-:W-:-:S05]  /*2dae0*/  LOP3.LUT R26, R26, 0x7f, RZ, 0xc0, !PT ;  /* 0x0000007f1a1a7812 */ /* 0x001fca00078ec0ff */
[----:B------:R-:W-:-:S05]  /*2daf0*/  IMAD.SHL.U32 R0, R26, 0x2, RZ ;  /* 0x000000021a007824 */ /* 0x000fca00078e00ff */
[----:B------:R-:W-:-:S05]  /*2db00*/  LOP3.LUT R28, R0, 0x70, RZ, 0x3c, !PT ;  /* 0x00000070001c7812 */ /* 0x000fca00078e3cff */
[----:B------:R0:W-:Y:S01]  /*2db10*/  STS.U16 [R28+0xe00], R3 ;  /* 0x000e00031c007388 */ /* 0x0001e20000000400 */
[----:B------:R1:W-:Y:S02]  /*2db20*/  STS.U16 [R28+0xf00], R2 ;  /* 0x000f00021c007388 */ /* 0x0003e40000000400 */
[----:B------:R-:W-:Y:S02]  /*2db30*/  STS.U16 [R28+0x1e00], R17 ;  /* 0x001e00111c007388 */ /* 0x000fe40000000400 */
[----:B------:R-:W-:Y:S01]  /*2db40*/  STS.U16 [R28+0x1f00], R19 ;  /* 0x001f00131c007388 */ /* 0x000fe20000000400 */
[----:B------:R3:W-:Y:S01]  /*2db50*/  STS.U16 [R28+0x2e00], R23 ;  /* 0x002e00171c007388 */ /* 0x0007e20000000400 */
[----:B------:R-:W-:Y:S03]  /*2db60*/  STS.U16 [R28+0x2f00], R12 ;  /* 0x002f000c1c007388 */ /* 0x000fe60000000400 */
[----:B0-----:R-:W4:Y:S01]  /*2db70*/  LDL.LU R3, [R1+0x95c] ;  /* 0x00095c0001037983 */ /* 0x001f220000300800 */
[----:B-1----:R-:W4:Y:S02]  /*2db80*/  LDL.LU R2, [R1+0x954] ;  /* 0x0009540001027983 */ /* 0x002f240000300800 */
[----:B------:R-:W4:Y:S02]  /*2db90*/  LDL.LU R15, [R1+0x914] ;  /* 0x00091400010f7983 */ /* 0x000f240000300800 */
[----:B------:R-:W4:Y:S01]  /*2dba0*/  LDL.LU R14, [R1+0x90c] ;  /* 0x00090c00010e7983 */ /* 0x000f220000300800 */
[----:B------:R-:W4:Y:S04]  /*2dbb0*/  LDL.LU R22, [R1+0x8cc] ;  /* 0x0008cc0001167983 */ /* 0x000f280000300800 */
[----:B---3--:R0:W-:Y:S01]  /*2dbc0*/  STS.U16 [R28+0x3e00], R11 ;  /* 0x003e000b1c007388 */ /* 0x0081e20000000400 */
[----:B------:R-:W3:Y:S02]  /*2dbd0*/  LDL.LU R21, [R1+0x8c4] ;  /* 0x0008c40001157983 */ /* 0x000ee40000300800 */
[----:B------:R-:W-:Y:S02]  /*2dbe0*/  STS.U16 [R28+0x3f00], R10 ;  /* 0x003f000a1c007388 */ /* 0x000fe40000000400 */
[----:B------:R-:W3:Y:S01]  /*2dbf0*/  LDL.LU R20, [R1+0x884] ;  /* 0x0008840001147983 */ /* 0x000ee20000300800 */
[----:B------:R-:W-:Y:S04]  /*2dc00*/  STS.U16 [R28+0x4e00], R24 ;  /* 0x004e00181c007388 */ /* 0x000fe80000000400 */
[----:B------:R-:W3:Y:S01]  /*2dc10*/  LDL.LU R18, [R1+0x87c] ;  /* 0x00087c0001127983 */ /* 0x000ee20000300800 */
[----:B------:R-:W-:Y:S02]  /*2dc20*/  STS.U16 [R28+0x4f00], R29 ;  /* 0x004f001d1c007388 */ /* 0x000fe40000000400 */
[----:B------:R-:W3:Y:S02]  /*2dc30*/  LDL.LU R23, [R1+0x83c] ;  /* 0x00083c0001177983 */ /* 0x000ee40000300800 */
[----:B------:R1:W-:Y:S01]  /*2dc40*/  STS.U16 [R28+0x5e00], R8 ;  /* 0x005e00081c007388 */ /* 0x0003e20000000400 */
[----:B------:R-:W-:Y:S04]  /*2dc50*/  STS.U16 [R28+0x5f00], R9 ;  /* 0x005f00091c007388 */ /* 0x000fe80000000400 */
[----:B0-----:R-:W3:Y:S01]  /*2dc60*/  LDL.LU R11, [R1+0x834] ;  /* 0x00083400010b7983 */ /* 0x001ee20000300800 */
[----:B------:R0:W-:Y:S03]  /*2dc70*/  STS.U16 [R28+0x6e00], R25 ;  /* 0x006e00191c007388 */ /* 0x0001e60000000400 */
[----:B-1----:R-:W3:Y:S01]  /*2dc80*/  LDL.LU R8, [R1+0x7f4] ;  /* 0x0007f40001087983 */ /* 0x002ee20000300800 */
[----:B------:R-:W3:Y:S02]  /*2dc90*/  LDL.LU R16, [R1+0x7ec] ;  /* 0x0007ec0001107983 */ /* 0x000ee40000300800 */
[----:B0-----:R-:W3:Y:S02]  /*2dca0*/  LDL.LU R25, [R1+0x7ac] ;  /* 0x0007ac0001197983 */ /* 0x001ee40000300800 */
[----:B------:R-:W-:Y:S01]  /*2dcb0*/  STS.U16 [R28+0x6f00], R27 ;  /* 0x006f001b1c007388 */ /* 0x000fe20000000400 */
[----:B------:R-:W3:Y:S01]  /*2dcc0*/  LDL.LU R10, [R1+0x7a4] ;  /* 0x0007a400010a7983 */ /* 0x000ee20000300800 */
[----:B------:R-:W3:Y:S02]  /*2dcd0*/  LDL.LU R13, [R1+0x764] ;  /* 0x00076400010d7983 */ /* 0x000ee40000300800 */
[----:B------:R-:W3:Y:S01]  /*2dce0*/  LDL.LU R24, [R1+0x75c] ;  /* 0x00075c0001187983 */ /* 0x000ee20000300800 */
[----:B--2---:R-:W-:Y:S01]  /*2dcf0*/  STS.U16 [R28+0x7e00], R5 ;  /* 0x007e00051c007388 */ /* 0x004fe20000000400 */
[----:B----4-:R0:W-:Y:S03]  /*2dd00*/  STS.U16 [R28+0x7f00], R4 ;  /* 0x007f00041c007388 */ /* 0x0101e60000000400 */
[----:B0-----:R-:W2:Y:S01]  /*2dd10*/  LDL.LU R4, [R1+0x71c] ;  /* 0x00071c0001047983 */ /* 0x001ea20000300800 */
[----:B------:R-:W4:Y:S02]  /*2dd20*/  LDL.LU R17, [R1+0x714] ;  /* 0x0007140001117983 */ /* 0x000f240000300800 */
[----:B------:R-:W4:Y:S02]  /*2dd30*/  LDL.LU R19, [R1+0x6d8] ;  /* 0x0006d80001137983 */ /* 0x000f240000300800 */
[----:B------:R-:W4:Y:S01]  /*2dd40*/  LDL.LU R12, [R1+0x6d0] ;  /* 0x0006d000010c7983 */ /* 0x000f220000300800 */
[----:B------:R-:W4:Y:S01]  /*2dd50*/  LDL.LU R29, [R1+0x698] ;  /* 0x00069800011d7983 */ /* 0x000f220000300800 */
[----:B------:R-:W4:Y:S02]  /*2dd60*/  LDL.LU R9, [R1+0x690] ;  /* 0x0006900001097983 */ /* 0x000f240000300800 */
[----:B------:R-:W4:Y:S02]  /*2dd70*/  LDL.LU R27, [R1+0x658] ;  /* 0x00065800011b7983 */ /* 0x000f240000300800 */
[----:B------:R-:W4:Y:S01]  /*2dd80*/  LDL.LU R5, [R1+0x650] ;  /* 0x0006500001057983 */ /* 0x000f220000300800 */
[----:B------:R0:W-:Y:S01]  /*2dd90*/  STS.U16 [R28+0x8e00], R3 ;  /* 0x008e00031c007388 */ /* 0x0001e20000000400 */
[----:B------:R1:W-:Y:S02]  /*2dda0*/  STS.U16 [R28+0x8f00], R2 ;  /* 0x008f00021c007388 */ /* 0x0003e40000000400 */
[----:B------:R-:W-:Y:S02]  /*2ddb0*/  STS.U16 [R28+0x9e00], R15 ;  /* 0x009e000f1c007388 */ /* 0x000fe40000000400 */
[----:B------:R-:W-:Y:S01]  /*2ddc0*/  STS.U16 [R28+0x9f00], R14 ;  /* 0x009f000e1c007388 */ /* 0x000fe20000000400 */
[----:B------:R-:W-:Y:S01]  /*2ddd0*/  STS.U16 [R28+0xae00], R22 ;  /* 0x00ae00161c007388 */ /* 0x000fe20000000400 */
[----:B---3--:R-:W-:Y:S03]  /*2dde0*/  STS.U16 [R28+0xaf00], R21 ;  /* 0x00af00151c007388 */ /* 0x008fe60000000400 */
[----:B0-----:R-:W3:Y:S01]  /*2ddf0*/  LDL.LU R3, [R1+0x618] ;  /* 0x0006180001037983 */ /* 0x001ee20000300800 */
[----:B-1----:R-:W3:Y:S03]  /*2de00*/  LDL.LU R2, [R1+0x610] ;  /* 0x0006100001027983 */ /* 0x002ee60000300800 */
[----:B------:R-:W-:Y:S01]  /*2de10*/  STS.U16 [R28+0xbe00], R20 ;  /* 0x00be00141c007388 */ /* 0x000fe20000000400 */
[----:B------:R-:W-:Y:S02]  /*2de20*/  STS.U16 [R28+0xbf00], R18 ;  /* 0x00bf00121c007388 */ /* 0x000fe40000000400 */
[----:B------:R0:W-:Y:S02]  /*2de30*/  STS.U16 [R28+0xce00], R23 ;  /* 0x00ce00171c007388 */ /* 0x0001e40000000400 */
[----:B------:R1:W-:Y:S01]  /*2de40*/  STS.U16 [R28+0xcf00], R11 ;  /* 0x00cf000b1c007388 */ /* 0x0003e20000000400 */
[----:B------:R1:W-:Y:S04]  /*2de50*/  STS.U16 [R28+0xde00], R8 ;  /* 0x00de00081c007388 */ /* 0x0003e80000000400 */
[----:B0-----:R-:W3:Y:S01]  /*2de60*/  LDL.LU R23, [R1+0x5d8] ;  /* 0x0005d80001177983 */ /* 0x001ee20000300800 */
[----:B-1----:R-:W3:Y:S02]  /*2de70*/  LDL.LU R11, [R1+0x5cc] ;  /* 0x0005cc00010b7983 */ /* 0x002ee40000300800 */
[----:B------:R-:W-:Y:S01]  /*2de80*/  STS.U16 [R28+0xdf00], R16 ;  /* 0x00df00101c007388 */ /* 0x000fe20000000400 */
[----:B------:R0:W-:Y:S04]  /*2de90*/  STS.U16 [R28+0xee00], R25 ;  /* 0x00ee00191c007388 */ /* 0x0001e80000000400 */
[----:B------:R-:W3:Y:S04]  /*2dea0*/  LDL.LU R8, [R1+0x594] ;  /* 0x0005940001087983 */ /* 0x000ee80000300800 */
[----:B0-----:R-:W3:Y:S04]  /*2deb0*/  LDL.LU R25, [R1+0x58c] ;  /* 0x00058c0001197983 */ /* 0x001ee80000300800 */
[----:B------:R0:W-:Y:S01]  /*2dec0*/  STS.U16 [R28+0xef00], R10 ;  /* 0x00ef000a1c007388 */ /* 0x0001e20000000400 */
[----:B------:R-:W-:Y:S02]  /*2ded0*/  STS.U16 [R28+0xfe00], R13 ;  /* 0x00fe000d1c007388 */ /* 0x000fe40000000400 */
[----:B------:R1:W-:Y:S01]  /*2dee0*/  STS.U16 [R28+0xff00], R24 ;  /* 0x00ff00181c007388 */ /* 0x0003e20000000400 */
[----:B0-----:R-:W3:Y:S01]  /*2def0*/  LDL.LU R10, [R1+0x554] ;  /* 0x00055400010a7983 */ /* 0x001ee20000300800 */
[----:B-1----:R-:W3:Y:S03]  /*2df00*/  LDL.LU R24, [R1+0x54c] ;  /* 0x00054c0001187983 */ /* 0x002ee60000300800 */
[----:B--2---:R0:W-:Y:S04]  /*2df10*/  STS.U16 [R28+0x10e00], R4 ;  /* 0x010e00041c007388 */ /* 0x0041e80000000400 */
[----:B0-----:R-:W2:Y:S01]  /*2df20*/  LDL.LU R4, [R1+0x510] ;  /* 0x0005100001047983 */ /* 0x001ea20000300800 */
[----:B----4-:R-:W-:Y:S02]  /*2df30*/  STS.U16 [R28+0x10f00], R17 ;  /* 0x010f00111c007388 */ /* 0x010fe40000000400 */
[----:B------:R-:W-:Y:S02]  /*2df40*/  STS.U16 [R28+0x11e00], R19 ;  /* 0x011e00131c007388 */ /* 0x000fe40000000400 */
[----:B------:R-:W-:Y:S01]  /*2df50*/  STS.U16 [R28+0x11f00], R12 ;  /* 0x011f000c1c007388 */ /* 0x000fe20000000400 */
[----:B------:R-:W-:Y:S01]  /*2df60*/  STS.U16 [R28+0x12e00], R29 ;  /* 0x012e001d1c007388 */ /* 0x000fe20000000400 */
[----:B------:R-:W-:Y:S02]  /*2df70*/  STS.U16 [R28+0x12f00], R9 ;  /* 0x012f00091c007388 */ /* 0x000fe40000000400 */
[----:B------:R0:W-:Y:S02]  /*2df80*/  STS.U16 [R28+0x13e00], R27 ;  /* 0x013e001b1c007388 */ /* 0x0001e40000000400 */
[----:B------:R1:W-:Y:S01]  /*2df90*/  STS.U16 [R28+0x13f00], R5 ;  /* 0x013f00051c007388 */ /* 0x0003e20000000400 */
[----:B0-----:R-:W4:Y:S01]  /*2dfa0*/  LDL.LU R27, [R1+0x508] ;  /* 0x00050800011b7983 */ /* 0x001f220000300800 */
[----:B-1----:R-:W4:Y:S03]  /*2dfb0*/  LDL.LU R5, [R1+0x4d0] ;  /* 0x0004d00001057983 */ /* 0x002f260000300800 */
[----:B---3--:R0:W-:Y:S01]  /*2dfc0*/  STS.U16 [R28+0x14e00], R3 ;  /* 0x014e00031c007388 */ /* 0x0081e20000000400 */
[----:B------:R1:W-:Y:S03]  /*2dfd0*/  STS.U16 [R28+0x14f00], R2 ;  /* 0x014f00021c007388 */ /* 0x0003e60000000400 */
[----:B0-----:R-:W3:Y:S01]  /*2dfe0*/  LDL.LU R3, [R1+0x4c8] ;  /* 0x0004c80001037983 */ /* 0x001ee20000300800 */
[----:B-1----:R-:W3:Y:S02]  /*2dff0*/  LDL.LU R2, [R1+0x490] ;  /* 0x0004900001027983 */ /* 0x002ee40000300800 */
[----:B------:R-:W3:Y:S02]  /*2e000*/  LDL.LU R15, [R1+0x288] ;  /* 0x00028800010f7983 */ /* 0x000ee40000300800 */
[----:B------:R-:W3:Y:S01]  /*2e010*/  LDL.LU R14, [R1+0x250] ;  /* 0x00025000010e7983 */ /* 0x000ee20000300800 */
[----:B------:R-:W3:Y:S01]  /*2e020*/  LDL.LU R12, [R1+0x248] ;  /* 0x00024800010c7983 */ /* 0x000ee20000300800 */
[----:B------:R-:W3:Y:S03]  /*2e030*/  LDL.LU R29, [R1+0x210] ;  /* 0x00021000011d7983 */ /* 0x000ee60000300800 */
[----:B------:R-:W-:Y:S01]  /*2e040*/  STS.U16 [R28+0x15e00], R23 ;  /* 0x015e00171c007388 */ /* 0x000fe20000000400 */
[----:B------:R-:W3:Y:S02]  /*2e050*/  LDL.LU R9, [R1+0x208] ;  /* 0x0002080001097983 */ /* 0x000ee40000300800 */
[----:B------:R-:W-:Y:S02]  /*2e060*/  STS.U16 [R28+0x15f00], R11 ;  /* 0x015f000b1c007388 */ /* 0x000fe40000000400 */
[----:B------:R-:W3:Y:S01]  /*2e070*/  LDL.LU R22, [R1+0x1c4] ;  /* 0x0001c40001167983 */ /* 0x000ee20000300800 */
[----:B------:R0:W-:Y:S04]  /*2e080*/  STS.U16 [R28+0x16e00], R8 ;  /* 0x016e00081c007388 */ /* 0x0001e80000000400 */
[----:B------:R1:W-:Y:S04]  /*2e090*/  STS.U16 [R28+0x16f00], R25 ;  /* 0x016f00191c007388 */ /* 0x0003e80000000400 */
[----:B0-----:R-:W3:Y:S04]  /*2e0a0*/  LDL.LU R8, [R1+0x1c0] ;  /* 0x0001c00001087983 */ /* 0x001ee80000300800 */
        /* <DEDUP_REMOVED lines=12> */
[----:B0-----:R-:W3:Y:S01]  /*2e170*/  LDL.LU R10, [R1+0xe8] ;  /* 0x0000e800010a7983 */ /* 0x001ee20000300800 */
[----:B-1----:R-:W3:Y:S03]  /*2e180*/  LDL.LU R24, [R1+0xe4] ;  /* 0x0000e40001187983 */ /* 0x002ee60000300800 */
[----:B--2---:R0:W-:Y:S04]  /*2e190*/  STS.U16 [R28+0x18e00], R4 ;  /* 0x018e00041c007388 */ /* 0x0041e80000000400 */
[----:B0-----:R-:W2:Y:S04]  /*2e1a0*/  LDL.LU R4, [R1+0xe0] ;  /* 0x0000e00001047983 */ /* 0x001ea80000300800 */
[----:B----4-:R0:W-:Y:S01]  /*2e1b0*/  STS.U16 [R28+0x18f00], R27 ;  /* 0x018f001b1c007388 */ /* 0x0101e20000000400 */
[----:B------:R1:W-:Y:S03]  /*2e1c0*/  STS.U16 [R28+0x19e00], R5 ;  /* 0x019e00051c007388 */ /* 0x0003e60000000400 */
[----:B0-----:R-:W4:Y:S01]  /*2e1d0*/  LDL.LU R27, [R1+0x4308] ;  /* 0x00430800011b7983 */ /* 0x001f220000300800 */
[----:B-1----:R-:W4:Y:S03]  /*2e1e0*/  LDL.LU R5, [R1+0x4304] ;  /* 0x0043040001057983 */ /* 0x002f260000300800 */
[----:B---3--:R0:W-:Y:S01]  /*2e1f0*/  STS.U16 [R28+0x19f00], R3 ;  /* 0x019f00031c007388 */ /* 0x0081e20000000400 */
[----:B------:R1:W-:Y:S02]  /*2e200*/  STS.U16 [R28+0x1ae00], R2 ;  /* 0x01ae00021c007388 */ /* 0x0003e40000000400 */
[----:B------:R-:W-:Y:S02]  /*2e210*/  STS.U16 [R28+0x1af00], R15 ;  /* 0x01af000f1c007388 */ /* 0x000fe40000000400 */
[----:B------:R-:W-:Y:S01]  /*2e220*/  STS.U16 [R28+0x1be00], R14 ;  /* 0x01be000e1c007388 */ /* 0x000fe20000000400 */
[----:B------:R3:W-:Y:S01]  /*2e230*/  STS.U16 [R28+0x1bf00], R12 ;  /* 0x01bf000c1c007388 */ /* 0x0007e20000000400 */
[----:B------:R3:W-:Y:S03]  /*2e240*/  STS.U16 [R28+0x1ce00], R29 ;  /* 0x01ce001d1c007388 */ /* 0x0007e60000000400 */
[----:B0-----:R-:W4:Y:S01]  /*2e250*/  LDL.LU R3, [R1+0x4300] ;  /* 0x0043000001037983 */ /* 0x001f220000300800 */
[----:B-1----:R-:W4:Y:S03]  /*2e260*/  LDL.LU R2, [R1+0x42fc] ;  /* 0x0042fc0001027983 */ /* 0x002f260000300800 */
[----:B---3--:R-:W3:Y:S01]  /*2e270*/  LDL.LU R12, [R1+0xdc] ;  /* 0x0000dc00010c7983 */ /* 0x008ee20000300800 */
[----:B------:R-:W4:Y:S02]  /*2e280*/  LDL.LU R29, [R1+0xd8] ;  /* 0x0000d800011d7983 */ /* 0x000f240000300800 */
[----:B------:R0:W-:Y:S02]  /*2e290*/  STS.U16 [R28+0x1cf00], R9 ;  /* 0x01cf00091c007388 */ /* 0x0001e40000000400 */
[----:B------:R-:W-:Y:S01]  /*2e2a0*/  STS.U16 [R28+0x1de00], R22 ;  /* 0x01de00161c007388 */ /* 0x000fe20000000400 */
[----:B------:R1:W-:Y:S04]  /*2e2b0*/  STS.U16 [R28+0x1df00], R8 ;  /* 0x01df00081c007388 */ /* 0x0003e80000000400 */
[----:B0-----:R-:W4:Y:S04]  /*2e2c0*/  LDL.LU R9, [R1+0xac] ;  /* 0x0000ac0001097983 */ /* 0x001f280000300800 */
[----:B------:R0:W-:Y:S01]  /*2e2d0*/  STS.U16 [R28+0x1ee00], R25 ;  /* 0x01ee00191c007388 */ /* 0x0001e20000000400 */
[----:B------:R-:W-:Y:S03]  /*2e2e0*/  STS.U16 [R28+0x1ef00], R21 ;  /* 0x01ef00151c007388 */ /* 0x000fe60000000400 */
[----:B-1----:R-:W4:Y:S04]  /*2e2f0*/  LDL.LU R8, [R1+0x6c] ;  /* 0x00006c0001087983 */ /* 0x002f280000300800 */
[----:B0-----:R-:W4:Y:S04]  /*2e300*/  LDL.LU R25, [R1+0x68] ;  /* 0x0000680001197983 */ /* 0x001f280000300800 */
        /* <DEDUP_REMOVED lines=9> */
[----:B------:R-:W-:Y:S01]  /*2e3a0*/  STS.U16 [R0+0x23000], R10 ;  /* 0x0230000a00007388 */ /* 0x000fe20000000400 */
[----:B------:R-:W-:Y:S02]  /*2e3b0*/  STS.U16 [R0+0x23100], R24 ;  /* 0x0231001800007388 */ /* 0x000fe40000000400 */
[----:B------:R-:W-:Y:S01]  /*2e3c0*/  STL [R1+0x42f4], R28 ;  /* 0x0042f41c01007387 */ /* 0x000fe20000100800 */
[----:B--2---:R0:W-:Y:S04]  /*2e3d0*/  STS.U16 [R0+0x24000], R4 ;  /* 0x0240000400007388 */ /* 0x0041e80000000400 */
[----:B0-----:R-:W2:Y:S01]  /*2e3e0*/  LDL.LU R4, [R1+0xd4] ;  /* 0x0000d40001047983 */ /* 0x001ea20000300800 */
        /* <DEDUP_REMOVED lines=10> */
[----:B------:R-:W2:Y:S02]  /*2e490*/  LDL.LU R16, [R1+0x30] ;  /* 0x0000300001107983 */ /* 0x000ea40000300800 */
[----:B------:R-:W-:-:S05]  /*2e4a0*/  IMAD.SHL.U32 R26, R26, 0x2, RZ ;  /* 0x000000021a1a7824 */ /* 0x000fca00078e00ff */
[----:B------:R-:W-:Y:S01]  /*2e4b0*/  LOP3.LUT R13, R26, 0x10, RZ, 0x3c, !PT ;  /* 0x000000101a0d7812 */ /* 0x000fe200078e3cff */
[----:B---3--:R-:W-:Y:S01]  /*2e4c0*/  STS.U16 [R0+0x24100], R12 ;  /* 0x0241000c00007388 */ /* 0x008fe20000000400 */
[----:B----4-:R0:W-:Y:S03]  /*2e4d0*/  STS.U16 [R0+0x25000], R29 ;  /* 0x0250001d00007388 */ /* 0x0101e60000000400 */
[----:B0-----:R-:W3:Y:S01]  /*2e4e0*/  LDL.LU R29, [R1+0xa0] ;  /* 0x0000a000011d7983 */ /* 0x001ee20000300800 */
[----:B------:R-:W4:Y:S02]  /*2e4f0*/  LDL.LU R17, [R1+0x9c] ;  /* 0x00009c0001117983 */ /* 0x000f240000300800 */
[----:B------:R-:W3:Y:S02]  /*2e500*/  LDL.LU R19, [R1+0x98] ;  /* 0x0000980001137983 */ /* 0x000ee40000300800 */
[----:B------:R-:W3:Y:S01]  /*2e510*/  LDL.LU R23, [R1+0x94] ;  /* 0x0000940001177983 */ /* 0x000ee20000300800 */
[----:B------:R0:W-:Y:S04]  /*2e520*/  STS.U16 [R0+0x25100], R9 ;  /* 0x0251000900007388 */ /* 0x0001e80000000400 */
[----:B------:R-:W3:Y:S04]  /*2e530*/  LDL.LU R12, [R1+0x90] ;  /* 0x00009000010c7983 */ /* 0x000ee80000300800 */
[----:B------:R1:W-:Y:S01]  /*2e540*/  STS.U16 [R0+0x26000], R8 ;  /* 0x0260000800007388 */ /* 0x0003e20000000400 */
[----:B------:R1:W-:Y:S02]  /*2e550*/  STS.U16 [R0+0x26100], R25 ;  /* 0x0261001900007388 */ /* 0x0003e40000000400 */
[----:B------:R1:W-:Y:S02]  /*2e560*/  STS.U16 [R0+0x27000], R2 ;  /* 0x0270000200007388 */ /* 0x0003e40000000400 */
[----:B------:R1:W-:Y:S01]  /*2e570*/  STS.U16 [R0+0x27100], R3 ;  /* 0x0271000300007388 */ /* 0x0003e20000000400 */
[----:B0-----:R-:W3:Y:S01]  /*2e580*/  LDL.LU R9, [R1+0x8c] ;  /* 0x00008c0001097983 */ /* 0x001ee20000300800 */
[----:B-1----:R-:W3:Y:S02]  /*2e590*/  LDL.LU R8, [R1+0x88] ;  /* 0x0000880001087983 */ /* 0x002ee40000300800 */
[----:B------:R-:W3:Y:S02]  /*2e5a0*/  LDL.LU R25, [R1+0x84] ;  /* 0x0000840001197983 */ /* 0x000ee40000300800 */
[----:B------:R-:W3:Y:S01]  /*2e5b0*/  LDL.LU R26, [R1+0x7c] ;  /* 0x00007c00011a7983 */ /* 0x000ee20000300800 */
[----:B------:R-:W3:Y:S01]  /*2e5c0*/  LDL.LU R2, [R1+0xcc] ;  /* 0x0000cc0001027983 */ /* 0x000ee20000300800 */
[----:B------:R-:W3:Y:S03]  /*2e5d0*/  LDL.LU R3, [R1+0xd0] ;  /* 0x0000d00001037983 */ /* 0x000ee60000300800 */
[----:B--2---:R0:W-:Y:S04]  /*2e5e0*/  STS.U16 [R13+0x20200], R4 ;  /* 0x020200040d007388 */ /* 0x0041e80000000400 */
[----:B0-----:R-:W2:Y:S04]  /*2e5f0*/  LDL.LU R4, [R1+0x42f8] ;  /* 0x0042f80001047983 */ /* 0x001ea80000300800 */
[----:B---3--:R-:W-:Y:S01]  /*2e600*/  STS.U16 [R13+0x20300], R3 ;  /* 0x020300030d007388 */ /* 0x008fe20000000400 */
[----:B------:R-:W-:Y:S02]  /*2e610*/  STS.U16 [R13+0x21200], R2 ;  /* 0x021200020d007388 */ /* 0x000fe40000000400 */
[----:B------:R0:W-:Y:S02]  /*2e620*/  STS.U16 [R13+0x21300], R28 ;  /* 0x0213001c0d007388 */ /* 0x0001e40000000400 */
[----:B------:R-:W-:Y:S01]  /*2e630*/  STS.U16 [R13+0x22200], R15 ;  /* 0x0222000f0d007388 */ /* 0x000fe20000000400 */
[----:B------:R-:W-:Y:S01]  /*2e640*/  STS.U16 [R13+0x22300], R14 ;  /* 0x0223000e0d007388 */ /* 0x000fe20000000400 */
[----:B------:R-:W-:Y:S02]  /*2e650*/  STS.U16 [R13+0x23200], R22 ;  /* 0x023200160d007388 */ /* 0x000fe40000000400 */
[----:B------:R-:W-:Y:S02]  /*2e660*/  STS.U16 [R13+0x23300], R21 ;  /* 0x023300150d007388 */ /* 0x000fe40000000400 */
[----:B------:R1:W-:Y:S01]  /*2e670*/  STS.U16 [R13+0x24200], R11 ;  /* 0x0242000b0d007388 */ /* 0x0003e20000000400 */
[----:B------:R3:W-:Y:S01]  /*2e680*/  STS.U16 [R13+0x24300], R10 ;  /* 0x0243000a0d007388 */ /* 0x0007e20000000400 */
[----:B------:R4:W-:Y:S02]  /*2e690*/  STS.U16 [R13+0x25200], R24 ;  /* 0x025200180d007388 */ /* 0x0009e40000000400 */
[----:B------:R-:W-:Y:S02]  /*2e6a0*/  STS.U16 [R13+0x25300], R20 ;  /* 0x025300140d007388 */ /* 0x000fe40000000400 */
[----:B------:R-:W-:Y:S01]  /*2e6b0*/  STS.U16 [R13+0x26200], R18 ;  /* 0x026200120d007388 */ /* 0x000fe20000000400 */
[C---:B0-----:R-:W-:Y:S01]  /*2e6c0*/  LOP3.LUT R28, R0.reuse, 0x20, RZ, 0x3c, !PT ;  /* 0x00000020001c7812 */ /* 0x041fe200078e3cff */
[----:B------:R-:W-:Y:S04]  /*2e6d0*/  STS.U16 [R13+0x26300], R16 ;  /* 0x026300100d007388 */ /* 0x000fe80000000400 */
[----:B-1----:R-:W2:Y:S01]  /*2e6e0*/  LDL.LU R11, [R1+0x78] ;  /* 0x00007800010b7983 */ /* 0x002ea20000300800 */
[----:B---3--:R-:W3:Y:S02]  /*2e6f0*/  LDL.LU R10, [R1+0x74] ;  /* 0x00007400010a7983 */ /* 0x008ee40000300800 */
[----:B----4-:R-:W4:Y:S01]  /*2e700*/  LDL.LU R24, [R1+0x70] ;  /* 0x0000700001187983 */ /* 0x010f220000300800 */
[----:B--2---:R-:W-:Y:S01]  /*2e710*/  STS.U16 [R13+0x27200], R4 ;  /* 0x027200040d007388 */ /* 0x004fe20000000400 */
[----:B------:R-:W-:Y:S02]  /*2e720*/  STS.U16 [R13+0x27300], R5 ;  /* 0x027300050d007388 */ /* 0x000fe40000000400 */
[----:B------:R0:W-:Y:S02]  /*2e730*/  STS.U16 [R28+0x20400], R29 ;  /* 0x0204001d1c007388 */ /* 0x0001e40000000400 */
[----:B------:R-:W-:Y:S01]  /*2e740*/  STS.U16 [R28+0x20500], R17 ;  /* 0x020500111c007388 */ /* 0x000fe20000000400 */
[----:B------:R-:W-:Y:S04]  /*2e750*/  STS.U16 [R28+0x21400], R19 ;  /* 0x021400131c007388 */ /* 0x000fe80000000400 */
[----:B0-----:R-:W2:Y:S01]  /*2e760*/  LDL.LU R29, [R1+0x2c] ;  /* 0x00002c00011d7983 */ /* 0x001ea20000300800 */
[----:B------:R-:W2:Y:S02]  /*2e770*/  LDL.LU R15, [R1+0x60] ;  /* 0x00006000010f7983 */ /* 0x000ea40000300800 */
[----:B------:R-:W2:Y:S02]  /*2e780*/  LDL.LU R14, [R1+0x5c] ;  /* 0x00005c00010e7983 */ /* 0x000ea40000300800 */
[----:B------:R-:W2:Y:S01]  /*2e790*/  LDL.LU R22, [R1+0x58] ;  /* 0x0000580001167983 */ /* 0x000ea20000300800 */
[----:B------:R-:W2:Y:S01]  /*2e7a0*/  LDL.LU R21, [R1+0x54] ;  /* 0x0000540001157983 */ /* 0x000ea20000300800 */
[----:B------:R-:W2:Y:S03]  /*2e7b0*/  LDL.LU R20, [R1+0x50] ;  /* 0x0000500001147983 */ /* 0x000ea60000300800 */
[----:B------:R-:W-:Y:S01]  /*2e7c0*/  STS.U16 [R28+0x21500], R23 ;  /* 0x021500171c007388 */ /* 0x000fe20000000400 */
[----:B------:R-:W2:Y:S02]  /*2e7d0*/  LDL.LU R18, [R1+0x4c] ;  /* 0x00004c0001127983 */ /* 0x000ea40000300800 */
[----:B------:R-:W-:Y:S02]  /*2e7e0*/  STS.U16 [R28+0x22400], R12 ;  /* 0x0224000c1c007388 */ /* 0x000fe40000000400 */
[----:B------:R-:W2:Y:S01]  /*2e7f0*/  LDL.LU R16, [R1+0x48] ;  /* 0x0000480001107983 */ /* 0x000ea20000300800 */
[----:B------:R0:W-:Y:S04]  /*2e800*/  STS.U16 [R28+0x22500], R9 ;  /* 0x022500091c007388 */ /* 0x0001e80000000400 */
[----:B------:R-:W2:Y:S01]  /*2e810*/  LDL.LU R13, [R1+0x44] ;  /* 0x00004400010d7983 */ /* 0x000ea20000300800 */
[----:B------:R1:W-:Y:S02]  /*2e820*/  STS.U16 [R28+0x23400], R8 ;  /* 0x023400081c007388 */ /* 0x0003e40000000400 */
[----:B------:R1:W-:Y:S02]  /*2e830*/  STS.U16 [R28+0x23500], R25 ;  /* 0x023500191c007388 */ /* 0x0003e40000000400 */
[----:B------:R1:W-:Y:S01]  /*2e840*/  STS.U16 [R28+0x24400], R26 ;  /* 0x0244001a1c007388 */ /* 0x0003e20000000400 */
[----:B0-----:R-:W2:Y:S01]  /*2e850*/  LDL.LU R9, [R1+0x40] ;  /* 0x0000400001097983 */ /* 0x001ea20000300800 */
[----:B-1----:R-:W2:Y:S02]  /*2e860*/  LDL.LU R8, [R1+0x3c] ;  /* 0x00003c0001087983 */ /* 0x002ea40000300800 */
[----:B------:R-:W2:Y:S01]  /*2e870*/  LDL.LU R25, [R1+0x38] ;  /* 0x0000380001197983 */ /* 0x000ea20000300800 */
[----:B------:R-:W2:Y:S01]  /*2e880*/  LDL.LU R26, [R1+0x34] ;  /* 0x00003400011a7983 */ /* 0x000ea20000300800 */
[----:B------:R-:W2:Y:S02]  /*2e890*/  LDL.LU R17, [R1+0x28] ;  /* 0x0000280001117983 */ /* 0x000ea40000300800 */
[----:B------:R-:W2:Y:S02]  /*2e8a0*/  LDL.LU R19, [R1+0x24] ;  /* 0x0000240001137983 */ /* 0x000ea40000300800 */
[----:B------:R-:W2:Y:S01]  /*2e8b0*/  LDL.LU R23, [R1+0x20] ;  /* 0x0000200001177983 */ /* 0x000ea20000300800 */
[----:B------:R-:W2:Y:S01]  /*2e8c0*/  LDL.LU R12, [R1+0x1c] ;  /* 0x00001c00010c7983 */ /* 0x000ea20000300800 */
[----:B------:R-:W-:-:S03]  /*2e8d0*/  LOP3.LUT R0, R0, 0x30, RZ, 0x3c, !PT ;  /* 0x0000003000007812 */ /* 0x000fc600078e3cff */
[----:B------:R0:W-:Y:S01]  /*2e8e0*/  STS.U16 [R28+0x24500], R11 ;  /* 0x0245000b1c007388 */ /* 0x0001e20000000400 */
[----:B---3--:R1:W-:Y:S02]  /*2e8f0*/  STS.U16 [R28+0x25400], R10 ;  /* 0x0254000a1c007388 */ /* 0x0083e40000000400 */
[----:B----4-:R3:W-:Y:S01]  /*2e900*/  STS.U16 [R28+0x25500], R24 ;  /* 0x025500181c007388 */ /* 0x0107e20000000400 */
[----:B0-----:R-:W4:Y:S01]  /*2e910*/  LDL.LU R11, [R1+0x18] ;  /* 0x00001800010b7983 */ /* 0x001f220000300800 */
[----:B-1----:R-:W4:Y:S02]  /*2e920*/  LDL.LU R10, [R1+0x14] ;  /* 0x00001400010a7983 */ /* 0x002f240000300800 */
[----:B------:R-:W4:Y:S02]  /*2e930*/  LDL.LU R3, [R1+0x10] ;  /* 0x0000100001037983 */ /* 0x000f240000300800 */
[----:B---3--:R-:W3:Y:S01]  /*2e940*/  LDL.LU R24, [R1+0xc] ;  /* 0x00000c0001187983 */ /* 0x008ee20000300800 */
[----:B--2---:R0:W-:Y:S01]  /*2e950*/  STS.U16 [R28+0x26400], R29 ;  /* 0x0264001d1c007388 */ /* 0x0041e20000000400 */
[----:B------:R-:W-:Y:S02]  /*2e960*/  STS.U16 [R28+0x26500], R27 ;  /* 0x0265001b1c007388 */ /* 0x000fe40000000400 */
[----:B------:R-:W-:Y:S02]  /*2e970*/  STS.U16 [R28+0x27400], R6 ;  /* 0x027400061c007388 */ /* 0x000fe40000000400 */
[----:B------:R1:W-:Y:S01]  /*2e980*/  STS.U16 [R28+0x27500], R7 ;  /* 0x027500071c007388 */ /* 0x0003e20000000400 */
[----:B------:R2:W-:Y:S01]  /*2e990*/  STS.U16 [R0+0x20600], R15 ;  /* 0x0206000f00007388 */ /* 0x0005e20000000400 */
[----:B------:R2:W-:Y:S03]  /*2e9a0*/  STS.U16 [R0+0x20700], R14 ;  /* 0x0207000e00007388 */ /* 0x0005e60000000400 */
[----:B0-----:R-:W3:Y:S01]  /*2e9b0*/  LDL.LU R29, [R1+0x8] ;  /* 0x00000800011d7983 */ /* 0x001ee20000300800 */
[----:B------:R-:W3:Y:S02]  /*2e9c0*/  LDL.LU R5, [R1+0x4] ;  /* 0x0000040001057983 */ /* 0x000ee40000300800 */
[----:B------:R-:W3:Y:S02]  /*2e9d0*/  LDL.LU R2, [R1] ;  /* 0x0000000001027983 */ /* 0x000ee40000300800 */
[----:B-1----:R-:W3:Y:S01]  /*2e9e0*/  LDL.LU R28, [R1+0x42f4] ;  /* 0x0042f400011c7983 */ /* 0x002ee20000300800 */
[----:B--2---:R-:W2:Y:S01]  /*2e9f0*/  LDL.LU R15, [R1+0x42f0] ;  /* 0x0042f000010f7983 */ /* 0x004ea20000300800 */
[----:B------:R-:W2:Y:S03]  /*2ea00*/  LDL.LU R14, [R1+0x42ec] ;  /* 0x0042ec00010e7983 */ /* 0x000ea60000300800 */
        /* <DEDUP_REMOVED lines=13> */
[----:B------:R1:W-:Y:S02]  /*2eae0*/  STS.U16 [R0+0x24700], R8 ;  /* 0x0247000800007388 */ /* 0x0003e40000000400 */
[----:B------:R1:W-:Y:S02]  /*2eaf0*/  STS.U16 [R0+0x25600], R25 ;  /* 0x0256001900007388 */ /* 0x0003e40000000400 */
[----:B------:R1:W-:Y:S01]  /*2eb00*/  STS.U16 [R0+0x25700], R26 ;  /* 0x0257001a00007388 */ /* 0x0003e20000000400 */
[----:B0-----:R-:W2:Y:S01]  /*2eb10*/  LDL.LU R9, [R1+0x42d0] ;  /* 0x0042d00001097983 */ /* 0x001ea20000300800 */
[----:B-1----:R-:W2:Y:S02]  /*2eb20*/  LDL.LU R8, [R1+0x42cc] ;  /* 0x0042cc0001087983 */ /* 0x002ea40000300800 */
[----:B------:R-:W2:Y:S02]  /*2eb30*/  LDL.LU R25, [R1+0x42c8] ;  /* 0x0042c80001197983 */ /* 0x000ea40000300800 */
[----:B------:R-:W2:Y:S02]  /*2eb40*/  LDL.LU R26, [R1+0x42c4] ;  /* 0x0042c400011a7983 */ /* 0x000ea40000300800 */
[----:B--2---:R-:W-:Y:S01]  /*2eb50*/  STS.U16 [R0+0x26600], R26 ;  /* 0x0266001a00007388 */ /* 0x004fe20000000400 */
[----:B------:R-:W-:Y:S02]  /*2eb60*/  STS.U16 [R0+0x26700], R25 ;  /* 0x0267001900007388 */ /* 0x000fe40000000400 */
[----:B------:R-:W-:Y:S02]  /*2eb70*/  STS.U16 [R0+0x27600], R8 ;  /* 0x0276000800007388 */ /* 0x000fe40000000400 */
[----:B------:R0:W-:Y:S02]  /*2eb80*/  STS.U16 [R0+0x27700], R9 ;  /* 0x0277000900007388 */ /* 0x0001e40000000400 */
[----:B0-----:R-:W2:Y:S04]  /*2eb90*/  LDL.LU R0, [R1+0x42c0] ;  /* 0x0042c00001007983 */ /* 0x001ea80000300800 */
[----:B--2---:R0:W-:Y:S01]  /*2eba0*/  STS.U16 [R0+0x20800], R17 ;  /* 0x0208001100007388 */ /* 0x0041e20000000400 */
[----:B------:R1:W-:Y:S02]  /*2ebb0*/  STS.U16 [R0+0x20900], R19 ;  /* 0x0209001300007388 */ /* 0x0003e40000000400 */
[----:B------:R2:W-:Y:S02]  /*2ebc0*/  STS.U16 [R0+0x21800], R23 ;  /* 0x0218001700007388 */ /* 0x0005e40000000400 */
[----:B------:R3:W-:Y:S01]  /*2ebd0*/  STS.U16 [R0+0x21900], R12 ;  /* 0x0219000c00007388 */ /* 0x0007e20000000400 */
[----:B----4-:R3:W-:Y:S01]  /*2ebe0*/  STS.U16 [R0+0x22800], R11 ;  /* 0x0228000b00007388 */ /* 0x0107e20000000400 */
[----:B------:R3:W-:Y:S02]  /*2ebf0*/  STS.U16 [R0+0x22900], R10 ;  /* 0x0229000a00007388 */ /* 0x0007e40000000400 */
[----:B------:R-:W-:Y:S01]  /*2ec00*/  STS.U16 [R0+0x23800], R3 ;  /* 0x0238000300007388 */ /* 0x000fe20000000400 */
[----:B0-----:R-:W4:Y:S01]  /*2ec10*/  LDL.LU R17, [R1+0x42bc] ;  /* 0x0042bc0001117983 */ /* 0x001f220000300800 */
[----:B-1----:R-:W4:Y:S02]  /*2ec20*/  LDL.LU R19, [R1+0x42b8] ;  /* 0x0042b80001137983 */ /* 0x002f240000300800 */
[----:B--2---:R-:W2:Y:S02]  /*2ec30*/  LDL.LU R23, [R1+0x42b4] ;  /* 0x0042b40001177983 */ /* 0x004ea40000300800 */
[----:B---3--:R-:W3:Y:S01]  /*2ec40*/  LDL.LU R12, [R1+0x42b0] ;  /* 0x0042b000010c7983 */ /* 0x008ee20000300800 */
[----:B------:R-:W2:Y:S01]  /*2ec50*/  LDL.LU R11, [R1+0x42ac] ;  /* 0x0042ac00010b7983 */ /* 0x000ea20000300800 */
[----:B------:R-:W2:Y:S03]  /*2ec60*/  LDL.LU R10, [R1+0x42a8] ;  /* 0x0042a800010a7983 */ /* 0x000ea60000300800 */
[----:B------:R0:W-:Y:S01]  /*2ec70*/  STS.U16 [R0+0x23900], R24 ;  /* 0x0239001800007388 */ /* 0x0001e20000000400 */
[----:B------:R1:W-:Y:S03]  /*2ec80*/  STS.U16 [R0+0x24800], R29 ;  /* 0x0248001d00007388 */ /* 0x0003e60000000400 */
[----:B0-----:R-:W2:Y:S01]  /*2ec90*/  LDL.LU R24, [R1+0x42a4] ;  /* 0x0042a40001187983 */ /* 0x001ea20000300800 */
[----:B-1----:R-:W2:Y:S03]  /*2eca0*/  LDL.LU R29, [R1+0x42a0] ;  /* 0x0042a000011d7983 */ /* 0x002ea60000300800 */
[----:B------:R-:W0:Y:S01]  /*2ecb0*/  S2R R3, SR_TID.X ;  /* 0x0000000000037919 */ /* 0x000e220000002100 */
[----:B------:R-:W-:Y:S02]  /*2ecc0*/  STS.U16 [R0+0x24900], R5 ;  /* 0x0249000500007388 */ /* 0x000fe40000000400 */
[----:B------:R1:W-:Y:S02]  /*2ecd0*/  STS.U16 [R0+0x25800], R2 ;  /* 0x0258000200007388 */ /* 0x0003e40000000400 */
[----:B-1----:R-:W3:Y:S01]  /*2ece0*/  LDL R2, [R1+0x1b40] ;  /* 0x001b400001027983 */ /* 0x002ee20000100800 */
[----:B0-----:R-:W-:-:S03]  /*2ecf0*/  LOP3.LUT R5, R3, 0x7f, RZ, 0xc0, !PT ;  /* 0x0000007f03057812 */ /* 0x001fc600078ec0ff */
[----:B------:R-:W3:Y:S04]  /*2ed00*/  LDL R3, [R1+0x1b3c] ;  /* 0x001b3c0001037983 */ /* 0x000ee80000100800 */
[----:B--2---:R-:W-:Y:S01]  /*2ed10*/  STS.U16 [R0+0x25900], R29 ;  /* 0x0259001d00007388 */ /* 0x004fe20000000400 */
[----:B------:R-:W-:Y:S02]  /*2ed20*/  STS.U16 [R0+0x26800], R24 ;  /* 0x0268001800007388 */ /* 0x000fe40000000400 */
[----:B------:R-:W-:Y:S02]  /*2ed30*/  STS.U16 [R0+0x26900], R10 ;  /* 0x0269000a00007388 */ /* 0x000fe40000000400 */
[----:B------:R0:W-:Y:S02]  /*2ed40*/  STS.U16 [R0+0x27800], R11 ;  /* 0x0278000b00007388 */ /* 0x0001e40000000400 */
[----:B0-----:R-:W0:Y:S04]  /*2ed50*/  S2R R11, SR_TID.X ;  /* 0x00000000000b7919 */ /* 0x001e280000002100 */
[----:B------:R-:W2:Y:S01]  /*2ed60*/  LDL.LU R0, [R1+0x429c] ;  /* 0x00429c0001007983 */ /* 0x000ea20000300800 */
[----:B0-----:R-:W-:-:S05]  /*2ed70*/  LOP3.LUT R11, R11, 0x7f, RZ, 0xc0, !PT ;  /* 0x0000007f0b0b7812 */ /* 0x001fca00078ec0ff */
[----:B------:R-:W-:-:S05]  /*2ed80*/  IMAD.SHL.U32 R11, R11, 0x2, RZ ;  /* 0x000000020b0b7824 */ /* 0x000fca00078e00ff */
[----:B------:R-:W-:-:S05]  /*2ed90*/  LOP3.LUT R11, R11, 0x40, RZ, 0x3c, !PT ;  /* 0x000000400b0b7812 */ /* 0x000fca00078e3cff */
[----:B---3--:R0:W-:Y:S02]  /*2eda0*/  STS.U16 [R11+0x27900], R12 ;  /* 0x0279000c0b007388 */ /* 0x0081e40000000400 */
[----:B0-----:R-:W-:Y:S02]  /*2edb0*/  PRMT R12, RZ, 0x7610, R12 ;  /* 0x00007610ff0c7816 */ /* 0x001fe4000000000c */
[----:B------:R-:W3:Y:S04]  /*2edc0*/  LDL R11, [R1+0x1b38] ;  /* 0x001b3800010b7983 */ /* 0x000ee80000100800 */
[----:B------:R0:W2:Y:S04]  /*2edd0*/  @!P0 LDG.E.U16 R12, [R2.64] ;  /* 0x00000004020c8981 */ /* 0x0000a8000c1e1500 */
[----:B0-----:R-:W2:Y:S01]  /*2ede0*/  LDL R3, [R1+0x1b34] ;  /* 0x001b340001037983 */ /* 0x001ea20000100800 */
[----:B------:R-:W-:-:S05]  /*2edf0*/  IMAD.SHL.U32 R5, R5, 0x2, RZ ;  /* 0x0000000205057824 */ /* 0x000fca00078e00ff */
[----:B------:R-:W-:Y:S02]  /*2ee00*/  LOP3.LUT R5, R5, 0x50, RZ, 0x3c, !PT ;  /* 0x0000005005057812 */ /* 0x000fe400078e3cff */
[----:B------:R-:W-:-:S03]  /*2ee10*/  PRMT R9, RZ, 0x7610, R9 ;  /* 0x00007610ff097816 */ /* 0x000fc60000000009 */
[----:B------:R-:W-:Y:S01]  /*2ee20*/  STS.U16 [R5+0x20a00], R23 ;  /* 0x020a001705007388 */ /* 0x000fe20000000400 */
[----:B----4-:R-:W-:Y:S02]  /*2ee30*/  STS.U16 [R5+0x20b00], R19 ;  /* 0x020b001305007388 */ /* 0x010fe40000000400 */
[----:B------:R-:W-:Y:S02]  /*2ee40*/  STS.U16 [R5+0x21a00], R17 ;  /* 0x021a001105007388 */ /* 0x000fe40000000400 */
[----:B------:R0:W-:Y:S01]  /*2ee50*/  STS.U16 [R5+0x21b00], R13 ;  /* 0x021b000d05007388 */ /* 0x0001e20000000400 */
[----:B------:R-:W-:Y:S01]  /*2ee60*/  STS.U16 [R5+0x22a00], R16 ;  /* 0x022a001005007388 */ /* 0x000fe20000000400 */
[----:B------:R-:W-:Y:S02]  /*2ee70*/  STS.U16 [R5+0x22b00], R18 ;  /* 0x022b001205007388 */ /* 0x000fe40000000400 */
[----:B------:R-:W-:Y:S02]  /*2ee80*/  STS.U16 [R5+0x23a00], R20 ;  /* 0x023a001405007388 */ /* 0x000fe40000000400 */
[----:B------:R-:W-:Y:S01]  /*2ee90*/  STS.U16 [R5+0x23b00], R21 ;  /* 0x023b001505007388 */ /* 0x000fe20000000400 */
[----:B------:R1:W-:Y:S04]  /*2eea0*/  STS.U16 [R5+0x24a00], R22 ;  /* 0x024a001605007388 */ /* 0x0003e80000000400 */
[----:B0-----:R-:W4:Y:S04]  /*2eeb0*/  LDL R13, [R1+0x1ab4] ;  /* 0x001ab400010d7983 */ /* 0x001f280000100800 */
[----:B-1----:R-:W4:Y:S01]  /*2eec0*/  LDL R5, [R1+0x1ac0] ;  /* 0x001ac00001057983 */ /* 0x002f220000100800 */
[----:B---3--:R-:W-:-:S03]  /*2eed0*/  @!P1 IMAD.MOV.U32 R2, RZ, RZ, R11 ;  /* 0x000000ffff029224 */ /* 0x008fc600078e000b */
[----:B--2---:R0:W-:Y:S01]  /*2eee0*/  STL [R1+0x30], R12 ;  /* 0x0000300c01007387 */ /* 0x0041e20000100800 */
[----:B------:R-:W-:Y:S01]  /*2eef0*/  PRMT R15, RZ, 0x7610, R15 ;  /* 0x00007610ff0f7816 */ /* 0x000fe2000000000f */
[----:B------:R-:W2:Y:S02]  /*2ef00*/  LDL R11, [R1+0x1aac] ;  /* 0x001aac00010b7983 */ /* 0x000ea40000100800 */
[----:B------:R1:W3:Y:S04]  /*2ef10*/  @!P1 LDG.E.U16 R9, [R2.64] ;  /* 0x0000000402099981 */ /* 0x0002e8000c1e1500 */
[----:B0-----:R-:W2:Y:S04]  /*2ef20*/  LDL R12, [R1+0x1ab8] ;  /* 0x001ab800010c7983 */ /* 0x001ea80000100800 */
[----:B-1----:R-:W2:Y:S04]  /*2ef30*/  LDL R2, [R1+0x1b2c] ;  /* 0x001b2c0001027983 */ /* 0x002ea80000100800 */
        /* <DEDUP_REMOVED lines=21> */
[----:B------:R-:W-:Y:S02]  /*2f090*/  PRMT R7, RZ, 0x7610, R7 ;  /* 0x00007610ff077816 */ /* 0x000fe40000000007 */
[----:B------:R-:W-:Y:S01]  /*2f0a0*/  PRMT R8, RZ, 0x7610, R8 ;  /* 0x00007610ff087816 */ /* 0x000fe20000000008 */
[----:B------:R-:W4:Y:S04]  /*2f0b0*/  LDL R5, [R1+0x1a3c] ;  /* 0x001a3c0001057983 */ /* 0x000f280000100800 */
[----:B--2---:R0:W2:Y:S02]  /*2f0c0*/  @!P0 LDG.E.U16 R4, [R2.64] ;  /* 0x0000000402048981 */ /* 0x0040a4000c1e1500 */
[----:B0-----:R-:W-:-:S02]  /*2f0d0*/  @!P1 IMAD.MOV.U32 R2, RZ, RZ, R12 ;  /* 0x000000ffff029224 */ /* 0x001fc400078e000c */
[----:B------:R-:W-:-:S05]  /*2f0e0*/  @!P1 IMAD.MOV.U32 R3, RZ, RZ, R13 ;  /* 0x000000ffff039224 */ /* 0x000fca00078e000d */
[----:B------:R3:W4:Y:S02]  /*2f0f0*/  @!P1 LDG.E.U16 R7, [R2.64] ;  /* 0x0000000402079981 */ /* 0x000724000c1e1500 */
[----:B---3--:R-:W-:Y:S02]  /*2f100*/  @!P0 IMAD.MOV.U32 R2, RZ, RZ, R9 ;  /* 0x000000ffff028224 */ /* 0x008fe400078e0009 */
[----:B------:R-:W-:-:S05]  /*2f110*/  @!P0 IMAD.MOV.U32 R3, RZ, RZ, R11 ;  /* 0x000000ffff038224 */ /* 0x000fca00078e000b */
[----:B------:R0:W3:Y:S04]  /*2f120*/  @!P0 LDG.E.U16 R8, [R2.64] ;  /* 0x0000000402088981 */ /* 0x0000e8000c1e1500 */
[----:B--2---:R1:W-:Y:S01]  /*2f130*/  STL [R1+0x20], R4 ;  /* 0x0000200401007387 */ /* 0x0043e20000100800 */
[----:B------:R-:W2:Y:S03]  /*2f140*/  LDL R13, [R1+0x1a34] ;  /* 0x001a3400010d7983 */ /* 0x000ea60000100800 */
[----:B-1----:R-:W2:Y:S04]  /*2f150*/  LDL R4, [R1+0x1a40] ;  /* 0x001a400001047983 */ /* 0x002ea80000100800 */
[----:B----4-:R1:W-:Y:S01]  /*2f160*/  STL [R1+0x1c], R7 ;  /* 0x00001c0701007387 */ /* 0x0103e20000100800 */
[----:B0-----:R-:W4:Y:S02]  /*2f170*/  LDL R2, [R1+0x1aa4] ;  /* 0x001aa40001027983 */ /* 0x001f240000100800 */
[----:B------:R-:W4:Y:S01]  /*2f180*/  LDL R3, [R1+0x1aa8] ;  /* 0x001aa80001037983 */ /* 0x000f220000100800 */
[----:B------:R-:W-:-:S02]  /*2f190*/  PRMT R15, RZ, 0x7610, R15 ;  /* 0x00007610ff0f7816 */ /* 0x000fc4000000000f */
[----:B------:R-:W-:Y:S02]  /*2f1a0*/  PRMT R14, RZ, 0x7610, R14 ;  /* 0x00007610ff0e7816 */ /* 0x000fe4000000000e */
[----:B------:R-:W-:Y:S01]  /*2f1b0*/  PRMT R6, RZ, 0x7610, R6 ;  /* 0x00007610ff067816 */ /* 0x000fe20000000006 */
[----:B------:R-:W2:Y:S04]  /*2f1c0*/  LDL R12, [R1+0x1a2c] ;  /* 0x001a2c00010c7983 */ /* 0x000ea80000100800 */
[----:B------:R-:W2:Y:S04]  /*2f1d0*/  LDL R11, [R1+0x1a30] ;  /* 0x001a3000010b7983 */ /* 0x000ea80000100800 */
[----:B-1----:R-:W2:Y:S04]  /*2f1e0*/  LDL R7, [R1+0x1a38] ;  /* 0x001a380001077983 */ /* 0x002ea80000100800 */
[----:B------:R-:W2:Y:S04]  /*2f1f0*/  LDL R9, [R1+0x1a24] ;  /* 0x001a240001097983 */ /* 0x000ea80000100800 */
[----:B---3--:R0:W-:Y:S04]  /*2f200*/  STL [R1+0x18], R8 ;  /* 0x0000180801007387 */ /* 0x0081e80000100800 */
[----:B0-----:R-:W3:Y:S01]  /*2f210*/  LDL R8, [R1+0x1a28] ;  /* 0x001a280001087983 */ /* 0x001ee20000100800 */
[----:B----4-:R-:W-:-:S04]  /*2f220*/  @!P1 LOP3.LUT R3, R3, R2, RZ, 0x3c, !PT ;  /* 0x0000000203039212 */ /* 0x010fc800078e3cff */
[----:B------:R-:W-:-:S04]  /*2f230*/  @!P1 LOP3.LUT R2, R3, R2, RZ, 0x3c, !PT ;  /* 0x0000000203029212 */ /* 0x000fc800078e3cff */
[----:B------:R-:W-:-:S05]  /*2f240*/  @!P1 LOP3.LUT R3, R3, R2, RZ, 0x3c, !PT ;  /* 0x0000000203039212 */ /* 0x000fca00078e3cff */
[----:B------:R2:W4:Y:S02]  /*2f250*/  @!P1 LDG.E.U16 R15, [R2.64] ;  /* 0x00000004020f9981 */ /* 0x000524000c1e1500 */
[----:B--2---:R-:W-:Y:S02]  /*2f260*/  @!P0 IMAD.MOV.U32 R2, RZ, RZ, R4 ;  /* 0x000000ffff028224 */ /* 0x004fe400078e0004 */
[----:B------:R-:W-:Y:S01]  /*2f270*/  @!P0 IMAD.MOV.U32 R3, RZ, RZ, R5 ;  /* 0x000000ffff038224 */ /* 0x000fe200078e0005 */
[----:B------:R-:W2:Y:S04]  /*2f280*/  LDL R4, [R1+0x1bb4] ;  /* 0x001bb40001047983 */ /* 0x000ea80000100800 */
[----:B------:R-:W2:Y:S04]  /*2f290*/  LDL R5, [R1+0x9d4] ;  /* 0x0009d40001057983 */ /* 0x000ea80000100800 */
[----:B------:R0:W2:Y:S02]  /*2f2a0*/  @!P0 LDG.E.U16 R14, [R2.64] ;  /* 0x00000004020e8981 */ /* 0x0000a4000c1e1500 */
[----:B0-----:R-:W-:-:S02]  /*2f2b0*/  @!P1 IMAD.MOV.U32 R2, RZ, RZ, R7 ;  /* 0x000000ffff029224 */ /* 0x001fc400078e0007 */
[----:B------:R-:W-:Y:S01]  /*2f2c0*/  @!P1 IMAD.MOV.U32 R3, RZ, RZ, R13 ;  /* 0x000000ffff039224 */ /* 0x000fe200078e000d */
[----:B------:R-:W-:Y:S01]  /*2f2d0*/  PRMT R10, RZ, 0x7610, R10 ;  /* 0x00007610ff0a7816 */ /* 0x000fe2000000000a */
[----:B------:R-:W2:Y:S04]  /*2f2e0*/  LDL R7, [R1+0x1bac] ;  /* 0x001bac0001077983 */ /* 0x000ea80000100800 */
[----:B------:R0:W2:Y:S01]  /*2f2f0*/  @!P1 LDG.E.U16 R6, [R2.64] ;  /* 0x0000000402069981 */ /* 0x0000a2000c1e1500 */
[----:B------:R-:W-:Y:S01]  /*2f300*/  PRMT R0, RZ, 0x7610, R0 ;  /* 0x00007610ff007816 */ /* 0x000fe20000000000 */
[----:B0-----:R-:W-:Y:S02]  /*2f310*/  @!P0 IMAD.MOV.U32 R2, RZ, RZ, R11 ;  /* 0x000000ffff028224 */ /* 0x001fe400078e000b */
[----:B------:R-:W-:-:S05]  /*2f320*/  @!P0 IMAD.MOV.U32 R3, RZ, RZ, R12 ;  /* 0x000000ffff038224 */ /* 0x000fca00078e000c */
[----:B------:R3:W4:Y:S02]  /*2f330*/  @!P0 LDG.E.U16 R10, [R2.64] ;  /* 0x00000004020a8981 */ /* 0x000724000c1e1500 */
[----:B---3--:R-:W-:Y:S02]  /*2f340*/  @!P1 IMAD.MOV.U32 R2, RZ, RZ, R8 ;  /* 0x000000ffff029224 */ /* 0x008fe400078e0008 */
[----:B------:R-:W-:-:S05]  /*2f350*/  @!P1 IMAD.MOV.U32 R3, RZ, RZ, R9 ;  /* 0x000000ffff039224 */ /* 0x000fca00078e0009 */
[----:B------:R0:W3:Y:S04]  /*2f360*/  @!P1 LDG.E.U16 R0, [R2.64] ;  /* 0x0000000402009981 */ /* 0x0000e8000c1e1500 */
[----:B--2---:R1:W-:Y:S01]  /*2f370*/  STL [R1+0xc], R6 ;  /* 0x00000c0601007387 */ /* 0x0043e20000100800 */
[----:B------:R-:W2:Y:S02]  /*2f380*/  LDL R9, [R1+0x1ba8] ;  /* 0x001ba80001097983 */ /* 0x000ea40000100800 */
[----:B------:R-:W2:Y:S01]  /*2f390*/  LDL R8, [R1+0x1bc4] ;  /* 0x001bc40001087983 */ /* 0x000ea20000100800 */
[----:B-1----:R-:W2:Y:S01]  /*2f3a0*/  LDL R6, [R1+0x1bb0] ;  /* 0x001bb00001067983 */ /* 0x002ea20000100800 */
[----:B------:R-:W-:Y:S01]  /*2f3b0*/  PRMT R28, RZ, 0x7610, R28 ;  /* 0x00007610ff1c7816 */ /* 0x000fe2000000001c */
[----:B0-----:R-:W-:-:S02]  /*2f3c0*/  @!P0 IMAD.MOV.U32 R2, RZ, RZ, R4 ;  /* 0x000000ffff028224 */ /* 0x001fc400078e0004 */
[----:B------:R-:W-:Y:S01]  /*2f3d0*/  @!P0 IMAD.MOV.U32 R3, RZ, RZ, R5 ;  /* 0x000000ffff038224 */ /* 0x000fe200078e0005 */
[----:B------:R-:W-:-:S04]  /*2f3e0*/  PRMT R29, RZ, 0x7610, R29 ;  /* 0x00007610ff1d7816 */ /* 0x000fc8000000001d */
[----:B------:R0:W4:Y:S01]  /*2f3f0*/  @!P0 LDG.E.U16 R28, [R2.64] ;  /* 0x00000004021c8981 */ /* 0x000122000c1e1500 */
[----:B------:R-:W-:Y:S01]  /*2f400*/  PRMT R27, RZ, 0x7610, R27 ;  /* 0x00007610ff1b7816 */ /* 0x000fe2000000001b */
[----:B0-----:R-:W-:Y:S02]  /*2f410*/  @!P1 IMAD.MOV.U32 R3, RZ, RZ, R7 ;  /* 0x000000ffff039224 */ /* 0x001fe400078e0007 */
[----:B---3--:R0:W-:Y:S01]  /*2f420*/  STL [R1+0x4284], R0 ;  /* 0x0042840001007387 */ /* 0x0081e20000100800 */
[----:B------:R-:W3:Y:S02]  /*2f430*/  LDL R5, [R1+0x1bbc] ;  /* 0x001bbc0001057983 */ /* 0x000ee40000100800 */
[----:B------:R-:W3:Y:S02]  /*2f440*/  LDL R4, [R1+0x1bc0] ;  /* 0x001bc00001047983 */ /* 0x000ee40000100800 */
[----:B--2---:R-:W-:-:S05]  /*2f450*/  @!P1 IMAD.MOV.U32 R2, RZ, RZ, R6 ;  /* 0x000000ffff029224 */ /* 0x004fca00078e0006 */
[----:B------:R1:W2:Y:S02]  /*2f460*/  @!P1 LDG.E.U16 R29, [R2.64] ;  /* 0x00000004021d9981 */ /* 0x0002a4000c1e1500 */
[----:B-1----:R-:W-:Y:S02]  /*2f470*/  @!P0 IMAD.MOV.U32 R2, RZ, RZ, R8 ;  /* 0x000000ffff028224 */ /* 0x002fe400078e0008 */
[----:B------:R-:W-:-:S05]  /*2f480*/  @!P0 IMAD.MOV.U32 R3, RZ, RZ, R9 ;  /* 0x000000ffff038224 */ /* 0x000fca00078e0009 */
[----:B------:R3:W2:Y:S04]  /*2f490*/  @!P0 LDG.E.U16 R27, [R2.64] ;  /* 0x00000004021b8981 */ /* 0x0006a8000c1e1500 */
[----:B----4-:R-:W-:Y:S01]  /*2f4a0*/  STL [R1+0x4288], R28 ;  /* 0x0042881c01007387 */ /* 0x010fe20000100800 */
[----:B------:R-:W4:Y:S02]  /*2f4b0*/  LDL R12, [R1+0x1c18] ;  /* 0x001c1800010c7983 */ /* 0x000f240000100800 */
[----:B------:R-:W4:Y:S02]  /*2f4c0*/  LDL R11, [R1+0x1c24] ;  /* 0x001c2400010b7983 */ /* 0x000f240000100800 */
[----:B------:R-:W4:Y:S01]  /*2f4d0*/  LDL R7, [R1+0x1c20] ;  /* 0x001c200001077983 */ /* 0x000f220000100800 */
[----:B------:R-:W-:Y:S01]  /*2f4e0*/  STL [R1+0x14], R15 ;  /* 0x0000140f01007387 */ /* 0x000fe20000100800 */
[----:B------:R-:W4:Y:S02]  /*2f4f0*/  LDL R6, [R1+0x1c2c] ;  /* 0x001c2c0001067983 */ /* 0x000f240000100800 */
[----:B---3--:R-:W-:-:S02]  /*2f500*/  @!P1 IMAD.MOV.U32 R2, RZ, RZ, R4 ;  /* 0x000000ffff029224 */ /* 0x008fc400078e0004 */
[----:B------:R-:W-:Y:S01]  /*2f510*/  @!P1 IMAD.MOV.U32 R3, RZ, RZ, R5 ;  /* 0x000000ffff039224 */ /* 0x000fe200078e0005 */
[----:B--2---:R-:W-:Y:S01]  /*2f520*/  STL [R1+0x428c], R29 ;  /* 0x00428c1d01007387 */ /* 0x004fe20000100800 */
[----:B------:R-:W-:Y:S02]  /*2f530*/  STL [R1+0x10], R14 ;  /* 0x0000100e01007387 */ /* 0x000fe40000100800 */
[----:B------:R1:W-:Y:S02]  /*2f540*/  STL [R1+0x8], R10 ;  /* 0x0000080a01007387 */ /* 0x0003e40000100800 */
[----:B0-----:R-:W2:Y:S01]  /*2f550*/  LDL R0, [R1+0x1c34] ;  /* 0x001c340001007983 */ /* 0x001ea20000100800 */
[----:B-1----:R-:W3:Y:S04]  /*2f560*/  LDL R10, [R1+0x1c28] ;  /* 0x001c2800010a7983 */ /* 0x002ee80000100800 */
[----:B------:R0:W-:Y:S01]  /*2f570*/  STL [R1+0x4290], R27 ;  /* 0x0042901b01007387 */ /* 0x0001e20000100800 */
[----:B------:R-:W3:Y:S02]  /*2f580*/  LDL R5, [R1+0x1c30] ;  /* 0x001c300001057983 */ /* 0x000ee40000100800 */
[----:B------:R-:W3:Y:S02]  /*2f590*/  LDL R4, [R1+0x1c3c] ;  /* 0x001c3c0001047983 */ /* 0x000ee40000100800 */
[----:B------:R-:W3:Y:S01]  /*2f5a0*/  LDL R9, [R1+0x1c90] ;  /* 0x001c900001097983 */ /* 0x000ee20000100800 */
[----:B------:R-:W3:Y:S01]  /*2f5b0*/  LDL R8, [R1+0x1c9c] ;  /* 0x001c9c0001087983 */ /* 0x000ee20000100800 */
[----:B------:R-:W-:-:S02]  /*2f5c0*/  PRMT R26, RZ, 0x7610, R26 ;  /* 0x00007610ff1a7816 */ /* 0x000fc4000000001a */
[----:B------:R-:W-:Y:S02]  /*2f5d0*/  PRMT R25, RZ, 0x7610, R25 ;  /* 0x00007610ff197816 */ /* 0x000fe40000000019 */
[----:B------:R-:W-:Y:S02]  /*2f5e0*/  PRMT R17, RZ, 0x7610, R17 ;  /* 0x00007610ff117816 */ /* 0x000fe40000000011 */
[----:B------:R-:W-:Y:S01]  /*2f5f0*/  PRMT R21, RZ, 0x7610, R21 ;  /* 0x00007610ff157816 */ /* 0x000fe20000000015 */
[----:B------:R-:W3:Y:S04]  /*2f600*/  LDL R15, [R1+0x1d18] ;  /* 0x001d1800010f7983 */ /* 0x000ee80000100800 */
[----:B------:R4:W3:Y:S04]  /*2f610*/  @!P1 LDG.E.U16 R26, [R2.64] ;  /* 0x00000004021a9981 */ /* 0x0008e8000c1e1500 */
[----:B------:R-:W3:Y:S01]  /*2f620*/  LDL R14, [R1+0x1d24] ;  /* 0x001d2400010e7983 */ /* 0x000ee20000100800 */
[----:B------:R-:W-:-:S03]  /*2f630*/  PRMT R19, RZ, 0x7610, R19 ;  /* 0x00007610ff137816 */ /* 0x000fc60000000013 */
[----:B------:R-:W3:Y:S04]  /*2f640*/  LDL R28, [R1+0x1d98] ;  /* 0x001d9800011c7983 */ /* 0x000ee80000100800 */
[----:B------:R-:W3:Y:S04]  /*2f650*/  LDL R13, [R1+0x1da4] ;  /* 0x001da400010d7983 */ /* 0x000ee80000100800 */
[----:B0-----:R-:W3:Y:S04]  /*2f660*/  LDL R27, [R1+0x1d2c] ;  /* 0x001d2c00011b7983 */ /* 0x001ee80000100800 */
[----:B------:R-:W3:Y:S01]  /*2f670*/  LDL R29, [R1+0x1c44] ;  /* 0x001c4400011d7983 */ /* 0x000ee20000100800 */
[----:B----4-:R-:W-:-:S02]  /*2f680*/  @!P1 IMAD.MOV.U32 R2, RZ, RZ, R11 ;  /* 0x000000ffff029224 */ /* 0x010fc400078e000b */
[----:B------:R-:W-:Y:S01]  /*2f690*/  @!P1 IMAD.MOV.U32 R3, RZ, RZ, R12 ;  /* 0x000000ffff039224 */ /* 0x000fe200078e000c */
[----:B------:R-:W4:Y:S04]  /*2f6a0*/  LDL R11, [R1+0x1d90] ;  /* 0x001d9000010b7983 */ /* 0x000f280000100800 */
[----:B------:R-:W4:Y:S04]  /*2f6b0*/  LDL R12, [R1+0x1ca0] ;  /* 0x001ca000010c7983 */ /* 0x000f280000100800 */
[----:B------:R0:W4:Y:S02]  /*2f6c0*/  @!P1 LDG.E.U16 R25, [R2.64] ;  /* 0x0000000402199981 */ /* 0x000124000c1e1500 */
[----:B0-----:R-:W-:-:S02]  /*2f6d0*/  @!P0 IMAD.MOV.U32 R2, RZ, RZ, R6 ;  /* 0x000000ffff028224 */ /* 0x001fc400078e0006 */
[----:B------:R-:W-:Y:S01]  /*2f6e0*/  @!P0 IMAD.MOV.U32 R3, RZ, RZ, R7 ;  /* 0x000000ffff038224 */ /* 0x000fe200078e0007 */
[----:B------:R-:W4:Y:S04]  /*2f6f0*/  LDL R6, [R1+0x1ca4] ;  /* 0x001ca40001067983 */ /* 0x000f280000100800 */
[----:B------:R-:W4:Y:S04]  /*2f700*/  LDL R7, [R1+0x1c98] ;  /* 0x001c980001077983 */ /* 0x000f280000100800 */
[----:B------:R2:W4:Y:S02]  /*2f710*/  @!P0 LDG.E.U16 R21, [R2.64] ;  /* 0x0000000402158981 */ /* 0x000524000c1e1500 */
[----:B--2---:R-:W-:-:S02]  /*2f720*/  @!P1 IMAD.MOV.U32 R2, RZ, RZ, R0 ;  /* 0x000000ffff029224 */ /* 0x004fc400078e0000 */
[----:B------:R-:W2:Y:S04]  /*2f730*/  LDL R0, [R1+0x1cac] ;  /* 0x001cac0001007983 */ /* 0x000ea80000100800 */
[----:B---3--:R0:W3:Y:S02]  /*2f740*/  @!P0 LDG.E.U16 R17, [R4.64] ;  /* 0x0000000404118981 */ /* 0x0080e4000c1e1500 */
[----:B0-----:R-:W-:Y:S02]  /*2f750*/  @!P0 IMAD.MOV.U32 R4, RZ, RZ, R8 ;  /* 0x000000ffff048224 */ /* 0x001fe400078e0008 */
[----:B------:R-:W-:Y:S01]  /*2f760*/  @!P0 IMAD.MOV.U32 R5, RZ, RZ, R9 ;  /* 0x000000ffff058224 */ /* 0x000fe200078e0009 */
[----:B------:R-:W3:Y:S04]  /*2f770*/  LDL R8, [R1+0x1d1c] ;  /* 0x001d1c0001087983 */ /* 0x000ee80000100800 */
[----:B------:R-:W3:Y:S01]  /*2f780*/  LDL R9, [R1+0x1d10] ;  /* 0x001d100001097983 */ /* 0x000ee20000100800 */
[----:B------:R-:W-:-:S02]  /*2f790*/  @!P1 IMAD.MOV.U32 R3, RZ, RZ, R10 ;  /* 0x000000ffff039224 */ /* 0x000fc400078e000a */
[----:B------:R-:W3:Y:S03]  /*2f7a0*/  LDL R10, [R1+0x1d9c] ;  /* 0x001d9c00010a7983 */ /* 0x000ee60000100800 */
[----:B------:R0:W3:Y:S02]  /*2f7b0*/  @!P1 LDG.E.U16 R19, [R2.64] ;  /* 0x0000000402139981 */ /* 0x0000e4000c1e1500 */
[----:B0-----:R-:W-:Y:S02]  /*2f7c0*/  PRMT R2, RZ, 0x7610, R2 ;  /* 0x00007610ff027816 */ /* 0x001fe40000000002 */
[----:B------:R-:W-:-:S04]  /*2f7d0*/  PRMT R3, RZ, 0x7610, R3 ;  /* 0x00007610ff037816 */ /* 0x000fc80000000003 */
[----:B------:R0:W3:Y:S04]  /*2f7e0*/  @!P0 LDG.E.U16 R2, [R4.64] ;  /* 0x0000000404028981 */ /* 0x0000e8000c1e1500 */
[----:B----4-:R1:W4:Y:S01]  /*2f7f0*/  @!P1 LDG.E.U16 R3, [R6.64] ;  /* 0x0000000406039981 */ /* 0x010322000c1e1500 */
[----:B0-----:R-:W-:Y:S01]  /*2f800*/  PRMT R5, RZ, 0x7610, R5 ;  /* 0x00007610ff057816 */ /* 0x001fe20000000005 */
[----:B-1----:R-:W-:Y:S02]  /*2f810*/  @!P0 IMAD.MOV.U32 R7, RZ, RZ, R12 ;  /* 0x000000ffff078224 */ /* 0x002fe400078e000c */
[----:B------:R-:W4:Y:S01]  /*2f820*/  LDL R12, [R1+0x1ca8] ;  /* 0x001ca800010c7983 */ /* 0x000f220000100800 */
[----:B--2---:R-:W-:-:S03]  /*2f830*/  @!P0 IMAD.MOV.U32 R6, RZ, RZ, R0 ;  /* 0x000000ffff068224 */ /* 0x004fc600078e0000 */
[----:B------:R-:W2:Y:S04]  /*2f840*/  LDL R0, [R1+0x1cb4] ;  /* 0x001cb40001007983 */ /* 0x000ea80000100800 */
[----:B---3--:R0:W3:Y:S02]  /*2f850*/  @!P0 LDG.E.U16 R5, [R8.64] ;  /* 0x0000000408058981 */ /* 0x0080e4000c1e1500 */
[----:B0-----:R-:W-:Y:S02]  /*2f860*/  @!P1 IMAD.MOV.U32 R8, RZ, RZ, R14 ;  /* 0x000000ffff089224 */ /* 0x001fe400078e000e */
[----:B------:R-:W-:Y:S01]  /*2f870*/  @!P1 IMAD.MOV.U32 R9, RZ, RZ, R15 ;  /* 0x000000ffff099224 */ /* 0x000fe200078e000f */
[----:B------:R-:W3:Y:S04]  /*2f880*/  LDL R14, [R1+0x1d34] ;  /* 0x001d3400010e7983 */ /* 0x000ee80000100800 */
[----:B------:R-:W3:Y:S01]  /*2f890*/  LDL R15, [R1+0x1d28] ;  /* 0x001d2800010f7983 */ /* 0x000ee20000100800 */
[----:B------:R-:W-:-:S06]  /*2f8a0*/  PRMT R4, RZ, 0x7610, R4 ;  /* 0x00007610ff047816 */ /* 0x000fcc0000000004 */
[----:B------:R0:W3:Y:S02]  /*2f8b0*/  @!P0 LDG.E.U16 R4, [R6.64] ;  /* 0x0000000406048981 */ /* 0x0000e4000c1e1500 */
[----:B0-----:R-:W-:Y:S02]  /*2f8c0*/  PRMT R6, RZ, 0x7610, R6 ;  /* 0x00007610ff067816 */ /* 0x001fe40000000006 */
[----:B------:R-:W-:-:S04]  /*2f8d0*/  PRMT R7, RZ, 0x7610, R7 ;  /* 0x00007610ff077816 */ /* 0x000fc80000000007 */
[----:B------:R0:W3:Y:S04]  /*2f8e0*/  @!P1 LDG.E.U16 R6, [R8.64] ;  /* 0x0000000408069981 */ /* 0x0000e8000c1e1500 */
[----:B------:R1:W3:Y:S01]  /*2f8f0*/  @!P0 LDG.E.U16 R7, [R10.64] ;  /* 0x000000040a078981 */ /* 0x0002e2000c1e1500 */
[----:B0-----:R-:W-:Y:S01]  /*2f900*/  PRMT R8, RZ, 0x7610, R8 ;  /* 0x00007610ff087816 */ /* 0x001fe20000000008 */
[----:B-1----:R-:W-:Y:S02]  /*2f910*/  @!P1 IMAD.MOV.U32 R10, RZ, RZ, R13 ;  /* 0x000000ffff0a9224 */ /* 0x002fe400078e000d */
[----:B------:R-:W-:Y:S01]  /*2f920*/  @!P1 IMAD.MOV.U32 R11, RZ, RZ, R28 ;  /* 0x000000ffff0b9224 */ /* 0x000fe200078e001c */
[----:B------:R-:W-:Y:S01]  /*2f930*/  PRMT R9, RZ, 0x7610, R9 ;  /* 0x00007610ff097816 */ /* 0x000fe20000000009 */
[----:B----4-:R-:W-:Y:S01]  /*2f940*/  @!P1 IMAD.MOV.U32 R13, RZ, RZ, R12 ;  /* 0x000000ffff0d9224 */ /* 0x010fe200078e000c */
[----:B------:R-:W4:Y:S04]  /*2f950*/  LDL R28, [R1+0x1cb0] ;  /* 0x001cb000011c7983 */ /* 0x000f280000100800 */
[----:B------:R0:W4:Y:S02]  /*2f960*/  @!P1 LDG.E.U16 R8, [R10.64] ;  /* 0x000000040a089981 */ /* 0x000124000c1e1500 */
[----:B0-----:R-:W-:Y:S01]  /*2f970*/  PRMT R11, RZ, 0x7610, R11 ;  /* 0x00007610ff0b7816 */ /* 0x001fe2000000000b */
[----:B--2---:R-:W-:Y:S01]  /*2f980*/  @!P1 IMAD.MOV.U32 R12, RZ, RZ, R0 ;  /* 0x000000ffff0c9224 */ /* 0x004fe200078e0000 */
[----:B------:R-:W-:Y:S01]  /*2f990*/  PRMT R10, RZ, 0x7610, R10 ;  /* 0x00007610ff0a7816 */ /* 0x000fe2000000000a */
[----:B------:R-:W2:Y:S04]  /*2f9a0*/  LDL R0, [R1+0x1cbc] ;  /* 0x001cbc0001007983 */ /* 0x000ea80000100800 */
[----:B------:R0:W2:Y:S04]  /*2f9b0*/  @!P1 LDG.E.U16 R9, [R12.64] ;  /* 0x000000040c099981 */ /* 0x0000a8000c1e1500 */
[----:B0-----:R-:W2:Y:S04]  /*2f9c0*/  LDL R13, [R1+0x1d20] ;  /* 0x001d2000010d7983 */ /* 0x001ea80000100800 */
[----:B---3--:R0:W3:Y:S04]  /*2f9d0*/  @!P1 LDG.E.U16 R11, [R14.64] ;  /* 0x000000040e0b9981 */ /* 0x0080e8000c1e1500 */
[----:B0-----:R-:W3:Y:S04]  /*2f9e0*/  LDL R14, [R1+0x1da8] ;  /* 0x001da800010e7983 */ /* 0x001ee80000100800 */
[----:B------:R-:W3:Y:S01]  /*2f9f0*/  LDL R15, [R1+0x1db4] ;  /* 0x001db400010f7983 */ /* 0x000ee20000100800 */
[----:B------:R-:W-:Y:S01]  /*2fa00*/  @!P0 IMAD.MOV.U32 R12, RZ, RZ, R27 ;  /* 0x000000ffff0c8224 */ /* 0x000fe200078e001b */
[----:B------:R-:W-:-:S02]  /*2fa10*/  PRMT R16, RZ, 0x7610, R16 ;  /* 0x00007610ff107816 */ /* 0x000fc40000000010 */
[----:B------:R-:W-:Y:S01]  /*2fa20*/  PRMT R18, RZ, 0x7610, R18 ;  /* 0x00007610ff127816 */ /* 0x000fe20000000012 */
[----:B------:R-:W4:Y:S04]  /*2fa30*/  LDL R27, [R1+0x1cc4] ;  /* 0x001cc400011b7983 */ /* 0x000f280000100800 */
[----:B--2---:R0:W2:Y:S02]  /*2fa40*/  @!P0 LDG.E.U16 R10, [R12.64] ;  /* 0x000000040c0a8981 */ /* 0x0040a4000c1e1500 */
[----:B0-----:R-:W-:Y:S02]  /*2fa50*/  PRMT R12, RZ, 0x7610, R12 ;  /* 0x00007610ff0c7816 */ /* 0x001fe4000000000c */
        /* <DEDUP_REMOVED lines=10> */
[----:B------:R0:W2:Y:S04]  /*2fb00*/  @!P0 LDG.E.U16 R13, [R14.64] ;  /* 0x000000040e0d8981 */ /* 0x0000a8000c1e1500 */
[----:B0-----:R-:W2:Y:S01]  /*2fb10*/  LDL R15, [R1+0x1c38] ;  /* 0x001c3800010f7983 */ /* 0x001ea20000100800 */
[----:B------:R-:W-:Y:S02]  /*2fb20*/  @!P1 IMAD.MOV.U32 R14, RZ, RZ, R29 ;  /* 0x000000ffff0e9224 */ /* 0x000fe400078e001d */
[----:B------:R-:W3:Y:S03]  /*2fb30*/  LDL.LU R29, [R1+0x30] ;  /* 0x00003000011d7983 */ /* 0x000ee60000300800 */
[----:B--2---:R0:W2:Y:S02]  /*2fb40*/  @!P1 LDG.E.U16 R16, [R14.64] ;  /* 0x000000040e109981 */ /* 0x0040a4000c1e1500 */
[----:B0-----:R-:W-:-:S02]  /*2fb50*/  @!P0 IMAD.MOV.U32 R14, RZ, RZ, R0 ;  /* 0x000000ffff0e8224 */ /* 0x001fc400078e0000 */
[----:B----4-:R-:W-:Y:S02]  /*2fb60*/  @!P0 IMAD.MOV.U32 R15, RZ, RZ, R28 ;  /* 0x000000ffff0f8224 */ /* 0x010fe400078e001c */
[----:B------:R-:W4:Y:S01]  /*2fb70*/  LDL.LU R28, [R1+0x20] ;  /* 0x00002000011c7983 */ /* 0x000f220000300800 */
[----:B------:R-:W2:Y:S03]  /*2fb80*/  LDL.LU R0, [R1+0x1c] ;  /* 0x00001c0001007983 */ /* 0x000ea60000300800 */
[----:B------:R0:W2:Y:S04]  /*2fb90*/  @!P0 LDG.E.U16 R18, [R14.64] ;  /* 0x000000040e128981 */ /* 0x0000a8000c1e1500 */
[----:B0-----:R-:W2:Y:S01]  /*2fba0*/  LDL R15, [R1+0x1cb8] ;  /* 0x001cb800010f7983 */ /* 0x001ea20000100800 */
[----:B------:R-:W-:Y:S01]  /*2fbb0*/  PRMT R20, RZ, 0x7610, R20 ;  /* 0x00007610ff147816 */ /* 0x000fe20000000014 */
[----:B------:R-:W-:-:S05]  /*2fbc0*/  @!P1 IMAD.MOV.U32 R14, RZ, RZ, R27 ;  /* 0x000000ffff0e9224 */ /* 0x000fca00078e001b */
[----:B--2---:R0:W2:Y:S04]  /*2fbd0*/  @!P1 LDG.E.U16 R20, [R14.64] ;  /* 0x000000040e149981 */ /* 0x0040a8000c1e1500 */
[----:B0-----:R-:W2:Y:S04]  /*2fbe0*/  LDL R14, [R1+0x1d30] ;  /* 0x001d3000010e7983 */ /* 0x001ea80000100800 */
[----:B------:R-:W2:Y:S01]  /*2fbf0*/  LDL R15, [R1+0x1d3c] ;  /* 0x001d3c00010f7983 */ /* 0x000ea20000100800 */
[----:B------:R-:W-:Y:S02]  /*2fc00*/  PRMT R22, RZ, 0x7610, R22 ;  /* 0x00007610ff167816 */ /* 0x000fe40000000016 */
        /* <DEDUP_REMOVED lines=13> */
[----:B------:R-:W-:-:S03]  /*2fce0*/  PRMT R24, RZ, 0x7610, R24 ;  /* 0x00007610ff187816 */ /* 0x000fc60000000018 */
[----:B------:R-:W0:Y:S02]  /*2fcf0*/  S2R R27, SR_TID.X ;  /* 0x00000000001b7919 */ /* 0x000e240000002100 */
[----:B0-----:R-:W-:-:S05]  /*2fd00*/  LOP3.LUT R27, R27, 0x7f, RZ, 0xc0, !PT ;  /* 0x0000007f1b1b7812 */ /* 0x001fca00078ec0ff */
[----:B------:R-:W-:-:S05]  /*2fd10*/  IMAD.SHL.U32 R27, R27, 0x2, RZ ;  /* 0x000000021b1b7824 */ /* 0x000fca00078e00ff */
[----:B------:R-:W-:Y:S02]  /*2fd20*/  LOP3.LUT R27, R27, 0x50, RZ, 0x3c, !PT ;  /* 0x000000501b1b7812 */ /* 0x000fe400078e3cff */
[----:B--2---:R-:W-:-:S04]  /*2fd30*/  @!P1 LOP3.LUT R15, R15, R14, RZ, 0x3c, !PT ;  /* 0x0000000e0f0f9212 */ /* 0x004fc800078e3cff */
[----:B------:R-:W-:-:S04]  /*2fd40*/  @!P1 LOP3.LUT R14, R15, R14, RZ, 0x3c, !PT ;  /* 0x0000000e0f0e9212 */ /* 0x000fc800078e3cff */
[----:B------:R-:W-:-:S05]  /*2fd50*/  @!P1 LOP3.LUT R15, R15, R14, RZ, 0x3c, !PT ;  /* 0x0000000e0f0f9212 */ /* 0x000fca00078e3cff */
[----:B------:R0:W2:Y:S04]  /*2fd60*/  @!P1 LDG.E.U16 R24, [R14.64] ;  /* 0x000000040e189981 */ /* 0x0000a8000c1e1500 */
[----:B0-----:R-:W2:Y:S04]  /*2fd70*/  LDL.LU R15, [R1+0x2c] ;  /* 0x00002c00010f7983 */ /* 0x001ea80000300800 */
[----:B------:R0:W-:Y:S01]  /*2fd80*/  STS.U16 [R27+0x24b00], R25 ;  /* 0x024b00191b007388 */ /* 0x0001e20000000400 */
[----:B------:R1:W-:Y:S02]  /*2fd90*/  STS.U16 [R27+0x25a00], R2 ;  /* 0x025a00021b007388 */ /* 0x0003e40000000400 */
[----:B------:R3:W-:Y:S02]  /*2fda0*/  STS.U16 [R27+0x25b00], R3 ;  /* 0x025b00031b007388 */ /* 0x0007e40000000400 */
[----:B------:R4:W-:Y:S01]  /*2fdb0*/  STS.U16 [R27+0x26a00], R5 ;  /* 0x026a00051b007388 */ /* 0x0009e20000000400 */
[----:B------:R4:W-:Y:S01]  /*2fdc0*/  STS.U16 [R27+0x26b00], R6 ;  /* 0x026b00061b007388 */ /* 0x0009e20000000400 */
[----:B------:R4:W-:Y:S03]  /*2fdd0*/  STS.U16 [R27+0x27a00], R7 ;  /* 0x027a00071b007388 */ /* 0x0009e60000000400 */
[----:B------:R-:W2:Y:S04]  /*2fde0*/  LDL.LU R14, [R1+0x8] ;  /* 0x00000800010e7983 */ /* 0x000ea80000300800 */
[----:B0-----:R-:W2:Y:S01]  /*2fdf0*/  LDL.LU R25, [R1+0x14] ;  /* 0x0000140001197983 */ /* 0x001ea20000300800 */
[----:B-1----:R-:W2:Y:S02]  /*2fe00*/  LDL.LU R2, [R1+0x18] ;  /* 0x0000180001027983 */ /* 0x002ea40000300800 */
[----:B---3--:R-:W3:Y:S02]  /*2fe10*/  LDL.LU R3, [R1+0xc] ;  /* 0x00000c0001037983 */ /* 0x008ee40000300800 */
[----:B----4-:R-:W4:Y:S01]  /*2fe20*/  LDL.LU R5, [R1+0x24] ;  /* 0x0000240001057983 */ /* 0x010f220000300800 */
[----:B------:R-:W3:Y:S04]  /*2fe30*/  LDL.LU R6, [R1+0x28] ;  /* 0x0000280001067983 */ /* 0x000ee80000300800 */
[----:B------:R-:W0:Y:S04]  /*2fe40*/  S2R R7, SR_TID.X ;  /* 0x0000000000077919 */ /* 0x000e280000002100 */
[----:B------:R1:W-:Y:S04]  /*2fe50*/  STS.U16 [R27+0x27b00], R8 ;  /* 0x027b00081b007388 */ /* 0x0003e80000000400 */
[----:B-1----:R-:W3:Y:S01]  /*2fe60*/  LDL.LU R27, [R1+0x4290] ;  /* 0x00429000011b7983 */ /* 0x002ee20000300800 */
[----:B------:R-:W3:Y:S01]  /*2fe70*/  LDL.LU R8, [R1+0x10] ;  /* 0x0000100001087983 */ /* 0x000ee20000300800 */
[----:B0-----:R-:W-:-:S05]  /*2fe80*/  LOP3.LUT R7, R7, 0x7f, RZ, 0xc0, !PT ;  /* 0x0000007f07077812 */ /* 0x001fca00078ec0ff */
[----:B------:R-:W-:-:S05]  /*2fe90*/  IMAD.SHL.U32 R7, R7, 0x2, RZ ;  /* 0x0000000207077824 */ /* 0x000fca00078e00ff */
[----:B------:R-:W-:-:S05]  /*2fea0*/  LOP3.LUT R7, R7, 0x60, RZ, 0x3c, !PT ;  /* 0x0000006007077812 */ /* 0x000fca00078e3cff */
[----:B------:R0:W-:Y:S04]  /*2feb0*/  STS.U16 [R7+0x20c00], R29 ;  /* 0x020c001d07007388 */ /* 0x0001e80000000400 */
[----:B0-----:R-:W4:Y:S04]  /*2fec0*/  LDL.LU R29, [R1+0x428c] ;  /* 0x00428c00011d7983 */ /* 0x001f280000300800 */
[----:B--2---:R0:W-:Y:S01]  /*2fed0*/  STS.U16 [R7+0x20d00], R15 ;  /* 0x020d000f07007388 */ /* 0x0041e20000000400 */
[----:B------:R1:W-:Y:S03]  /*2fee0*/  STS.U16 [R7+0x21c00], R28 ;  /* 0x021c001c07007388 */ /* 0x0003e60000000400 */
[----:B0-----:R-:W2:Y:S01]  /*2fef0*/  LDL.LU R15, [R1+0x80] ;  /* 0x00008000010f7983 */ /* 0x001ea20000300800 */
[----:B-1----:R-:W2:Y:S02]  /*2ff00*/  LDL.LU R28, [R1+0x4288] ;  /* 0x00428800011c7983 */ /* 0x002ea40000300800 */
[----:B------:R0:W-:Y:S02]  /*2ff10*/  STS.U16 [R7+0x21d00], R0 ;  /* 0x021d000007007388 */ /* 0x0001e40000000400 */
[----:B0-----:R-:W4:Y:S04]  /*2ff20*/  LDL.LU R0, [R1+0x4284] ;  /* 0x0042840001007983 */ /* 0x001f280000300800 */
[----:B---3--:R-:W-:Y:S01]  /*2ff30*/  STS.U16 [R7+0x22c00], R8 ;  /* 0x022c000807007388 */ /* 0x008fe20000000400 */
[----:B------:R-:W-:Y:S03]  /*2ff40*/  STS.U16 [R7+0x22d00], R3 ;  /* 0x022d000307007388 */ /* 0x000fe60000000400 */
[----:B--2---:R0:W-:Y:S04]  /*2ff50*/  STS.U16 [R7+0x23c00], R28 ;  /* 0x023c001c07007388 */ /* 0x0041e80000000400 */
[----:B0-----:R-:W2:Y:S01]  /*2ff60*/  LDL.LU R28, [R1+0x4280] ;  /* 0x00428000011c7983 */ /* 0x001ea20000300800 */
[----:B----4-:R-:W-:Y:S02]  /*2ff70*/  STS.U16 [R7+0x23d00], R29 ;  /* 0x023d001d07007388 */ /* 0x010fe40000000400 */
        /* <DEDUP_REMOVED lines=8> */
[----:B------:R-:W3:Y:S04]  /*30000*/  LDL R3, [R1+0x384] ;  /* 0x0003840001037983 */ /* 0x000ee80000100800 */
[----:B--2---:R-:W-:Y:S01]  /*30010*/  STS.U16 [R28+0x20e00], R6 ;  /* 0x020e00061c007388 */ /* 0x004fe20000000400 */
        /* <DEDUP_REMOVED lines=8> */
[----:B------:R0:W-:Y:S02]  /*300a0*/  STS.U16 [R28+0x24f00], R16 ;  /* 0x024f00101c007388 */ /* 0x0001e40000000400 */
[----:B------:R1:W-:Y:S01]  /*300b0*/  STS.U16 [R28+0x25e00], R18 ;  /* 0x025e00121c007388 */ /* 0x0003e20000000400 */
[----:B0-----:R-:W2:Y:S01]  /*300c0*/  LDL.LU.64 R16, [R1+0x410] ;  /* 0x0004100001107983 */ /* 0x001ea20000300a00 */
[----:B-1----:R-:W4:Y:S03]  /*300d0*/  LDL.LU.64 R18, [R1+0x418] ;  /* 0x0004180001127983 */ /* 0x002f260000300a00 */
[----:B------:R-:W0:Y:S01]  /*300e0*/  S2R R0, SR_TID.X ;  /* 0x0000000000007919 */ /* 0x000e220000002100 */
[----:B------:R-:W-:Y:S02]  /*300f0*/  STS.U16 [R28+0x25f00], R20 ;  /* 0x025f00141c007388 */ /* 0x000fe40000000400 */
[----:B------:R-:W-:Y:S02]  /*30100*/  STS.U16 [R28+0x26e00], R22 ;  /* 0x026e00161c007388 */ /* 0x000fe40000000400 */
[----:B------:R-:W-:Y:S01]  /*30110*/  STS.U16 [R28+0x26f00], R23 ;  /* 0x026f00171c007388 */ /* 0x000fe20000000400 */
[----:B------:R-:W-:Y:S01]  /*30120*/  STS.U16 [R28+0x27e00], R15 ;  /* 0x027e000f1c007388 */ /* 0x000fe20000000400 */
[----:B------:R-:W-:Y:S02]  /*30130*/  STS.U16 [R28+0x27f00], R24 ;  /* 0x027f00181c007388 */ /* 0x000fe40000000400 */
[----:B------:R-:W-:Y:S02]  /*30140*/  BAR.SYNC.DEFER_BLOCKING 0x0 ;  /* 0x0000000000007b1d */ /* 0x000fe40000010000 */
[C---:B0-----:R-:W-:Y:S01]  /*30150*/  IMAD.SHL.U32 R2, R0.reuse, 0x2, RZ ;  /* 0x0000000200027824 */ /* 0x041fe200078e00ff */
[----:B------:R-:W-:-:S05]  /*30160*/  LOP3.LUT R0, R0, 0x7, RZ, 0xc0, !PT ;  /* 0x0000000700007812 */ /* 0x000fca00078ec0ff */
[----:B------:R-:W-:Y:S01]  /*30170*/  IMAD R0, R0, 0x210, RZ ;  /* 0x0000021000007824 */ /* 0x000fe200078e02ff */
[----:B---3--:R-:W-:Y:S04]  /*30180*/  LDSM.16.MT88.4 R8, [R3] ;  /* 0x000000000308783b */ /* 0x008fe80000004200 */
[----:B------:R-:W-:-:S05]  /*30190*/  LOP3.LUT R0, R0, 0x30, R2, 0x78, !PT ;  /* 0x0000003000007812 */ /* 0x000fca00078e7802 */
[----:B------:R-:W-:Y:S04]  /*301a0*/  LDSM.16.M88.4 R4, [R0+0x20000] ;  /* 0x020000000004783b */ /* 0x000fe80000000200 */
[----:B------:R-:W0:Y:S04]  /*301b0*/  LDSM.16.M88.4 R24, [R0+0x22000] ;  /* 0x022000000018783b */ /* 0x000e280000000200 */
[----:B------:R-:W1:Y:S04]  /*301c0*/  LDSM.16.M88.4 R20, [R0+0x21000] ;  /* 0x021000000014783b */ /* 0x000e680000000200 */
[----:B------:R-:W-:Y:S01]  /*301d0*/  LDSM.16.M88.4 R12, [R0+0x24000] ;  /* 0x02400000000c783b */ /* 0x000fe20000000200 */
[----:B0-----:R-:W-:-:S02]  /*301e0*/  IMAD.MOV.U32 R2, RZ, RZ, R27 ;  /* 0x000000ffff027224 */ /* 0x001fc400078e001b */
[----:B------:R-:W-:Y:S01]  /*301f0*/  IMAD.MOV.U32 R3, RZ, RZ, R26 ;  /* 0x000000ffff037224 */ /* 0x000fe200078e001a */
[----:B----4-:R-:W-:Y:S01]  /*30200*/  STL.64 [R1+0x4278], R18 ;  /* 0x0042781201007387 */ /* 0x010fe20000100a00 */
[----:B--2---:R-:W-:Y:S02]  /*30210*/  STL.64 [R1+0x4270], R16 ;  /* 0x0042701001007387 */ /* 0x004fe40000100a00 */
[----:B------:R-:W0:Y:S04]  /*30220*/  LDSM.16.M88.4 R16, [R0+0x25000] ;  /* 0x025000000010783b */ /* 0x000e280000000200 */
[----:B------:R-:W-:Y:S01]  /*30230*/  STL.64 [R1+0xa0], R4 ;  /* 0x0000a00401007387 */ /* 0x000fe20000100a00 */
[----:B------:R-:W-:Y:S01]  /*30240*/  STL.64 [R1+0xa8], R6 ;  /* 0x0000a80601007387 */ /* 0x000fe20000100a00 */
[----:B-1----:R-:W-:Y:S02]  /*30250*/  STL.64 [R1+0x90], R20 ;  /* 0x0000901401007387 */ /* 0x002fe40000100a00 */
[----:B------:R-:W-:Y:S02]  /*30260*/  STL.64 [R1+0x98], R22 ;  /* 0x0000981601007387 */ /* 0x000fe40000100a00 */
[----:B------:R1:W-:Y:S01]  /*30270*/  STL.64 [R1+0x4268], R20 ;  /* 0x0042681401007387 */ /* 0x0003e20000100a00 */
[----:B------:R-:W2:Y:S04]  /*30280*/  LDSM.16.M88.4 R4, [R0+0x23000] ;  /* 0x023000000004783b */ /* 0x000ea80000000200 */
[----:B-1----:R-:W3:Y:S01]  /*30290*/  LDL.64 R20, [R1+0xa0] ;  /* 0x0000a00001147983 */ /* 0x002ee20000100a00 */
[----:B------:R-:W-:Y:S02]  /*302a0*/  STL [R1+0x422c], R2 ;  /* 0x00422c0201007387 */ /* 0x000fe40000100800 */
[----:B------:R-:W-:Y:S02]  /*302b0*/  STL [R1+0x4228], R3 ;  /* 0x0042280301007387 */ /* 0x000fe40000100800 */
[----:B------:R-:W-:Y:S01]  /*302c0*/  STL.64 [R1+0x88], R26 ;  /* 0x0000881a01007387 */ /* 0x000fe20000100a00 */
[----:B0-----:R-:W-:Y:S01]  /*302d0*/  STL.64 [R1+0x50], R16 ;  /* 0x0000501001007387 */ /* 0x001fe20000100a00 */
[----:B------:R0:W-:Y:S03]  /*302e0*/  STL.64 [R1+0x58], R18 ;  /* 0x0000581201007387 */ /* 0x0001e60000100a00 */
[----:B0-----:R-:W3:Y:S01]  /*302f0*/  LDL.LU.64 R18, [R1+0x4278] ;  /* 0x0042780001127983 */ /* 0x001ee20000300a00 */
[----:B------:R-:W3:Y:S02]  /*30300*/  LDL.LU.64 R16, [R1+0x4270] ;  /* 0x0042700001107983 */ /* 0x000ee40000300a00 */
[----:B---3--:R-:W-:Y:S11]  /*30310*/  HMMA.16816.F32.BF16 R16, R8, R20, R16 ;  /* 0x000000140810723c */ /* 0x008ff60000041810 */
[----:B------:R-:W-:Y:S11]  /*30320*/  @!UPT UIADD3 URZ, URZ, URZ, URZ ;  /* 0x0000003f3f3ff290 */ /* 0x000ff6000fffe03f */
[----:B------:R-:W-:Y:S01]  /*30330*/  @!UPT UIADD3 URZ, URZ, URZ, URZ ;  /* 0x0000003f3f3ff290 */ /* 0x000fe2000fffe03f */
[----:B------:R0:W-:Y:S01]  /*30340*/  STL.64 [R1+0x130], R16 ;  /* 0x0001301001007387 */ /* 0x0001e20000100a00 */
[----:B------:R-:W-:Y:S02]  /*30350*/  STL.64 [R1+0x138], R18 ;  /* 0x0001381201007387 */ /* 0x000fe40000100a00 */
[----:B0-----:R-:W-:Y:S02]  /*30360*/  IMAD.MOV.U32 R17, RZ, RZ, R20 ;  /* 0x000000ffff117224 */ /* 0x001fe400078e0014 */
[----:B------:R-:W-:Y:S02]  /*30370*/  IMAD.MOV.U32 R16, RZ, RZ, R21 ;  /* 0x000000ffff107224 */ /* 0x000fe400078e0015 */
[----:B------:R-:W3:Y:S01]  /*30380*/  LDL.LU.64 R20, [R1+0x4268] ;  /* 0x0042680001147983 */ /* 0x000ee20000300a00 */
[----:B--2---:R-:W-:Y:S02]  /*30390*/  STL.64 [R1+0x70], R4 ;  /* 0x0000700401007387 */ /* 0x004fe40000100a00 */
[----:B------:R-:W-:Y:S02]  /*303a0*/  STL.64 [R1+0x78], R6 ;  /* 0x0000780601007387 */ /* 0x000fe40000100a00 */
[----:B------:R0:W-:Y:S02]  /*303b0*/  STL.64 [R1+0x4250], R4 ;  /* 0x0042500401007387 */ /* 0x0001e40000100a00 */
[----:B0-----:R-:W2:Y:S01]  /*303c0*/  LDL.LU.64 R4, [R1+0x440] ;  /* 0x0004400001047983 */ /* 0x001ea20000300a00 */
[----:B------:R-:W4:Y:S03]  /*303d0*/  LDL.LU.64 R6, [R1+0x448] ;  /* 0x0004480001067983 */ /* 0x000f260000300a00 */
[----:B----4-:R-:W-:Y:S01]  /*303e0*/  STL.64 [R1+0x4260], R6 ;  /* 0x0042600601007387 */ /* 0x010fe20000100a00 */
[----:B--2---:R0:W-:Y:S03]  /*303f0*/  STL.64 [R1+0x4258], R4 ;  /* 0x0042580401007387 */ /* 0x0041e60000100a00 */
[----:B0-----:R-:W2:Y:S01]  /*30400*/  LDL.LU.64 R4, [R1+0x400] ;  /* 0x0004000001047983 */ /* 0x001ea20000300a00 */
[----:B------:R-:W2:Y:S02]  /*30410*/  LDL.LU.64 R6, [R1+0x408] ;  /* 0x0004080001067983 */ /* 0x000ea40000300a00 */
[----:B------:R-:W-:Y:S02]  /*30420*/  STL.64 [R1+0x60], R12 ;  /* 0x0000600c01007387 */ /* 0x000fe40000100a00 */
[----:B------:R-:W-:Y:S01]  /*30430*/  STL.64 [R1+0x68], R14 ;  /* 0x0000680e01007387 */ /* 0x000fe20000100a00 */
[----:B------:R-:W-:Y:S02]  /*30440*/  STL.64 [R1+0x4248], R12 ;  /* 0x0042480c01007387 */ /* 0x000fe40000100a00 */
[----:B------:R-:W0:Y:S04]  /*30450*/  LDSM.16.M88.4 R12, [R0+0x26000] ;  /* 0x02600000000c783b */ /* 0x000e280000000200 */
[----:B---3--:R-:W-:-:S02]  /*30460*/  IMAD.MOV.U32 R19, RZ, RZ, R20 ;  /* 0x000000ffff137224 */ /* 0x008fc400078e0014 */
[----:B------:R-:W-:Y:S01]  /*30470*/  IMAD.MOV.U32 R18, RZ, RZ, R21 ;  /* 0x000000ffff127224 */ /* 0x000fe200078e0015 */
[----:B0-----:R0:W-:Y:S01]  /*30480*/  STL.64 [R1+0x40], R12 ;  /* 0x0000400c01007387 */ /* 0x0011e20000100a00 */
[----:B------:R1:W-:Y:S01]  /*30490*/  STL.64 [R1+0x48], R14 ;  /* 0x0000480e01007387 */ /* 0x0003e20000100a00 */
[----:B--2---:R-:W-:Y:S11]  /*304a0*/  HMMA.16816.F32.BF16 R4, R8, R20, R4 ;  /* 0x000000140804723c */ /* 0x004ff60000041804 */
[----:B------:R-:W-:Y:S11]  /*304b0*/  @!UPT UIADD3 URZ, URZ, URZ, URZ ;  /* 0x0000003f3f3ff290 */ /* 0x000ff6000fffe03f */
[----:B------:R-:W-:Y:S01]  /*304c0*/  @!UPT UIADD3 URZ, URZ, URZ, URZ ;  /* 0x0000003f3f3ff290 */ /* 0x000fe2000fffe03f */
[----:B------:R-:W-:Y:S01]  /*304d0*/  STL.64 [R1+0x120], R4 ;  /* 0x0001200401007387 */ /* 0x000fe20000100a00 */
[----:B------:R-:W-:Y:S02]  /*304e0*/  STL.64 [R1+0x128], R6 ;  /* 0x0001280601007387 */ /* 0x000fe40000100a00 */
[----:B------:R-:W2:Y:S04]  /*304f0*/  LDSM.16.M88.4 R4, [R0+0x27000] ;  /* 0x027000000004783b */ /* 0x000ea80000000200 */
[----:B0-----:R-:W3:Y:S01]  /*30500*/  LDL.LU.64 R12, [R1+0x430] ;  /* 0x00043000010c7983 */ /* 0x001ee20000300a00 */
[----:B-1----:R-:W3:Y:S01]  /*30510*/  LDL.LU.64 R14, [R1+0x438] ;  /* 0x00043800010e7983 */ /* 0x002ee20000300a00 */
[----:B------:R-:W4:Y:S02]  /*30520*/  LDL.LU.64 R20, [R1+0x360] ;  /* 0x0003600001147983 */ /* 0x000f240000300a00 */
[----:B------:R-:W4:Y:S02]  /*30530*/  LDL.LU.64 R22, [R1+0x368] ;  /* 0x0003680001167983 */ /* 0x000f240000300a00 */
[----:B------:R-:W-:Y:S01]  /*30540*/  STL.64 [R1+0x4238], R18 ;  /* 0x0042381201007387 */ /* 0x000fe20000100a00 */
[----:B------:R0:W-:Y:S04]  /*30550*/  STL.64 [R1+0x4230], R16 ;  /* 0x0042301001007387 */ /* 0x0001e80000100a00 */
[----:B0-----:R-:W3:Y:S04]  /*30560*/  LDL.64 R16, [R1+0x50] ;  /* 0x0000500001107983 */ /* 0x001ee80000100a00 */
[----:B--2---:R-:W-:Y:S01]  /*30570*/  STL.64 [R1+0x30], R4 ;  /* 0x0000300401007387 */ /* 0x004fe20000100a00 */
[----:B------:R-:W-:-:S02]  /*30580*/  IMAD.MOV.U32 R27, RZ, RZ, R6 ;  /* 0x000000ffff1b7224 */ /* 0x000fc400078e0006 */
[----:B------:R0:W-:Y:S02]  /*30590*/  STL.64 [R1+0x38], R6 ;  /* 0x0000380601007387 */ /* 0x0001e40000100a00 */
[----:B------:R-:W-:Y:S02]  /*305a0*/  IMAD.MOV.U32 R26, RZ, RZ, R7 ;  /* 0x000000ffff1a7224 */ /* 0x000fe400078e0007 */
[----:B0-----:R-:W2:Y:S01]  /*305b0*/  LDL.LU.64 R6, [R1+0x4260] ;  /* 0x0042600001067983 */ /* 0x001ea20000300a00 */
[----:B------:R-:W2:Y:S02]  /*305c0*/  LDL.LU.64 R4, [R1+0x4258] ;  /* 0x0042580001047983 */ /* 0x000ea40000300a00 */
[----:B------:R0:W-:Y:S02]  /*305d0*/  STL [R1+0x3b38], R0 ;  /* 0x003b380001007387 */ /* 0x0001e40000100800 */
[----:B0-----:R-:W3:Y:S01]  /*305e0*/  LDL R0, [R1+0x384] ;  /* 0x0003840001007983 */ /* 0x001ee20000100800 */
[C---:B--2---:R-:W-:Y:S11]  /*305f0*/  HMMA.16816.F32.BF16 R4, R8.reuse, R24, R4 ;  /* 0x000000180804723c */ /* 0x044ff60000041804 */
[----:B------:R-:W-:Y:S11]  /*30600*/  @!UPT UIADD3 URZ, URZ, URZ, URZ ;  /* 0x0000003f3f3ff290 */ /* 0x000ff6000fffe03f */
[----:B------:R-:W-:Y:S01]  /*30610*/  @!UPT UIADD3 URZ, URZ, URZ, URZ ;  /* 0x0000003f3f3ff290 */ /* 0x000fe2000fffe03f */
[----:B------:R0:W-:Y:S01]  /*30620*/  STL.64 [R1+0x110], R4 ;  /* 0x0001100401007387 */ /* 0x0001e20000100a00 */
[----:B------:R-:W-:Y:S03]  /*30630*/  STL [R1+0x118], R6 ;  /* 0x0001180601007387 */ /* 0x000fe60000100800 */
[----:B0-----:R-:W3:Y:S01]  /*30640*/  LDL.LU.64 R4, [R1+0x4250] ;  /* 0x0042500001047983 */ /* 0x001ee20000300a00 */
[----:B------:R-:W-:Y:S02]  /*30650*/  IMAD.MOV.U32 R29, RZ, RZ, R7 ;  /* 0x000000ffff1d7224 */ /* 0x000fe400078e0007 */
[----:B------:R0:W-:Y:S02]  /*30660*/  STL.64 [R1+0x4200], R24 ;  /* 0x0042001801007387 */ /* 0x0001e40000100a00 */
[----:B------:R1:W-:Y:S01]  /*30670*/  STL.64 [R1+0x4240], R26 ;  /* 0x0042401a01007387 */ /* 0x0003e20000100a00 */
[----:B0-----:R-:W2:Y:S01]  /*30680*/  LDL.LU.64 R24, [R1+0x350] ;  /* 0x0003500001187983 */ /* 0x001ea20000300a00 */
[----:B-1----:R-:W2:Y:S02]  /*30690*/  LDL.LU.64 R26, [R1+0x358] ;  /* 0x00035800011a7983 */ /* 0x002ea40000300a00 */
[----:B------:R0:W-:Y:S01]  /*306a0*/  STL [R1+0x4148], R29 ;  /* 0x0041481d01007387 */ /* 0x0001e20000100800 */
[C---:B---3--:R-:W-:Y:S01]  /*306b0*/  HMMA.16816.F32.BF16 R4, R8.reuse, R4, R12 ;  /* 0x000000040804723c */ /* 0x048fe2000004180c */
[----:B------:R-:W4:Y:S07]  /*306c0*/  LDL.LU.64 R12, [R1+0x4248] ;  /* 0x00424800010c7983 */ /* 0x000f2e0000300a00 */
[C---:B--2---:R-:W-:Y:S11]  /*306d0*/  HMMA.16816.F32.BF16 R24, R8.reuse, R16, R24 ;  /* 0x000000100818723c */ /* 0x044ff60000041818 */
[----:B------:R-:W-:Y:S04]  /*306e0*/  @!UPT UIADD3 URZ, URZ, URZ, URZ ;  /* 0x0000003f3f3ff290 */ /* 0x000fe8000fffe03f */
[----:B------:R-:W-:Y:S01]  /*306f0*/  STL.64 [R1+0x100], R4 ;  /* 0x0001000401007387 */ /* 0x000fe20000100a00 */
[----:B------:R-:W-:Y:S02]  /*30700*/  STL.64 [R1+0x108], R6 ;  /* 0x0001080601007387 */ /* 0x000fe40000100a00 */
[----:B------:R-:W-:Y:S02]  /*30710*/  IMAD.MOV.U32 R2, RZ, RZ, R16 ;  /* 0x000000ffff027224 */ /* 0x000fe400078e0010 */
[----:B------:R-:W-:Y:S01]  /*30720*/  IMAD.MOV.U32 R3, RZ, RZ, R17 ;  /* 0x000000ffff037224 */ /* 0x000fe200078e0011 */
[----:B------:R-:W-:Y:S01]  /*30730*/  LDSM.16.MT88.4 R4, [R0+0x80] ;  /* 0x000080000004783b */ /* 0x000fe20000004200 */
[----:B----4-:R-:W-:Y:S01]  /*30740*/  HMMA.16816.F32.BF16 R20, R8, R12, R20 ;  /* 0x0000000c0814723c */ /* 0x010fe20000041814 */
[----:B0-----:R-:W-:Y:S02]  /*30750*/  IMAD.MOV.U32 R29, RZ, RZ, R12 ;  /* 0x000000ffff1d7224 */ /* 0x001fe400078e000c */
[----:B------:R-:W-:-:S02]  /*30760*/  IMAD.MOV.U32 R28, RZ, RZ, R13 ;  /* 0x000000ffff1c7224 */ /* 0x000fc400078e000d */
[----:B------:R-:W0:Y:S11]  /*30770*/  LDSM.16.MT88.4 R12, [R0+0x100] ;  /* 0x00010000000c783b */ /* 0x000e360000004200 */
[----:B------:R-:W-:Y:S07]  /*30780*/  @!UPT UIADD3 URZ, URZ, URZ, URZ ;  /* 0x0000003f3f3ff290 */ /* 0x000fee000fffe03f */
[----:B------:R1:W-:Y:S01]  /*30790*/  STL.64 [R1+0xf0], R20 ;  /* 0x0000f01401007387 */ /* 0x0003e20000100a00 */
[----:B------:R2:W-:Y:S03]  /*307a0*/  STL.64 [R1+0xf8], R22 ;  /* 0x0000f81601007387 */ /* 0x0005e60000100a00 */
[----:B-1----:R-:W3:Y:S01]  /*307b0*/  LDL.LU.64 R20, [R1+0x3b0] ;  /* 0x0003b00001147983 */ /* 0x002ee20000300a00 */
[----:B--2---:R-:W3:Y:S03]  /*307c0*/  LDL.LU.64 R22, [R1+0x3b8] ;  /* 0x0003b80001167983 */ /* 0x004ee60000300a00 */
[----:B0-----:R-:W-:Y:S01]  /*307d0*/  STL.64 [R1+0x41b8], R14 ;  /* 0x0041b80e01007387 */ /* 0x001fe20000100a00 */
[----:B------:R0:W-:Y:S03]  /*307e0*/  STL.64 [R1+0x41b0], R12 ;  /* 0x0041b00c01007387 */ /* 0x0001e60000100a00 */
[----:B0-----:R-:W3:Y:S01]  /*307f0*/  LDL.LU.64 R12, [R1+0x40] ;  /* 0x00004000010c7983 */ /* 0x001ee20000300a00 */
[----:B------:R-:W-:Y:S02]  /*30800*/  STL.64 [R1+0xe0], R24 ;  /* 0x0000e01801007387 */ /* 0x000fe40000100a00 */
[----:B------:R0:W-:Y:S02]  /*30810*/  STL.64 [R1+0xe8], R26 ;  /* 0x0000e81a01007387 */ /* 0x0001e40000100a00 */
[----:B0-----:R-:W2:Y:S01]  /*30820*/  LDL.LU.64 R26, [R1+0x4240] ;  /* 0x00424000011a7983 */ /* 0x001ea20000300a00 */
[----:B------:R-:W4:Y:S02]  /*30830*/  LDL.LU.64 R18, [R1+0x4238] ;  /* 0x0042380001127983 */ /* 0x000f240000300a00 */
[----:B------:R-:W2:Y:S02]  /*30840*/  LDL.LU.64 R16, [R1+0x4230] ;  /* 0x0042300001107983 */ /* 0x000ea40000300a00 */
[----:B----4-:R-:W-:-:S02]  /*30850*/  IMAD.MOV.U32 R24, RZ, RZ, R19 ;  /* 0x000000ffff187224 */ /* 0x010fc400078e0013 */
[----:B------:R-:W-:-:S05]  /*30860*/  IMAD.MOV.U32 R25, RZ, RZ, R18 ;  /* 0x000000ffff197224 */ /* 0x000fca00078e0012 */
[----:B------:R2:W-:Y:S02]  /*30870*/  STL.64 [R1+0x4210], R24 ;  /* 0x0042101801007387 */ /* 0x0005e40000100a00 */
[----:B--2---:R-:W-:Y:S02]  /*30880*/  IMAD.MOV.U32 R24, RZ, RZ, R17 ;  /* 0x000000ffff187224 */ /* 0x004fe400078e0011 */
[----:B------:R-:W-:Y:S02]  /*30890*/  IMAD.MOV.U32 R25, RZ, RZ, R16 ;  /* 0x000000ffff197224 */ /* 0x000fe400078e0010 */
[----:B------:R-:W0:Y:S01]  /*308a0*/  LDSM.16.MT88.4 R16, [R0+0x180] ;  /* 0x000180000010783b */ /* 0x000e220000004200 */
[C---:B---3--:R-:W-:Y:S03]  /*308b0*/  HMMA.16816.F32.BF16 R20, R8.reuse, R12, R20 ;  /* 0x0000000c0814723c */ /* 0x048fe60000041814 */
[----:B0-----:R-:W-:Y:S01]  /*308c0*/  STL [R1+0x414c], R19 ;  /* 0x00414c1301007387 */ /* 0x001fe20000100800 */
[----:B------:R-:W-:Y:S02]  /*308d0*/  STL [R1+0x41a8], R18 ;  /* 0x0041a81201007387 */ /* 0x000fe40000100800 */
[----:B------:R0:W-:Y:S02]  /*308e0*/  STL.64 [R1+0x41a0], R16 ;  /* 0x0041a01001007387 */ /* 0x0001e40000100a00 */
[----:B0-----:R-:W2:Y:S01]  /*308f0*/  LDL.LU.64 R16, [R1+0x30] ;  /* 0x0000300001107983 */ /* 0x001ea20000300a00 */
[----:B------:R0:W-:Y:S03]  /*30900*/  STL.64 [R1+0x41d0], R12 ;  /* 0x0041d00c01007387 */ /* 0x0001e60000100a00 */
[----:B0-----:R-:W2:Y:S11]  /*30910*/  LDL.LU.64 R12, [R1+0x3a0] ;  /* 0x0003a000010c7983 */ /* 0x001eb60000300a00 */
[----:B------:R-:W-:Y:S02]  /*30920*/  STL.64 [R1+0xd0], R20 ;  /* 0x0000d01401007387 */ /* 0x000fe40000100a00 */
[----:B------:R-:W-:Y:S02]  /*30930*/  STL.64 [R1+0xd8], R22 ;  /* 0x0000d81601007387 */ /* 0x000fe40000100a00 */
[----:B------:R-:W0:Y:S04]  /*30940*/  LDSM.16.MT88.4 R20, [R0+0x2000] ;  /* 0x002000000014783b */ /* 0x000e280000004200 */
[----:B------:R-:W2:Y:S04]  /*30950*/  LDL.LU.64 R14, [R1+0x3a8] ;  /* 0x0003a800010e7983 */ /* 0x000ea80000300a00 */
[----:B0-----:R-:W-:Y:S01]  /*30960*/  STL.64 [R1+0x40a0], R22 ;  /* 0x0040a01601007387 */ /* 0x001fe20000100a00 */
[----:B------:R0:W-:Y:S03]  /*30970*/  STL.64 [R1+0x4098], R20 ;  /* 0x0040981401007387 */ /* 0x0001e60000100a00 */
[----:B0-----:R-:W3:Y:S01]  /*30980*/  LDL.LU.64 R20, [R1+0x70] ;  /* 0x0000700001147983 */ /* 0x001ee20000300a00 */
[----:B--2---:R-:W-:Y:S07]  /*30990*/  HMMA.16816.F32.BF16 R8, R8, R16, R12 ;  /* 0x000000100808723c */ /* 0x004fee000004180c */
[----:B------:R-:W-:-:S02]  /*309a0*/  IMAD.MOV.U32 R12, RZ, RZ, R2 ;  /* 0x000000ffff0c7224 */ /* 0x000fc400078e0002 */
[----:B------:R-:W-:Y:S01]  /*309b0*/  IMAD.MOV.U32 R13, RZ, RZ, R3 ;  /* 0x000000ffff0d7224 */ /* 0x000fe200078e0003 */
[----:B---3--:R0:W-:Y:S11]  /*309c0*/  STL.64 [R1+0x4208], R20 ;  /* 0x0042081401007387 */ /* 0x0081f60000100a00 */
[----:B------:R-:W-:Y:S02]  /*309d0*/  @!UPT UIADD3 URZ, URZ, URZ, URZ ;  /* 0x0000003f3f3ff290 */ /* 0x000fe4000fffe03f */
[----:B------:R-:W-:Y:S02]  /*309e0*/  STL.64 [R1+0xb0], R8 ;  /* 0x0000b00801007387 */ /* 0x000fe40000100a00 */
[----:B------:R-:W-:Y:S02]  /*309f0*/  STL.64 [R1+0xb8], R10 ;  /* 0x0000b80a01007387 */ /* 0x000fe40000100a00 */
[----:B------:R-:W2:Y:S01]  /*30a00*/  LDL.LU R2, [R1+0x422c] ;  /* 0x00422c0001027983 */ /* 0x000ea20000300800 */
[----:B------:R-:W3:Y:S04]  /*30a10*/  LDL.LU R3, [R1+0x4228] ;  /* 0x0042280001037983 */ /* 0x000ee80000300800 */
[----:B------:R-:W1:Y:S04]  /*30a20*/  LDSM.16.MT88.4 R8, [R0+0x2080] ;  /* 0x002080000008783b */ /* 0x000e680000004200 */
[----:B0-----:R-:W4:Y:S01]  /*30a30*/  LDL.LU.64 R20, [R1+0x470] ;  /* 0x0004700001147983 */ /* 0x001f220000300a00 */
[----:B------:R-:W2:Y:S02]  /*30a40*/  LDL.LU.64 R22, [R1+0x478] ;  /* 0x0004780001167983 */ /* 0x000ea40000300a00 */
[----:B------:R-:W-:-:S02]  /*30a50*/  IMAD.MOV.U32 R15, RZ, RZ, R16 ;  /* 0x000000ffff0f7224 */ /* 0x000fc400078e0010 */
[----:B------:R-:W-:Y:S01]  /*30a60*/  IMAD.MOV.U32 R14, RZ, RZ, R17 ;  /* 0x000000ffff0e7224 */ /* 0x000fe200078e0011 */
[----:B--2---:R-:W-:Y:S01]  /*30a70*/  STL.64 [R1+0x4220], R22 ;  /* 0x0042201601007387 */ /* 0x004fe20000100a00 */
[----:B----4-:R0:W-:Y:S03]  /*30a80*/  STL.64 [R1+0x4218], R20 ;  /* 0x0042181401007387 */ /* 0x0101e60000100a00 */
[----:B0-----:R-:W2:Y:S01]  /*30a90*/  LDL.LU.64 R20, [R1+0x480] ;  /* 0x0004800001147983 */ /* 0x001ea20000300a00 */
[----:B------:R-:W2:Y:S02]  /*30aa0*/  LDL.LU.64 R22, [R1+0x488] ;  /* 0x0004880001167983 */ /* 0x000ea40000300a00 */
[----:B------:R-:W4:Y:S02]  /*30ab0*/  LDL.LU.64 R16, [R1+0x450] ;  /* 0x0004500001107983 */ /* 0x000f240000300a00 */
[----:B------:R-:W4:Y:S01]  /*30ac0*/  LDL.LU.64 R18, [R1+0x458] ;  /* 0x0004580001127983 */ /* 0x000f220000300a00 */
[----:B------:R-:W-:Y:S01]  /*30ad0*/  STL.64 [R1+0x41e8], R12 ;  /* 0x0041e80c01007387 */ /* 0x000fe20000100a00 */
[----:B------:R-:W-:Y:S02]  /*30ae0*/  STL [R1+0x4048], R0 ;  /* 0x0040480001007387 */ /* 0x000fe40000100800 */
[----:B-1----:R0:W-:Y:S02]  /*30af0*/  STL.64 [R1+0x4038], R10 ;  /* 0x0040380a01007387 */ /* 0x0021e40000100a00 */
[----:B0-----:R-:W-:-:S02]  /*30b00*/  IMAD.MOV.U32 R10, RZ, RZ, R27 ;  /* 0x000000ffff0a7224 */ /* 0x001fc400078e001b */
[----:B------:R-:W-:Y:S01]  /*30b10*/  IMAD.MOV.U32 R11, RZ, RZ, R26 ;  /* 0x000000ffff0b7224 */ /* 0x000fe200078e001a */
[----:B------:R0:W-:Y:S04]  /*30b20*/  STL.64 [R1+0x4030], R8 ;  /* 0x0040300801007387 */ /* 0x0001e80000100a00 */
[----:B------:R-:W-:Y:S01]  /*30b30*/  STL.64 [R1+0x41c8], R10 ;  /* 0x0041c80a01007387 */ /* 0x000fe20000100a00 */
[----:B0-----:R-:W-:Y:S02]  /*30b40*/  IMAD.MOV.U32 R8, RZ, RZ, R15 ;  /* 0x000000ffff087224 */ /* 0x001fe400078e000f */
[----:B------:R-:W-:-:S05]  /*30b50*/  IMAD.MOV.U32 R9, RZ, RZ, R14 ;  /* 0x000000ffff097224 */ /* 0x000fca00078e000e */
[----:B------:R0:W-:Y:S04]  /*30b60*/  STL.64 [R1+0x41c0], R8 ;  /* 0x0041c00801007387 */ /* 0x0001e80000100a00 */
[----:B0-----:R-:W3:Y:S01]  /*30b70*/  LDL.LU.64 R8, [R1+0x460] ;  /* 0x0004600001087983 */ /* 0x001ee20000300a00 */
[----:B------:R-:W3:Y:S01]  /*30b80*/  LDL.LU.64 R10, [R1+0x468] ;  /* 0x00046800010a7983 */ /* 0x000ee20000300a00 */
[C---:B--2---:R-:W-:Y:S02]  /*30b90*/  HMMA.16816.F32.BF16 R24, R4.reuse, R24, R20 ;  /* 0x000000180418723c */ /* 0x044fe40000041814 */
[----:B------:R-:W2:Y:S01]  /*30ba0*/  LDL.LU.64 R22, [R1+0x4220] ;  /* 0x0042200001167983 */ /* 0x000ea20000300a00 */
[----:B------:R-:W2:Y:S11]  /*30bb0*/  LDL.LU.64 R20, [R1+0x4218] ;  /* 0x0042180001147983 */ /* 0x000eb60000300a00 */
[----:B------:R-:W-:Y:S09]  /*30bc0*/  @!UPT UIADD3 URZ, URZ, URZ, URZ ;  /* 0x0000003f3f3ff290 */ /* 0x000ff2000fffe03f */
[----:B------:R0:W-:Y:S01]  /*30bd0*/  STL.64 [R1+0x20], R24 ;  /* 0x0000201801007387 */ /* 0x0001e20000100a00 */
[----:B------:R2:W-:Y:S03]  /*30be0*/  STL.64 [R1+0x28], R26 ;  /* 0x0000281a01007387 */ /* 0x0005e60000100a00 */
[----:B0-----:R-:W2:Y:S02]  /*30bf0*/  LDL.LU.64 R24, [R1+0x4210] ;  /* 0x0042100001187983 */ /* 0x001ea40000300a00 */
[C---:B--2---:R-:W-:Y:S02]  /*30c00*/  HMMA.16816.F32.BF16 R24, R4.reuse, R24, R20 ;  /* 0x000000180418723c */ /* 0x044fe40000041814 */
[----:B------:R-:W4:Y:S11]  /*30c10*/  LDL.LU.64 R20, [R1+0x4208] ;  /* 0x0042080001147983 */ /* 0x000f360000300a00 */
[----:B------:R-:W-:Y:S10]  /*30c20*/  @!UPT UIADD3 URZ, URZ, URZ, URZ ;  /* 0x0000003f3f3ff290 */ /* 0x000ff4000fffe03f */
[----:B------:R0:W-:Y:S01]  /*30c30*/  STL.64 [R1+0x10], R24 ;  /* 0x0000101801007387 */ /* 0x0001e20000100a00 */
[----:B------:R-:W-:Y:S03]  /*30c40*/  STL.64 [R1+0x18], R26 ;  /* 0x0000181a01007387 */ /* 0x000fe60000100a00 */
[----:B0-----:R-:W3:Y:S02]  /*30c50*/  LDL.LU.64 R24, [R1+0x4200] ;  /* 0x0042000001187983 */ /* 0x001ee40000300a00 */
[----:B---3--:R-:W-:Y:S11]  /*30c60*/  HMMA.16816.F32.BF16 R8, R4, R24, R8 ;  /* 0x000000180408723c */ /* 0x008ff60000041808 */
[----:B------:R-:W-:Y:S11]  /*30c70*/  @!UPT UIADD3 URZ, URZ, URZ, URZ ;  /* 0x0000003f3f3ff290 */ /* 0x000ff6000fffe03f */
[----:B------:R-:W-:Y:S01]  /*30c80*/  @!UPT UIADD3 URZ, URZ, URZ, URZ ;  /* 0x0000003f3f3ff290 */ /* 0x000fe2000fffe03f */
[----:B------:R0:W-:Y:S01]  /*30c90*/  STL.64 [R1], R8 ;  /* 0x0000000801007387 */ /* 0x0001e20000100a00 */
[----:B------:R1:W-:Y:S03]  /*30ca0*/  STL.64 [R1+0x8], R10 ;  /* 0x0000080a01007387 */ /* 0x0003e60000100a00 */
[----:B0-----:R-:W2:Y:S01]  /*30cb0*/  LDL.LU.64 R8, [R1+0x330] ;  /* 0x0003300001087983 */ /* 0x001ea20000300a00 */
[----:B-1----:R-:W3:Y:S03]  /*30cc0*/  LDL.LU.64 R10, [R1+0x338] ;  /* 0x00033800010a7983 */ /* 0x002ee60000300a00 */
[----:B---3--:R-:W-:Y:S01]  /*30cd0*/  STL.64 [R1+0x41e0], R10 ;  /* 0x0041e00a01007387 */ /* 0x008fe20000100a00 */
[----:B--2---:R0:W-:Y:S03]  /*30ce0*/  STL.64 [R1+0x41d8], R8 ;  /* 0x0041d80801007387 */ /* 0x0041e60000100a00 */
[----:B0-----:R-:W2:Y:S01]  /*30cf0*/  LDL.LU.64 R8, [R1+0x340] ;  /* 0x0003400001087983 */ /* 0x001ea20000300a00 */
[----:B------:R-:W3:Y:S02]  /*30d00*/  LDL.LU.64 R10, [R1+0x348] ;  /* 0x00034800010a7983 */ /* 0x000ee40000300a00 */
[----:B------:R-:W-:-:S02]  /*30d10*/  IMAD.MOV.U32 R14, RZ, RZ, R24 ;  /* 0x000000ffff0e7224 */ /* 0x000fc400078e0018 */
[----:B------:R-:W-:Y:S02]  /*30d20*/  IMAD.MOV.U32 R0, RZ, RZ, R25 ;  /* 0x000000ffff007224 */ /* 0x000fe400078e0019 */
[----:B----4-:R-:W-:Y:S01]  /*30d30*/  HMMA.16816.F32.BF16 R24, R4, R20, R16 ;  /* 0x000000140418723c */ /* 0x010fe20000041810 */
[----:B---3--:R-:W-:Y:S01]  /*30d40*/  STL.64 [R1+0x41f8], R10 ;  /* 0x0041f80a01007387 */ /* 0x008fe20000100a00 */
[----:B--2---:R0:W-:Y:S03]  /*30d50*/  STL.64 [R1+0x41f0], R8 ;  /* 0x0041f00801007387 */ /* 0x0041e60000100a00 */
[----:B0-----:R-:W2:Y:S01]  /*30d60*/  LDL.LU.64 R8, [R1+0x370] ;  /* 0x0003700001087983 */ /* 0x001ea20000300a00 */
[----:B------:R-:W2:Y:S02]  /*30d70*/  LDL.LU.64 R10, [R1+0x378] ;  /* 0x00037800010a7983 */ /* 0x000ea40000300a00 */
[----:B------:R-:W-:-:S02]  /*30d80*/  IMAD.MOV.U32 R12, RZ, RZ, R29 ;  /* 0x000000ffff0c7224 */ /* 0x000fc400078e001d */
[----:B------:R-:W-:Y:S01]  /*30d90*/  IMAD.MOV.U32 R13, RZ, RZ, R28 ;  /* 0x000000ffff0d7224 */ /* 0x000fe200078e001c */
[----:B------:R0:W-:Y:S04]  /*30da0*/  STL.64 [R1+0x4190], R20 ;  /* 0x0041901401007387 */ /* 0x0001e80000100a00 */
[----:B0-----:R-:W3:Y:S01]  /*30db0*/  LDL.LU.64 R20, [R1+0x310] ;  /* 0x0003100001147983 */ /* 0x001ee20000300a00 */
[----:B------:R-:W3:Y:S07]  /*30dc0*/  LDL.LU.64 R22, [R1+0x318] ;  /* 0x0003180001167983 */ /* 0x000eee0000300a00 */
[----:B------:R-:W-:Y:S02]  /*30dd0*/  STL.64 [R1+0x4000], R26 ;  /* 0x0040001a01007387 */ /* 0x000fe40000100a00 */
[----:B------:R0:W-:Y:S02]  /*30de0*/  STL.64 [R1+0x3ff8], R24 ;  /* 0x003ff81801007387 */ /* 0x0001e40000100a00 */
[----:B0-----:R-:W-:-:S05]  /*30df0*/  IMAD.MOV.U32 R24, RZ, RZ, R14 ;  /* 0x000000ffff187224 */ /* 0x001fca00078e000e */
[----:B------:R-:W-:Y:S01]  /*30e00*/  STL [R1+0x4198], R24 ;  /* 0x0041981801007387 */ /* 0x000fe20000100800 */
[----:B------:R-:W4:Y:S02]  /*30e10*/  LDL.LU.64 R16, [R1+0x420] ;  /* 0x0004200001107983 */ /* 0x000f240000300a00 */
[----:B------:R-:W4:Y:S01]  /*30e20*/  LDL.LU.64 R18, [R1+0x428] ;  /* 0x0004280001127983 */ /* 0x000f220000300a00 */
[C---:B--2---:R-:W-:Y:S01]  /*30e30*/  HMMA.16816.F32.BF16 R12, R4.reuse, R12, R8 ;  /* 0x0000000c040c723c */ /* 0x044fe20000041808 */
[----:B------:R-:W2:Y:S01]  /*30e40*/  LDL.LU.64 R10, [R1+0x41f8] ;  /* 0x0041f800010a7983 */ /* 0x000ea20000300a00 */
[----:B------:R-:W2:Y:S11]  /*30e50*/  LDL.LU.64 R8, [R1+0x41f0] ;  /* 0x0041f00001087983 */ /* 0x000eb60000300a00 */
[----:B------:R-:W-:Y:S10]  /*30e60*/  @!UPT UIADD3 URZ, URZ, URZ, URZ ;  /* 0x0000003f3f3ff290 */ /* 0x000ff4000fffe03f */
[----:B------:R0:W-:Y:S01]  /*30e70*/  STL.64 [R1+0xc0], R12 ;  /* 0x0000c00c01007387 */ /* 0x0001e20000100a00 */
[----:B------:R2:W-:Y:S03]  /*30e80*/  STL [R1+0xc8], R14 ;  /* 0x0000c80e01007387 */ /* 0x0005e60000100800 */
[----:B0-----:R-:W2:Y:S01]  /*30e90*/  LDL.LU.64 R12, [R1+0x41e8] ;  /* 0x0041e800010c7983 */ /* 0x001ea20000300a00 */
[----:B------:R-:W-:Y:S02]  /*30ea0*/  IMAD.MOV.U32 R25, RZ, RZ, R0 ;  /* 0x000000ffff197224 */ /* 0x000fe400078e0000 */
[----:B------:R-:W-:Y:S02]  /*30eb0*/  IMAD.MOV.U32 R0, RZ, RZ, R15 ;  /* 0x000000ffff007224 */ /* 0x000fe400078e000f */
[C---:B--2---:R-:W-:Y:S01]  /*30ec0*/  HMMA.16816.F32.BF16 R12, R4.reuse, R12, R8 ;  /* 0x0000000c040c723c */ /* 0x044fe20000041808 */
[----:B------:R-:W2:Y:S01]  /*30ed0*/  LDL.LU.64 R10, [R1+0x41e0] ;  /* 0x0041e000010a7983 */ /* 0x000ea20000300a00 */
[----:B------:R-:W2:Y:S11]  /*30ee0*/  LDL.LU.64 R8, [R1+0x41d8] ;  /* 0x0041d80001087983 */ /* 0x000eb60000300a00 */
[----:B------:R-:W-:Y:S10]  /*30ef0*/  @!UPT UIADD3 URZ, URZ, URZ, URZ ;  /* 0x0000003f3f3ff290 */ /* 0x000ff4000fffe03f */
[----:B------:R0:W-:Y:S04]  /*30f00*/  STL.64 [R1+0x160], R12 ;  /* 0x0001600c01007387 */ /* 0x0001e80000100a00 */
[----:B0-----:R-:W2:Y:S02]  /*30f10*/  LDL.LU.64 R12, [R1+0x41d0] ;  /* 0x0041d000010c7983 */ /* 0x001ea40000300a00 */
[----:B--2---:R-:W-:Y:S11]  /*30f20*/  HMMA.16816.F32.BF16 R8, R4, R12, R8 ;  /* 0x0000000c0408723c */ /* 0x004ff60000041808 */
[----:B------:R-:W-:Y:S11]  /*30f30*/  @!UPT UIADD3 URZ, URZ, URZ, URZ ;  /* 0x0000003f3f3ff290 */ /* 0x000ff6000fffe03f */
[----:B------:R-:W-:Y:S01]  /*30f40*/  @!UPT UIADD3 URZ, URZ, URZ, URZ ;  /* 0x0000003f3f3ff290 */ /* 0x000fe2000fffe03f */
[----:B------:R-:W-:Y:S01]  /*30f50*/  STL.64 [R1+0x170], R8 ;  /* 0x0001700801007387 */ /* 0x000fe20000100a00 */
[----:B------:R0:W-:Y:S03]  /*30f60*/  STL.64 [R1+0x178], R10 ;  /* 0x0001780a01007387 */ /* 0x0001e60000100a00 */
[----:B0-----:R-:W2:Y:S01]  /*30f70*/  LDL.LU.64 R10, [R1+0x41c8] ;  /* 0x0041c800010a7983 */ /* 0x001ea20000300a00 */
[----:B------:R-:W3:Y:S02]  /*30f80*/  LDL.LU.64 R8, [R1+0x41c0] ;  /* 0x0041c00001087983 */ /* 0x000ee40000300a00 */
[----:B------:R-:W-:Y:S02]  /*30f90*/  IMAD.MOV.U32 R26, RZ, RZ, R3 ;  /* 0x000000ffff1a7224 */ /* 0x000fe400078e0003 */
[----:B------:R-:W-:Y:S02]  /*30fa0*/  IMAD.MOV.U32 R27, RZ, RZ, R2 ;  /* 0x000000ffff1b7224 */ /* 0x000fe400078e0002 */
[----:B------:R-:W-:-:S02]  /*30fb0*/  IMAD.MOV.U32 R3, RZ, RZ, R14 ;  /* 0x000000ffff037224 */ /* 0x000fc400078e000e */
[----:B------:R-:W-:Y:S02]  /*30fc0*/  IMAD.MOV.U32 R2, RZ, RZ, R15 ;  /* 0x000000ffff027224 */ /* 0x000fe400078e000f */
[----:B------:R-:W-:Y:S02]  /*30fd0*/  IMAD.MOV.U32 R24, RZ, RZ, R13 ;  /* 0x000000ffff187224 */ /* 0x000fe400078e000d */
[----:B------:R-:W-:Y:S01]  /*30fe0*/  IMAD.MOV.U32 R28, RZ, RZ, R12 ;  /* 0x000000ffff1c7224 */ /* 0x000fe200078e000c */
[----:B------:R-:W4:Y:S01]  /*30ff0*/  LDL.LU.64 R14, [R1+0x41b8] ;  /* 0x0041b800010e7983 */ /* 0x000f220000300a00 */
[----:B------:R-:W4:Y:S01]  /*31000*/  LDL.LU.64 R12, [R1+0x41b0] ;  /* 0x0041b000010c7983 */ /* 0x000f220000300a00 */
[----:B---3--:R-:W-:Y:S02]  /*31010*/  HMMA.16816.F32.BF16 R4, R4, R8, R20 ;  /* 0x000000080404723c */ /* 0x008fe40000041814 */
[----:B------:R-:W3:Y:S01]  /*31020*/  LDL.LU.64 R20, [R1+0x3f0] ;  /* 0x0003f00001147983 */ /* 0x000ee20000300a00 */
[----:B------:R-:W3:Y:S11]  /*31030*/  LDL.LU.64 R22, [R1+0x3f8] ;  /* 0x0003f80001167983 */ /* 0x000ef60000300a00 */
[----:B------:R-:W-:Y:S09]  /*31040*/  @!UPT UIADD3 URZ, URZ, URZ, URZ ;  /* 0x0000003f3f3ff290 */ /* 0x000ff2000fffe03f */
[----:B------:R-:W-:Y:S01]  /*31050*/  STL.64 [R1+0x1c0], R4 ;  /* 0x0001c00401007387 */ /* 0x000fe20000100a00 */
[----:B------:R-:W-:Y:S02]  /*31060*/  STL.64 [R1+0x1c8], R6 ;  /* 0x0001c80601007387 */ /* 0x000fe40000100a00 */
[----:B--2---:R-:W-:Y:S02]  /*31070*/  STL.64 [R1+0x4158], R10 ;  /* 0x0041580a01007387 */ /* 0x004fe40000100a00 */
[----:B------:R0:W-:Y:S02]  /*31080*/  STL.64 [R1+0x4150], R8 ;  /* 0x0041500801007387 */ /* 0x0001e40000100a00 */
[----:B0-----:R-:W4:Y:S01]  /*31090*/  LDL.LU.64 R8, [R1+0xa0] ;  /* 0x0000a00001087983 */ /* 0x001f220000300a00 */
[----:B------:R-:W3:Y:S02]  /*310a0*/  LDL.LU.64 R4, [R1+0x90] ;  /* 0x0000900001047983 */ /* 0x000ee40000300a00 */
[----:B------:R-:W2:Y:S01]  /*310b0*/  LDL.64 R6, [R1+0x98] ;  /* 0x0000980001067983 */ /* 0x000ea20000100a00 */
[C---:B----4-:R-:W-:Y:S11]  /*310c0*/  HMMA.16816.F32.BF16 R16, R12.reuse, R8, R16 ;  /* 0x000000080c10723c */ /* 0x050ff60000041810 */
[----:B------:R-:W-:Y:S11]  /*310d0*/  @!UPT UIADD3 URZ, URZ, URZ, URZ ;  /* 0x0000003f3f3ff290 */ /* 0x000ff6000fffe03f */
[----:B------:R-:W-:Y:S01]  /*310e0*/  @!UPT UIADD3 URZ, URZ, URZ, URZ ;  /* 0x0000003f3f3ff290 */ /* 0x000fe2000fffe03f */
[----:B------:R-:W-:Y:S01]  /*310f0*/  STL.64 [R1+0x1d0], R16 ;  /* 0x0001d01001007387 */ /* 0x000fe20000100a00 */
[----:B------:R0:W-:Y:S03]  /*31100*/  STL.64 [R1+0x1d8], R18 ;  /* 0x0001d81201007387 */ /* 0x0001e60000100a00 */
[----:B0-----:R-:W4:Y:S01]  /*31110*/  LDL.LU R18, [R1+0x41a8] ;  /* 0x0041a80001127983 */ /* 0x001f220000300800 */
[----:B------:R-:W2:Y:S02]  /*31120*/  LDL.LU.64 R16, [R1+0x41a0] ;  /* 0x0041a00001107983 */ /* 0x000ea40000300a00 */
[----:B------:R-:W-:Y:S02]  /*31130*/  IMAD.MOV.U32 R19, RZ, RZ, R8 ;  /* 0x000000ffff137224 */ /* 0x000fe400078e0008 */
[----:B------:R-:W-:Y:S02]  /*31140*/  IMAD.MOV.U32 R29, RZ, RZ, R9 ;  /* 0x000000ffff1d7224 */ /* 0x000fe400078e0009 */
[----:B------:R-:W2:Y:S01]  /*31150*/  LDL.LU.64 R8, [R1+0x3d0] ;  /* 0x0003d00001087983 */ /* 0x000ea20000300a00 */
[----:B------:R-:W2:Y:S01]  /*31160*/  LDL.LU.64 R10, [R1+0x3d8] ;  /* 0x0003d800010a7983 */ /* 0x000ea20000300a00 */
[----:B---3--:R-:W-:Y:S02]  /*31170*/  HMMA.16816.F32.BF16 R20, R12, R4, R20 ;  /* 0x000000040c14723c */ /* 0x008fe40000041814 */
[----:B----4-:R0:W-:Y:S02]  /*31180*/  STL.64 [R1+0x4168], R18 ;  /* 0x0041681201007387 */ /* 0x0101e40000100a00 */
[----:B0-----:R-:W-:-:S02]  /*31190*/  IMAD.MOV.U32 R19, RZ, RZ, R24 ;  /* 0x000000ffff137224 */ /* 0x001fc400078e0018 */
[----:B------:R-:W3:Y:S01]  /*311a0*/  LDL.LU R24, [R1+0x4198] ;  /* 0x0041980001187983 */ /* 0x000ee20000300800 */
[----:B--2---:R0:W-:Y:S03]  /*311b0*/  STL.64 [R1+0x4160], R16 ;  /* 0x0041601001007387 */ /* 0x0041e60000100a00 */
[----:B0-----:R-:W2:Y:S04]  /*311c0*/  LDL.LU.64 R16, [R1+0x50] ;  /* 0x0000500001107983 */ /* 0x001ea80000300a00 */
[----:B--2---:R0:W-:Y:S04]  /*311d0*/  STL.64 [R1+0x4178], R16 ;  /* 0x0041781001007387 */ /* 0x0041e80000100a00 */
[----:B0-----:R-:W2:Y:S05]  /*311e0*/  LDL.LU.64 R16, [R1+0x60] ;  /* 0x0000600001107983 */ /* 0x001eaa0000300a00 */
[----:B------:R0:W-:Y:S02]  /*311f0*/  STL.64 [R1+0x1e0], R20 ;  /* 0x0001e01401007387 */ /* 0x0001e40000100a00 */
[----:B------:R-:W-:Y:S01]  /*31200*/  STL [R1+0x1e8], R22 ;  /* 0x0001e81601007387 */ /* 0x000fe20000100800 */
[----:B0-----:R-:W4:Y:S01]  /*31210*/  LDL.LU.64 R20, [R1+0x4190] ;  /* 0x0041900001147983 */ /* 0x001f220000300a00 */
[----:B------:R-:W-:Y:S02]  /*31220*/  STL.64 [R1+0x4130], R6 ;  /* 0x0041300601007387 */ /* 0x000fe40000100a00 */
[----:B------:R0:W-:Y:S02]  /*31230*/  STL.64 [R1+0x4128], R4 ;  /* 0x0041280401007387 */ /* 0x0001e40000100a00 */
[----:B0-----:R-:W2:Y:S01]  /*31240*/  LDL.LU.64 R4, [R1+0x3e0] ;  /* 0x0003e00001047983 */ /* 0x001ea20000300a00 */
[----:B------:R-:W2:Y:S02]  /*31250*/  LDL.LU.64 R6, [R1+0x3e8] ;  /* 0x0003e80001067983 */ /* 0x000ea40000300a00 */
[----:B------:R-:W-:-:S02]  /*31260*/  IMAD.MOV.U32 R18, RZ, RZ, R28 ;  /* 0x000000ffff127224 */ /* 0x000fc400078e001c */
[----:B------:R-:W-:-:S05]  /*31270*/  IMAD.MOV.U32 R28, RZ, RZ, R23 ;  /* 0x000000ffff1c7224 */ /* 0x000fca00078e0017 */
[----:B------:R-:W-:Y:S01]  /*31280*/  STL [R1+0x3fd0], R28 ;  /* 0x003fd01c01007387 */ /* 0x000fe20000100800 */
[----:B------:R-:W-:Y:S02]  /*31290*/  STL.64 [R1+0x4120], R26 ;  /* 0x0041201a01007387 */ /* 0x000fe40000100a00 */
[----:B---3--:R-:W-:Y:S01]  /*312a0*/  STL.64 [R1+0x4118], R24 ;  /* 0x0041181801007387 */ /* 0x008fe20000100a00 */
[C---:B----4-:R-:W-:Y:S08]  /*312b0*/  HMMA.16816.F32.BF16 R8, R12.reuse, R20, R8 ;  /* 0x000000140c08723c */ /* 0x050ff00000041808 */
[----:B--2---:R-:W-:Y:S11]  /*312c0*/  HMMA.16816.F32.BF16 R4, R12, R24, R4 ;  /* 0x000000180c04723c */ /* 0x004ff60000041804 */
[----:B------:R-:W-:Y:S11]  /*312d0*/  @!UPT UIADD3 URZ, URZ, URZ, URZ ;  /* 0x0000003f3f3ff290 */ /* 0x000ff6000fffe03f */
[----:B------:R-:W-:Y:S01]  /*312e0*/  @!UPT UIADD3 URZ, URZ, URZ, URZ ;  /* 0x0000003f3f3ff290 */ /* 0x000fe2000fffe03f */
[----:B------:R-:W-:Y:S01]  /*312f0*/  STL.64 [R1+0x1f0], R4 ;  /* 0x0001f00401007387 */ /* 0x000fe20000100a00 */
[----:B------:R0:W-:Y:S02]  /*31300*/  STL.64 [R1+0x1f8], R6 ;  /* 0x0001f80601007387 */ /* 0x0001e40000100a00 */
[----:B------:R-:W-:Y:S02]  /*31310*/  STL.64 [R1+0x200], R8 ;  /* 0x0002000801007387 */ /* 0x000fe40000100a00 */
[----:B------:R-:W-:Y:S02]  /*31320*/  STL [R1+0x208], R10 ;  /* 0x0002080a01007387 */ /* 0x000fe40000100800 */
[----:B0-----:R-:W-:Y:S02]  /*31330*/  IMAD.MOV.U32 R7, RZ, RZ, R20 ;  /* 0x000000ffff077224 */ /* 0x001fe400078e0014 */
[----:B------:R-:W-:-:S05]  /*31340*/  IMAD.MOV.U32 R6, RZ, RZ, R21 ;  /* 0x000000ffff067224 */ /* 0x000fca00078e0015 */
[----:B------:R0:W-:Y:S01]  /*31350*/  STL.64 [R1+0x4170], R6 ;  /* 0x0041700601007387 */ /* 0x0001e20000100a00 */
[----:B------:R-:W2:Y:S03]  /*31360*/  LDL.LU.64 R4, [R1+0x2d0] ;  /* 0x0002d00001047983 */ /* 0x000ea60000300a00 */
[----:B0-----:R-:W3:Y:S01]  /*31370*/  LDL.LU.64 R6, [R1+0x2d8] ;  /* 0x0002d80001067983 */ /* 0x001ee20000300a00 */
[----:B------:R-:W-:-:S03]  /*31380*/  IMAD.MOV.U32 R28, RZ, RZ, R11 ;  /* 0x000000ffff1c7224 */ /* 0x000fc600078e000b */
[----:B---3--:R-:W-:Y:S01]  /*31390*/  STL.64 [R1+0x4188], R6 ;  /* 0x0041880601007387 */ /* 0x008fe20000100a00 */
[----:B--2---:R0:W-:Y:S03]  /*313a0*/  STL.64 [R1+0x4180], R4 ;  /* 0x0041800401007387 */ /* 0x0041e60000100a00 */
[----:B0-----:R-:W2:Y:S01]  /*313b0*/  LDL.LU.64 R4, [R1+0x2f0] ;  /* 0x0002f00001047983 */ /* 0x001ea20000300a00 */
[----:B------:R-:W2:Y:S02]  /*313c0*/  LDL.LU.64 R6, [R1+0x2f8] ;  /* 0x0002f80001067983 */ /* 0x000ea40000300a00 */
[----:B------:R-:W3:Y:S02]  /*313d0*/  LDL.LU.64 R8, [R1+0x2c0] ;  /* 0x0002c00001087983 */ /* 0x000ee40000300a00 */
[----:B------:R-:W3:Y:S01]  /*313e0*/  LDL.LU.64 R10, [R1+0x2c8] ;  /* 0x0002c800010a7983 */ /* 0x000ee20000300a00 */
[----:B------:R-:W4:Y:S01]  /*313f0*/  LDL.LU.64 R24, [R1+0x290] ;  /* 0x0002900001187983 */ /* 0x000f220000300a00 */
[----:B------:R-:W4:Y:S02]  /*31400*/  LDL.LU.64 R26, [R1+0x298] ;  /* 0x00029800011a7983 */ /* 0x000f240000300a00 */
[----:B------:R-:W3:Y:S02]  /*31410*/  LDL.LU.64 R20, [R1+0x140] ;  /* 0x0001400001147983 */ /* 0x000ee40000300a00 */
[----:B------:R-:W3:Y:S01]  /*31420*/  LDL.LU.64 R22, [R1+0x148] ;  /* 0x0001480001167983 */ /* 0x000ee20000300a00 */
[----:B--2---:R-:W-:Y:S01]  /*31430*/  HMMA.16816.F32.BF16 R4, R12, R16, R4 ;  /* 0x000000100c04723c */ /* 0x004fe20000041804 */
[----:B---3--:R0:W-:Y:S01]  /*31440*/  STL.64 [R1+0x40b0], R22 ;  /* 0x0040b01601007387 */ /* 0x0081e20000100a00 */
[----:B------:R-:W-:Y:S02]  /*31450*/  STL.64 [R1+0x40a8], R20 ;  /* 0x0040a81401007387 */ /* 0x000fe40000100a00 */
[----:B0-----:R-:W-:-:S02]  /*31460*/  IMAD.MOV.U32 R23, RZ, RZ, R16 ;  /* 0x000000ffff177224 */ /* 0x001fc400078e0010 */
[----:B------:R-:W-:Y:S11]  /*31470*/  IMAD.MOV.U32 R22, RZ, RZ, R17 ;  /* 0x000000ffff167224 */ /* 0x000ff600078e0011 */
[----:B------:R-:W-:Y:S06]  /*31480*/  @!UPT UIADD3 URZ, URZ, URZ, URZ ;  /* 0x0000003f3f3ff290 */ /* 0x000fec000fffe03f */
[----:B------:R-:W-:Y:S01]  /*31490*/  STL.64 [R1+0x210], R4 ;  /* 0x0002100401007387 */ /* 0x000fe20000100a00 */
[----:B------:R0:W-:Y:S03]  /*314a0*/  STL.64 [R1+0x218], R6 ;  /* 0x0002180601007387 */ /* 0x0001e60000100a00 */
[----:B0-----:R-:W2:Y:S01]  /*314b0*/  LDL.LU.64 R6, [R1+0x4188] ;  /* 0x0041880001067983 */ /* 0x001ea20000300a00 */
[----:B------:R-:W2:Y:S02]  /*314c0*/  LDL.LU.64 R4, [R1+0x4180] ;  /* 0x0041800001047983 */ /* 0x000ea40000300a00 */
[----:B------:R-:W2:Y:S02]  /*314d0*/  LDL.LU.64 R16, [R1+0x4178] ;  /* 0x0041780001107983 */ /* 0x000ea40000300a00 */
[----:B------:R-:W-:Y:S02]  /*314e0*/  IMAD.MOV.U32 R20, RZ, RZ, R18 ;  /* 0x000000ffff147224 */ /* 0x000fe400078e0012 */
[----:B------:R-:W-:-:S07]  /*314f0*/  IMAD.MOV.U32 R21, RZ, RZ, R19 ;  /* 0x000000ffff157224 */ /* 0x000fce00078e0013 */
[C---:B------:R-:W-:Y:S08]  /*31500*/  HMMA.16816.F32.BF16 R8, R12.reuse, R20, R8 ;  /* 0x000000140c08723c */ /* 0x040ff00000041808 */
        /* <DEDUP_REMOVED lines=9> */
[----:B------:R-:W2:Y:S01]  /*315a0*/  LDL.LU.64 R16, [R1+0x4160] ;  /* 0x0041600001107983 */ /* 0x000ea20000300a00 */
[----:B------:R-:W-:Y:S02]  /*315b0*/  STL.64 [R1+0x270], R8 ;  /* 0x0002700801007387 */ /* 0x000fe40000100a00 */
[----:B------:R0:W-:Y:S02]  /*315c0*/  STL.64 [R1+0x278], R10 ;  /* 0x0002780a01007387 */ /* 0x0001e40000100a00 */
[----:B0-----:R-:W2:Y:S01]  /*315d0*/  LDL.LU.64 R10, [R1+0x4158] ;  /* 0x00415800010a7983 */ /* 0x001ea20000300a00 */
[----:B------:R-:W4:Y:S02]  /*315e0*/  LDL.LU.64 R8, [R1+0x4150] ;  /* 0x0041500001087983 */ /* 0x000f240000300a00 */
[----:B------:R0:W-:Y:S02]  /*315f0*/  STL.64 [R1+0x40c8], R20 ;  /* 0x0040c81401007387 */ /* 0x0001e40000100a00 */
[----:B0-----:R-:W-:-:S02]  /*31600*/  IMAD.MOV.U32 R20, RZ, RZ, R5 ;  /* 0x000000ffff147224 */ /* 0x001fc400078e0005 */
[----:B------:R-:W-:Y:S02]  /*31610*/  IMAD.MOV.U32 R21, RZ, RZ, R4 ;  /* 0x000000ffff157224 */ /* 0x000fe400078e0004 */
[----:B------:R-:W-:Y:S02]  /*31620*/  IMAD.MOV.U32 R5, RZ, RZ, R29 ;  /* 0x000000ffff057224 */ /* 0x000fe400078e001d */
[----:B---3--:R-:W-:Y:S02]  /*31630*/  IMAD.MOV.U32 R4, RZ, RZ, R19 ;  /* 0x000000ffff047224 */ /* 0x008fe400078e0013 */
[----:B------:R-:W3:Y:S01]  /*31640*/  LDL.LU R19, [R1+0x414c] ;  /* 0x00414c0001137983 */ /* 0x000ee20000300800 */
[----:B------:R-:W3:Y:S02]  /*31650*/  LDL.LU R29, [R1+0x4148] ;  /* 0x00414800011d7983 */ /* 0x000ee40000300800 */
[----:B------:R0:W-:Y:S02]  /*31660*/  STL.64 [R1+0x40e0], R20 ;  /* 0x0040e01401007387 */ /* 0x0001e40000100a00 */
[----:B0-----:R-:W-:-:S02]  /*31670*/  IMAD.MOV.U32 R20, RZ, RZ, R23 ;  /* 0x000000ffff147224 */ /* 0x001fc400078e0017 */
[----:B------:R-:W-:-:S05]  /*31680*/  IMAD.MOV.U32 R21, RZ, RZ, R22 ;  /* 0x000000ffff157224 */ /* 0x000fca00078e0016 */
[----:B------:R2:W-:Y:S01]  /*31690*/  STL.64 [R1+0x40f8], R20 ;  /* 0x0040f81401007387 */ /* 0x0005e20000100a00 */
[----:B----4-:R-:W-:Y:S01]  /*316a0*/  HMMA.16816.F32.BF16 R12, R12, R8, R24 ;  /* 0x000000080c0c723c */ /* 0x010fe20000041818 */
[----:B--2---:R-:W-:Y:S02]  /*316b0*/  IMAD.MOV.U32 R20, RZ, RZ, R7 ;  /* 0x000000ffff147224 */ /* 0x004fe400078e0007 */
[----:B------:R-:W-:-:S05]  /*316c0*/  IMAD.MOV.U32 R21, RZ, RZ, R6 ;  /* 0x000000ffff157224 */ /* 0x000fca00078e0006 */
[----:B------:R-:W-:Y:S01]  /*316d0*/  STL.64 [R1+0x4110], R20 ;  /* 0x0041101401007387 */ /* 0x000fe20000100a00 */
[----:B------:R-:W2:Y:S02]  /*316e0*/  LDL.LU.64 R24, [R1+0x320] ;  /* 0x0003200001187983 */ /* 0x000ea40000300a00 */
[----:B------:R-:W4:Y:S11]  /*316f0*/  LDL.LU.64 R26, [R1+0x328] ;  /* 0x00032800011a7983 */ /* 0x000f360000300a00 */
[----:B------:R-:W-:Y:S01]  /*31700*/  @!UPT UIADD3 URZ, URZ, URZ, URZ ;  /* 0x0000003f3f3ff290 */ /* 0x000fe2000fffe03f */
[----:B------:R-:W-:Y:S01]  /*31710*/  STL.64 [R1+0x240], R12 ;  /* 0x0002400c01007387 */ /* 0x000fe20000100a00 */
[----:B------:R-:W-:Y:S03]  /*31720*/  STL.64 [R1+0x248], R14 ;  /* 0x0002480e01007387 */ /* 0x000fe60000100a00 */
[----:B----4-:R-:W-:Y:S01]  /*31730*/  STL.64 [R1+0x4140], R26 ;  /* 0x0041401a01007387 */ /* 0x010fe20000100a00 */
[----:B--2---:R0:W-:Y:S03]  /*31740*/  STL.64 [R1+0x4138], R24 ;  /* 0x0041381801007387 */ /* 0x0041e60000100a00 */
[----:B0-----:R-:W3:Y:S01]  /*31750*/  LDL.LU.64 R24, [R1+0x3c0] ;  /* 0x0003c00001187983 */ /* 0x001ee20000300a00 */
[----:B------:R-:W3:Y:S02]  /*31760*/  LDL.LU.64 R26, [R1+0x3c8] ;  /* 0x0003c800011a7983 */ /* 0x000ee40000300a00 */
[----:B------:R-:W2:Y:S02]  /*31770*/  LDL.LU.64 R20, [R1+0x300] ;  /* 0x0003000001147983 */ /* 0x000ea40000300a00 */
[----:B------:R-:W2:Y:S01]  /*31780*/  LDL.LU.64 R22, [R1+0x308] ;  /* 0x0003080001167983 */ /* 0x000ea20000300a00 */
[----:B------:R-:W-:Y:S01]  /*31790*/  STL.64 [R1+0x40c0], R10 ;  /* 0x0040c00a01007387 */ /* 0x000fe20000100a00 */
[----:B------:R0:W-:Y:S03]  /*317a0*/  STL.64 [R1+0x40b8], R8 ;  /* 0x0040b80801007387 */ /* 0x0001e60000100a00 */
[----:B0-----:R-:W4:Y:S01]  /*317b0*/  LDL.LU.64 R8, [R1+0x150] ;  /* 0x0001500001087983 */ /* 0x001f220000300a00 */
[----:B------:R-:W2:Y:S03]  /*317c0*/  LDL.LU.64 R10, [R1+0x158] ;  /* 0x00015800010a7983 */ /* 0x000ea60000300a00 */
[----:B--2---:R-:W-:Y:S01]  /*317d0*/  STL.64 [R1+0x40d8], R10 ;  /* 0x0040d80a01007387 */ /* 0x004fe20000100a00 */
[----:B----4-:R0:W-:Y:S03]  /*317e0*/  STL.64 [R1+0x40d0], R8 ;  /* 0x0040d00801007387 */ /* 0x0101e60000100a00 */
[----:B0-----:R-:W2:Y:S01]  /*317f0*/  LDL.LU.64 R8, [R1+0x2b0] ;  /* 0x0002b00001087983 */ /* 0x001ea20000300a00 */
[----:B------:R-:W4:Y:S01]  /*31800*/  LDL.LU.64 R10, [R1+0x2b8] ;  /* 0x0002b800010a7983 */ /* 0x000f220000300a00 */
[C---:B---3--:R-:W-:Y:S02]  /*31810*/  HMMA.16816.F32.BF16 R4, R16.reuse, R4, R24 ;  /* 0x000000041004723c */ /* 0x048fe40000041818 */
[----:B----4-:R-:W-:Y:S01]  /*31820*/  STL.64 [R1+0x40f0], R10 ;  /* 0x0040f00a01007387 */ /* 0x010fe20000100a00 */
[----:B--2---:R0:W-:Y:S03]  /*31830*/  STL.64 [R1+0x40e8], R8 ;  /* 0x0040e80801007387 */ /* 0x0041e60000100a00 */
[----:B0-----:R-:W2:Y:S01]  /*31840*/  LDL.LU.64 R8, [R1+0x2a0] ;  /* 0x0002a00001087983 */ /* 0x001ea20000300a00 */
[----:B------:R-:W3:Y:S03]  /*31850*/  LDL.LU.64 R10, [R1+0x2a8] ;  /* 0x0002a800010a7983 */ /* 0x000ee60000300a00 */
[----:B---3--:R-:W-:Y:S01]  /*31860*/  STL.64 [R1+0x4108], R10 ;  /* 0x0041080a01007387 */ /* 0x008fe20000100a00 */
[----:B--2---:R0:W-:Y:S03]  /*31870*/  STL.64 [R1+0x4100], R8 ;  /* 0x0041000801007387 */ /* 0x0041e60000100a00 */
[----:B0-----:R-:W2:Y:S01]  /*31880*/  LDL.LU.64 R8, [R1+0x2e0] ;  /* 0x0002e00001087983 */ /* 0x001ea20000300a00 */
[----:B------:R-:W2:Y:S02]  /*31890*/  LDL.LU.64 R10, [R1+0x2e8] ;  /* 0x0002e800010a7983 */ /* 0x000ea40000300a00 */
[----:B------:R-:W3:Y:S02]  /*318a0*/  LDL.LU R12, [R1+0x120] ;  /* 0x00012000010c7983 */ /* 0x000ee40000300800 */
[----:B------:R-:W3:Y:S01]  /*318b0*/  LDL.LU R13, [R1+0x124] ;  /* 0x00012400010d7983 */ /* 0x000ee20000300800 */
[----:B------:R-:W3:Y:S01]  /*318c0*/  LDL.LU R14, [R1+0x128] ;  /* 0x00012800010e7983 */ /* 0x000ee20000300800 */
[----:B------:R-:W3:Y:S02]  /*318d0*/  LDL.LU R15, [R1+0x12c] ;  /* 0x00012c00010f7983 */ /* 0x000ee40000300800 */
[----:B------:R-:W4:Y:S02]  /*318e0*/  LDL.LU.64 R26, [R1+0x4140] ;  /* 0x00414000011a7983 */ /* 0x000f240000300a00 */
[----:B------:R-:W4:Y:S01]  /*318f0*/  LDL.LU.64 R24, [R1+0x4138] ;  /* 0x0041380001187983 */ /* 0x000f220000300a00 */
[----:B------:R-:W-:Y:S01]  /*31900*/  STL.64 [R1+0x230], R4 ;  /* 0x0002300401007387 */ /* 0x000fe20000100a00 */
[----:B------:R0:W-:Y:S03]  /*31910*/  STL.64 [R1+0x238], R6 ;  /* 0x0002380601007387 */ /* 0x0001e60000100a00 */
[----:B0-----:R-:W3:Y:S01]  /*31920*/  LDL.LU.64 R6, [R1+0x4130] ;  /* 0x0041300001067983 */ /* 0x001ee20000300a00 */
[----:B------:R-:W4:Y:S02]  /*31930*/  LDL.LU.64 R4, [R1+0x4128] ;  /* 0x0041280001047983 */ /* 0x000f240000300a00 */
[C---:B----4-:R-:W-:Y:S11]  /*31940*/  HMMA.16816.F32.BF16 R24, R16.reuse, R4, R24 ;  /* 0x000000041018723c */ /* 0x050ff60000041818 */
[----:B------:R-:W-:Y:S11]  /*31950*/  @!UPT UIADD3 URZ, URZ, URZ, URZ ;  /* 0x0000003f3f3ff290 */ /* 0x000ff6000fffe03f */
[----:B------:R-:W-:Y:S01]  /*31960*/  @!UPT UIADD3 URZ, URZ, URZ, URZ ;  /* 0x0000003f3f3ff290 */ /* 0x000fe2000fffe03f */
[----:B------:R-:W-:Y:S01]  /*31970*/  STL.64 [R1+0x220], R24 ;  /* 0x0002201801007387 */ /* 0x000fe20000100a00 */
[----:B------:R0:W-:Y:S03]  /*31980*/  STL.64 [R1+0x228], R26 ;  /* 0x0002281a01007387 */ /* 0x0001e60000100a00 */
[----:B0-----:R-:W4:Y:S01]  /*31990*/  LDL.LU.64 R26, [R1+0x4120] ;  /* 0x00412000011a7983 */ /* 0x001f220000300a00 */
[----:B------:R-:W2:Y:S02]  /*319a0*/  LDL.LU.64 R24, [R1+0x4118] ;  /* 0x0041180001187983 */ /* 0x000ea40000300a00 */
[C---:B--2---:R-:W-:Y:S11]  /*319b0*/  HMMA.16816.F32.BF16 R20, R16.reuse, R24, R20 ;  /* 0x000000181014723c */ /* 0x044ff60000041814 */
[----:B------:R-:W-:Y:S11]  /*319c0*/  @!UPT UIADD3 URZ, URZ, URZ, URZ ;  /* 0x0000003f3f3ff290 */ /* 0x000ff6000fffe03f */
[----:B------:R-:W-:Y:S01]  /*319d0*/  @!UPT UIADD3 URZ, URZ, URZ, URZ ;  /* 0x0000003f3f3ff290 */ /* 0x000fe2000fffe03f */
[----:B------:R0:W-:Y:S01]  /*319e0*/  STL.64 [R1+0x260], R20 ;  /* 0x0002601401007387 */ /* 0x0001e20000100a00 */
[----:B------:R1:W-:Y:S03]  /*319f0*/  STL.64 [R1+0x268], R22 ;  /* 0x0002681601007387 */ /* 0x0003e60000100a00 */
[----:B0-----:R-:W1:Y:S02]  /*31a00*/  LDL.LU.64 R20, [R1+0x4110] ;  /* 0x0041100001147983 */ /* 0x001e640000300a00 */
[C---:B-1----:R-:W-:Y:S02]  /*31a10*/  HMMA.16816.F32.BF16 R20, R16.reuse, R20, R8 ;  /* 0x000000141014723c */ /* 0x042fe40000041808 */
[----:B------:R-:W2:Y:S01]  /*31a20*/  LDL.LU.64 R10, [R1+0x4108] ;  /* 0x00410800010a7983 */ /* 0x000ea20000300a00 */
[----:B------:R-:W2:Y:S11]  /*31a30*/  LDL.LU.64 R8, [R1+0x4100] ;  /* 0x0041000001087983 */ /* 0x000eb60000300a00 */
[----:B------:R-:W-:Y:S09]  /*31a40*/  @!UPT UIADD3 URZ, URZ, URZ, URZ ;  /* 0x0000003f3f3ff290 */ /* 0x000ff2000fffe03f */
[----:B------:R0:W-:Y:S01]  /*31a50*/  STL.64 [R1+0x290], R20 ;  /* 0x0002901401007387 */ /* 0x0001e20000100a00 */
[----:B------:R2:W-:Y:S03]  /*31a60*/  STL.64 [R1+0x298], R22 ;  /* 0x0002981601007387 */ /* 0x0005e60000100a00 */
[----:B0-----:R-:W2:Y:S02]  /*31a70*/  LDL.LU.64 R20, [R1+0x40f8] ;  /* 0x0040f80001147983 */ /* 0x001ea40000300a00 */
        /* <DEDUP_REMOVED lines=18> */
[----:B------:R-:W-:Y:S01]  /*31ba0*/  STL.64 [R1+0x340], R20 ;  /* 0x0003401401007387 */ /* 0x000fe20000100a00 */
[----:B------:R0:W-:Y:S03]  /*31bb0*/  STL.64 [R1+0x348], R22 ;  /* 0x0003481601007387 */ /* 0x0001e60000100a00 */
[----:B0-----:R-:W2:Y:S01]  /*31bc0*/  LDL.LU.64 R22, [R1+0x40b0] ;  /* 0x0040b00001167983 */ /* 0x001ea20000300a00 */
[----:B------:R-:W2:Y:S02]  /*31bd0*/  LDL.LU.64 R20, [R1+0x40a8] ;  /* 0x0040a80001147983 */ /* 0x000ea40000300a00 */
[----:B--2---:R-:W-:Y:S01]  /*31be0*/  HMMA.16816.F32.BF16 R16, R16, R8, R20 ;  /* 0x000000081010723c */ /* 0x004fe20000041814 */
[----:B------:R-:W3:Y:S01]  /*31bf0*/  LDL.LU.64 R22, [R1+0x40a0] ;  /* 0x0040a00001167983 */ /* 0x000ee20000300a00 */
[----:B------:R-:W3:Y:S02]  /*31c00*/  LDL.LU.64 R20, [R1+0x4098] ;  /* 0x0040980001147983 */ /* 0x000ee40000300a00 */
[----:B------:R0:W-:Y:S02]  /*31c10*/  STL.64 [R1+0x4050], R10 ;  /* 0x0040500a01007387 */ /* 0x0001e40000100a00 */
[----:B0-----:R-:W2:Y:S11]  /*31c20*/  LDL R10, [R1+0xa8] ;  /* 0x0000a800010a7983 */ /* 0x001eb60000100800 */
[----:B------:R-:W-:Y:S06]  /*31c30*/  @!UPT UIADD3 URZ, URZ, URZ, URZ ;  /* 0x0000003f3f3ff290 */ /* 0x000fec000fffe03f */
[----:B------:R-:W-:Y:S01]  /*31c40*/  STL.64 [R1+0x330], R16 ;  /* 0x0003301001007387 */ /* 0x000fe20000100a00 */
[----:B------:R0:W-:Y:S02]  /*31c50*/  STL.64 [R1+0x338], R18 ;  /* 0x0003381201007387 */ /* 0x0001e40000100a00 */
[----:B------:R-:W2:Y:S01]  /*31c60*/  LDL R11, [R1+0xac] ;  /* 0x0000ac00010b7983 */ /* 0x000ea20000100800 */
[----:B0-----:R-:W2:Y:S04]  /*31c70*/  LDL.LU.64 R18, [R1+0x68] ;  /* 0x0000680001127983 */ /* 0x001ea80000300a00 */
[----:B--2---:R0:W-:Y:S01]  /*31c80*/  STL.64 [R1+0x4078], R18 ;  /* 0x0040781201007387 */ /* 0x0041e20000100a00 */
[----:B------:R-:W2:Y:S02]  /*31c90*/  LDL.LU R16, [R1+0x130] ;  /* 0x0001300001107983 */ /* 0x000ea40000300800 */
[----:B------:R-:W2:Y:S01]  /*31ca0*/  LDL.LU R17, [R1+0x134] ;  /* 0x0001340001117983 */ /* 0x000ea20000300800 */
[----:B0-----:R-:W2:Y:S01]  /*31cb0*/  LDL.LU R18, [R1+0x138] ;  /* 0x0001380001127983 */ /* 0x001ea20000300800 */
[----:B------:R-:W2:Y:S01]  /*31cc0*/  LDL.LU R19, [R1+0x13c] ;  /* 0x00013c0001137983 */ /* 0x000ea20000300800 */
[C---:B---3--:R-:W-:Y:S08]  /*31cd0*/  HMMA.16816.F32.BF16 R12, R20.reuse, R6, R12 ;  /* 0x00000006140c723c */ /* 0x048ff0000004180c */
[----:B--2---:R-:W-:Y:S01]  /*31ce0*/  HMMA.16816.F32.BF16 R8, R20, R10, R16 ;  /* 0x0000000a1408723c */ /* 0x004fe20000041810 */
[----:B------:R-:W2:Y:S04]  /*31cf0*/  LDL.64 R18, [R1+0x78] ;  /* 0x0000780001127983 */ /* 0x000ea80000100a00 */
[----:B--2---:R0:W-:Y:S11]  /*31d00*/  STL.64 [R1+0x4090], R18 ;  /* 0x0040901201007387 */ /* 0x0041f60000100a00 */
[----:B------:R-:W-:Y:S07]  /*31d10*/  @!UPT UIADD3 URZ, URZ, URZ, URZ ;  /* 0x0000003f3f3ff290 */ /* 0x000fee000fffe03f */
[----:B------:R1:W-:Y:S02]  /*31d20*/  STL.64 [R1+0x320], R8 ;  /* 0x0003200801007387 */ /* 0x0003e40000100a00 */
[----:B------:R-:W-:Y:S02]  /*31d30*/  STL.64 [R1+0x328], R10 ;  /* 0x0003280a01007387 */ /* 0x000fe40000100a00 */
[----:B------:R-:W4:Y:S01]  /*31d40*/  LDL.LU R16, [R1+0x110] ;  /* 0x0001100001107983 */ /* 0x000f220000300800 */
[----:B------:R-:W4:Y:S04]  /*31d50*/  LDL.LU R17, [R1+0x114] ;  /* 0x0001140001117983 */ /* 0x000f280000300800 */
[----:B0-----:R-:W4:Y:S01]  /*31d60*/  LDL.LU R18, [R1+0x118] ;  /* 0x0001180001127983 */ /* 0x001f220000300800 */
[----:B------:R-:W-:-:S02]  /*31d70*/  IMAD.MOV.U32 R19, RZ, RZ, R29 ;  /* 0x000000ffff137224 */ /* 0x000fc400078e001d */
[----:B------:R-:W2:Y:S02]  /*31d80*/  LDL R29, [R1+0x1de0] ;  /* 0x001de000011d7983 */ /* 0x000ea40000100800 */
[----:B------:R0:W-:Y:S01]  /*31d90*/  STL.64 [R1+0x310], R12 ;  /* 0x0003100c01007387 */ /* 0x0001e20000100a00 */
[----:B------:R3:W-:Y:S01]  /*31da0*/  STL.64 [R1+0x318], R14 ;  /* 0x0003180e01007387 */ /* 0x0007e20000100a00 */
[----:B-1----:R-:W-:Y:S02]  /*31db0*/  IMAD.MOV.U32 R9, RZ, RZ, R6 ;  /* 0x000000ffff097224 */ /* 0x002fe400078e0006 */
[----:B------:R-:W-:Y:S01]  /*31dc0*/  IMAD.MOV.U32 R8, RZ, RZ, R7 ;  /* 0x000000ffff087224 */ /* 0x000fe200078e0007 */
[----:B0-----:R-:W2:Y:S01]  /*31dd0*/  LDL.LU R12, [R1+0xd0] ;  /* 0x0000d000010c7983 */ /* 0x001ea20000300800 */
[----:B------:R-:W2:Y:S02]  /*31de0*/  LDL.LU R13, [R1+0xd4] ;  /* 0x0000d400010d7983 */ /* 0x000ea40000300800 */
[----:B---3--:R-:W3:Y:S02]  /*31df0*/  LDL.LU R14, [R1+0xd8] ;  /* 0x0000d800010e7983 */ /* 0x008ee40000300800 */
[----:B------:R-:W3:Y:S01]  /*31e00*/  LDL.LU R15, [R1+0xdc] ;  /* 0x0000dc00010f7983 */ /* 0x000ee20000300800 */
[----:B------:R-:W2:Y:S01]  /*31e10*/  LDL.LU R4, [R1+0xe0] ;  /* 0x0000e00001047983 */ /* 0x000ea20000300800 */
[----:B------:R-:W2:Y:S02]  /*31e20*/  LDL.LU R5, [R1+0xe4] ;  /* 0x0000e40001057983 */ /* 0x000ea40000300800 */
[----:B------:R-:W2:Y:S02]  /*31e30*/  LDL.LU R6, [R1+0xe8] ;  /* 0x0000e80001067983 */ /* 0x000ea40000300800 */
[----:B------:R-:W2:Y:S02]  /*31e40*/  LDL.LU R7, [R1+0xec] ;  /* 0x0000ec0001077983 */ /* 0x000ea40000300800 */
[----:B--2---:R-:W-:Y:S01]  /*31e50*/  STL.64 [R1+0x4070], R6 ;  /* 0x0040700601007387 */ /* 0x004fe20000100a00 */
[----:B------:R0:W-:Y:S03]  /*31e60*/  STL.64 [R1+0x4068], R4 ;  /* 0x0040680401007387 */ /* 0x0001e60000100a00 */
[----:B0-----:R-:W2:Y:S01]  /*31e70*/  LDL.LU R4, [R1+0xf0] ;  /* 0x0000f00001047983 */ /* 0x001ea20000300800 */
[----:B------:R-:W2:Y:S02]  /*31e80*/  LDL.LU R5, [R1+0xf4] ;  /* 0x0000f40001057983 */ /* 0x000ea40000300800 */
[----:B------:R-:W2:Y:S02]  /*31e90*/  LDL.LU R6, [R1+0xf8] ;  /* 0x0000f80001067983 */ /* 0x000ea40000300800 */
[----:B------:R-:W2:Y:S01]  /*31ea0*/  LDL.LU R7, [R1+0xfc] ;  /* 0x0000fc0001077983 */ /* 0x000ea20000300800 */
[----:B----4-:R-:W-:Y:S01]  /*31eb0*/  HMMA.16816.F32.BF16 R16, R20, R26, R16 ;  /* 0x0000001a1410723c */ /* 0x010fe20000041810 */
[----:B--2---:R-:W-:Y:S01]  /*31ec0*/  STL.64 [R1+0x4088], R6 ;  /* 0x0040880601007387 */ /* 0x004fe20000100a00 */
[----:B------:R0:W-:Y:S03]  /*31ed0*/  STL.64 [R1+0x4080], R4 ;  /* 0x0040800401007387 */ /* 0x0001e60000100a00 */
[----:B0-----:R-:W2:Y:S01]  /*31ee0*/  LDL.LU R4, [R1+0x100] ;  /* 0x0001000001047983 */ /* 0x001ea20000300800 */
[----:B------:R-:W2:Y:S02]  /*31ef0*/  LDL.LU R5, [R1+0x104] ;  /* 0x0001040001057983 */ /* 0x000ea40000300800 */
[----:B------:R-:W2:Y:S02]  /*31f00*/  LDL.LU R6, [R1+0x108] ;  /* 0x0001080001067983 */ /* 0x000ea40000300800 */
[----:B------:R-:W2:Y:S01]  /*31f10*/  LDL.LU R7, [R1+0x10c] ;  /* 0x00010c0001077983 */ /* 0x000ea20000300800 */
[----:B---3--:R0:W-:Y:S01]  /*31f20*/  STL.64 [R1+0x4060], R14 ;  /* 0x0040600e01007387 */ /* 0x0081e20000100a00 */
[----:B------:R-:W-:Y:S02]  /*31f30*/  STL.64 [R1+0x4058], R12 ;  /* 0x0040580c01007387 */ /* 0x000fe40000100a00 */
[----:B------:R-:W3:Y:S01]  /*31f40*/  LDL.64 R10, [R1+0x48] ;  /* 0x00004800010a7983 */ /* 0x000ee20000100a00 */
[----:B0-----:R-:W4:Y:S08]  /*31f50*/  LDL.64 R14, [R1+0x58] ;  /* 0x00005800010e7983 */ /* 0x001f300000100a00 */
[----:B------:R-:W-:Y:S02]  /*31f60*/  STL.64 [R1+0x300], R16 ;  /* 0x0003001001007387 */ /* 0x000fe40000100a00 */
[----:B------:R0:W-:Y:S02]  /*31f70*/  STL.64 [R1+0x308], R18 ;  /* 0x0003081201007387 */ /* 0x0001e40000100a00 */
[----:B0-----:R-:W2:Y:S01]  /*31f80*/  LDL.LU.64 R18, [R1+0x4090] ;  /* 0x0040900001127983 */ /* 0x001ea20000300a00 */
[----:B------:R0:W-:Y:S02]  /*31f90*/  STL.64 [R1+0x4010], R26 ;  /* 0x0040101a01007387 */ /* 0x0001e40000100a00 */
[----:B0-----:R-:W-:-:S02]  /*31fa0*/  IMAD.MOV.U32 R26, RZ, RZ, R9 ;  /* 0x000000ffff1a7224 */ /* 0x001fc400078e0009 */
[----:B------:R-:W-:-:S05]  /*31fb0*/  IMAD.MOV.U32 R27, RZ, RZ, R8 ;  /* 0x000000ffff1b7224 */ /* 0x000fca00078e0008 */
[----:B------:R0:W-:Y:S04]  /*31fc0*/  STL.64 [R1+0x4028], R26 ;  /* 0x0040281a01007387 */ /* 0x0001e80000100a00 */
[----:B0-----:R-:W3:Y:S01]  /*31fd0*/  LDL.LU.64 R26, [R1+0xa8] ;  /* 0x0000a800011a7983 */ /* 0x001ee20000300a00 */
[C---:B--2---:R-:W-:Y:S01]  /*31fe0*/  HMMA.16816.F32.BF16 R4, R20.reuse, R18, R4 ;  /* 0x000000121404723c */ /* 0x044fe20000041804 */
[----:B------:R-:W-:Y:S02]  /*31ff0*/  IMAD.MOV.U32 R9, RZ, RZ, R18 ;  /* 0x000000ffff097224 */ /* 0x000fe400078e0012 */
[----:B------:R-:W-:Y:S01]  /*32000*/  IMAD.MOV.U32 R8, RZ, RZ, R19 ;  /* 0x000000ffff087224 */ /* 0x000fe200078e0013 */
[----:B---3--:R0:W-:Y:S01]  /*32010*/  STL.64 [R1+0x4040], R26 ;  /* 0x0040401a01007387 */ /* 0x0081e20000100a00 */
[----:B------:R-:W2:Y:S02]  /*32020*/  LDL.LU R24, [R1+0xb0] ;  /* 0x0000b00001187983 */ /* 0x000ea40000300800 */
[----:B------:R-:W2:Y:S01]  /*32030*/  LDL.LU R25, [R1+0xb4] ;  /* 0x0000b40001197983 */ /* 0x000ea20000300800 */
[----:B0-----:R-:W2:Y:S01]  /*32040*/  LDL.LU R26, [R1+0xb8] ;  /* 0x0000b800011a7983 */ /* 0x001ea20000300800 */
[----:B------:R-:W2:Y:S11]  /*32050*/  LDL.LU R27, [R1+0xbc] ;  /* 0x0000bc00011b7983 */ /* 0x000eb60000300800 */
[----:B------:R-:W-:Y:S03]  /*32060*/  @!UPT UIADD3 URZ, URZ, URZ, URZ ;  /* 0x0000003f3f3ff290 */ /* 0x000fe6000fffe03f */
[----:B------:R-:W-:Y:S02]  /*32070*/  STL.64 [R1+0x2d0], R4 ;  /* 0x0002d00401007387 */ /* 0x000fe40000100a00 */
[----:B------:R0:W-:Y:S02]  /*32080*/  STL.64 [R1+0x2d8], R6 ;  /* 0x0002d80601007387 */ /* 0x0001e40000100a00 */
[----:B0-----:R-:W3:Y:S01]  /*32090*/  LDL.LU.64 R6, [R1+0x4088] ;  /* 0x0040880001067983 */ /* 0x001ee20000300a00 */
[----:B------:R-:W3:Y:S02]  /*320a0*/  LDL.LU.64 R4, [R1+0x4080] ;  /* 0x0040800001047983 */ /* 0x000ee40000300a00 */
[----:B------:R-:W3:Y:S02]  /*320b0*/  LDL.LU.64 R18, [R1+0x4078] ;  /* 0x0040780001127983 */ /* 0x000ee40000300a00 */
[----:B---3--:R-:W-:Y:S11]  /*320c0*/  HMMA.16816.F32.BF16 R4, R20, R18, R4 ;  /* 0x000000121404723c */ /* 0x008ff60000041804 */
[----:B------:R-:W-:Y:S11]  /*320d0*/  @!UPT UIADD3 URZ, URZ, URZ, URZ ;  /* 0x0000003f3f3ff290 */ /* 0x000ff6000fffe03f */
[----:B------:R-:W-:Y:S01]  /*320e0*/  @!UPT UIADD3 URZ, URZ, URZ, URZ ;  /* 0x0000003f3f3ff290 */ /* 0x000fe2000fffe03f */
[----:B------:R-:W-:Y:S01]  /*320f0*/  STL.64 [R1+0x2f0], R4 ;  /* 0x0002f00401007387 */ /* 0x000fe20000100a00 */
[----:B------:R0:W-:Y:S03]  /*32100*/  STL.64 [R1+0x2f8], R6 ;  /* 0x0002f80601007387 */ /* 0x0001e60000100a00 */
[----:B0-----:R-:W4:Y:S01]  /*32110*/  LDL.LU.64 R6, [R1+0x4070] ;  /* 0x0040700001067983 */ /* 0x001f220000300a00 */
[----:B------:R-:W4:Y:S02]  /*32120*/  LDL.LU.64 R4, [R1+0x4068] ;  /* 0x0040680001047983 */ /* 0x000f240000300a00 */
[----:B------:R0:W-:Y:S02]  /*32130*/  STL.64 [R1+0x3ff0], R18 ;  /* 0x003ff01201007387 */ /* 0x0001e40000100a00 */
[----:B0-----:R-:W-:Y:S02]  /*32140*/  IMAD.MOV.U32 R18, RZ, RZ, R9 ;  /* 0x000000ffff127224 */ /* 0x001fe400078e0009 */
[----:B------:R-:W-:-:S05]  /*32150*/  IMAD.MOV.U32 R19, RZ, RZ, R8 ;  /* 0x000000ffff137224 */ /* 0x000fca00078e0008 */
[----:B------:R0:W-:Y:S01]  /*32160*/  STL.64 [R1+0x4008], R18 ;  /* 0x0040081201007387 */ /* 0x0001e20000100a00 */
[----:B------:R-:W3:Y:S02]  /*32170*/  LDL.LU R16, [R1] ;  /* 0x0000000001107983 */ /* 0x000ee40000300800 */
[----:B------:R-:W3:Y:S01]  /*32180*/  LDL.LU R17, [R1+0x4] ;  /* 0x0000040001117983 */ /* 0x000ee20000300800 */
[----:B0-----:R-:W2:Y:S01]  /*32190*/  LDL.LU R18, [R1+0x8] ;  /* 0x0000080001127983 */ /* 0x001ea20000300800 */
[----:B------:R-:W2:Y:S01]  /*321a0*/  LDL.LU R19, [R1+0xc] ;  /* 0x00000c0001137983 */ /* 0x000ea20000300800 */
[C---:B----4-:R-:W-:Y:S02]  /*321b0*/  HMMA.16816.F32.BF16 R4, R20.reuse, R14, R4 ;  /* 0x0000000e1404723c */ /* 0x050fe40000041804 */
[----:B--2---:R-:W-:Y:S01]  /*321c0*/  STL.64 [R1+0x4020], R18 ;  /* 0x0040201201007387 */ /* 0x004fe20000100a00 */
[----:B---3--:R0:W-:Y:S03]  /*321d0*/  STL.64 [R1+0x4018], R16 ;  /* 0x0040181001007387 */ /* 0x0081e60000100a00 */
[----:B0-----:R-:W2:Y:S01]  /*321e0*/  LDL.LU R16, [R1+0x10] ;  /* 0x0000100001107983 */ /* 0x001ea20000300800 */
[----:B------:R-:W2:Y:S02]  /*321f0*/  LDL.LU R17, [R1+0x14] ;  /* 0x0000140001117983 */ /* 0x000ea40000300800 */
[----:B------:R-:W2:Y:S02]  /*32200*/  LDL.LU R18, [R1+0x18] ;  /* 0x0000180001127983 */ /* 0x000ea40000300800 */
[----:B------:R-:W2:Y:S11]  /*32210*/  LDL.LU R19, [R1+0x1c] ;  /* 0x00001c0001137983 */ /* 0x000eb60000300800 */
[----:B------:R-:W-:Y:S01]  /*32220*/  @!UPT UIADD3 URZ, URZ, URZ, URZ ;  /* 0x0000003f3f3ff290 */ /* 0x000fe2000fffe03f */
[----:B------:R0:W-:Y:S01]  /*32230*/  STL.64 [R1+0x2e0], R4 ;  /* 0x0002e00401007387 */ /* 0x0001e20000100a00 */
[----:B------:R-:W-:Y:S02]  /*32240*/  STL.64 [R1+0x2e8], R6 ;  /* 0x0002e80601007387 */ /* 0x000fe40000100a00 */
[----:B0-----:R-:W-:Y:S02]  /*32250*/  IMAD.MOV.U32 R5, RZ, RZ, R14 ;  /* 0x000000ffff057224 */ /* 0x001fe400078e000e */
[----:B------:R-:W-:Y:S02]  /*32260*/  IMAD.MOV.U32 R4, RZ, RZ, R15 ;  /* 0x000000ffff047224 */ /* 0x000fe400078e000f */
[----:B------:R-:W3:Y:S01]  /*32270*/  LDL.LU.64 R14, [R1+0x4060] ;  /* 0x00406000010e7983 */ /* 0x000ee20000300a00 */
[----:B------:R-:W3:Y:S02]  /*32280*/  LDL.LU.64 R12, [R1+0x4058] ;  /* 0x00405800010c7983 */ /* 0x000ee40000300a00 */
[C---:B---3--:R-:W-:Y:S11]  /*32290*/  HMMA.16816.F32.BF16 R12, R20.reuse, R10, R12 ;  /* 0x0000000a140c723c */ /* 0x048ff6000004180c */
[----:B------:R-:W-:Y:S11]  /*322a0*/  @!UPT UIADD3 URZ, URZ, URZ, URZ ;  /* 0x0000003f3f3ff290 */ /* 0x000ff6000fffe03f */
[----:B------:R-:W-:Y:S01]  /*322b0*/  @!UPT UIADD3 URZ, URZ, URZ, URZ ;  /* 0x0000003f3f3ff290 */ /* 0x000fe2000fffe03f */
[----:B------:R0:W-:Y:S01]  /*322c0*/  STL.64 [R1+0x2b0], R12 ;  /* 0x0002b00c01007387 */ /* 0x0001e20000100a00 */
[----:B------:R1:W-:Y:S02]  /*322d0*/  STL.64 [R1+0x2b8], R14 ;  /* 0x0002b80e01007387 */ /* 0x0003e40000100a00 */
[----:B0-----:R-:W-:Y:S02]  /*322e0*/  IMAD.MOV.U32 R13, RZ, RZ, R10 ;  /* 0x000000ffff0d7224 */ /* 0x001fe400078e000a */
[----:B------:R-:W-:Y:S02]  /*322f0*/  IMAD.MOV.U32 R12, RZ, RZ, R11 ;  /* 0x000000ffff0c7224 */ /* 0x000fe400078e000b */
[----:B------:R-:W3:Y:S03]  /*32300*/  LDL.LU.64 R10, [R1+0x4050] ;  /* 0x00405000010a7983 */ /* 0x000ee60000300a00 */
[----:B------:R0:W-:Y:S02]  /*32310*/  STL.64 [R1+0x3fe8], R12 ;  /* 0x003fe80c01007387 */ /* 0x0001e40000100a00 */
[----:B-1----:R-:W-:Y:S01]  /*32320*/  IMAD.MOV.U32 R15, RZ, RZ, R0 ;  /* 0x000000ffff0f7224 */ /* 0x002fe200078e0000 */
[----:B0-----:R-:W4:Y:S01]  /*32330*/  LDL.LU R12, [R1+0xc0] ;  /* 0x0000c000010c7983 */ /* 0x001f220000300800 */
[----:B------:R-:W4:Y:S02]  /*32340*/  LDL.LU R13, [R1+0xc4] ;  /* 0x0000c400010d7983 */ /* 0x000f240000300800 */
[----:B------:R-:W4:Y:S02]  /*32350*/  LDL.LU R14, [R1+0xc8] ;  /* 0x0000c800010e7983 */ /* 0x000f240000300800 */
[----:B------:R-:W2:Y:S01]  /*32360*/  LDL.LU R0, [R1+0x4048] ;  /* 0x0040480001007983 */ /* 0x000ea20000300800 */
[----:B---3--:R-:W-:Y:S01]  /*32370*/  HMMA.16816.F32.BF16 R20, R20, R10, R24 ;  /* 0x0000000a1414723c */ /* 0x008fe20000041818 */
[----:B------:R-:W3:Y:S01]  /*32380*/  LDL.LU.64 R26, [R1+0x4040] ;  /* 0x00404000011a7983 */ /* 0x000ee20000300a00 */
[----:B------:R-:W3:Y:S02]  /*32390*/  LDL.LU.64 R10, [R1+0x4038] ;  /* 0x00403800010a7983 */ /* 0x000ee40000300a00 */
[----:B------:R-:W3:Y:S11]  /*323a0*/  LDL.LU.64 R8, [R1+0x4030] ;  /* 0x0040300001087983 */ /* 0x000ef60000300a00 */
[----:B------:R-:W-:Y:S08]  /*323b0*/  @!UPT UIADD3 URZ, URZ, URZ, URZ ;  /* 0x0000003f3f3ff290 */ /* 0x000ff0000fffe03f */
[----:B------:R0:W-:Y:S01]  /*323c0*/  STL.64 [R1+0x1b0], R20 ;  /* 0x0001b01401007387 */ /* 0x0001e20000100a00 */
[----:B------:R1:W-:Y:S03]  /*323d0*/  STL.64 [R1+0x1b8], R22 ;  /* 0x0001b81601007387 */ /* 0x0003e60000100a00 */
[----:B0-----:R-:W3:Y:S01]  /*323e0*/  LDL.LU R20, [R1+0x20] ;  /* 0x0000200001147983 */ /* 0x001ee20000300800 */
[----:B------:R-:W3:Y:S02]  /*323f0*/  LDL.LU R21, [R1+0x24] ;  /* 0x0000240001157983 */ /* 0x000ee40000300800 */
[----:B-1----:R-:W3:Y:S02]  /*32400*/  LDL.LU R22, [R1+0x28] ;  /* 0x0000280001167983 */ /* 0x002ee40000300800 */
[----:B------:R-:W3:Y:S02]  /*32410*/  LDL.LU R23, [R1+0x2c] ;  /* 0x00002c0001177983 */ /* 0x000ee40000300800 */
[C---:B---3--:R-:W-:Y:S11]  /*32420*/  HMMA.16816.F32.BF16 R20, R8.reuse, R26, R20 ;  /* 0x0000001a0814723c */ /* 0x048ff60000041814 */
[----:B------:R-:W-:Y:S11]  /*32430*/  @!UPT UIADD3 URZ, URZ, URZ, URZ ;  /* 0x0000003f3f3ff290 */ /* 0x000ff6000fffe03f */
[----:B------:R-:W-:Y:S01]  /*32440*/  @!UPT UIADD3 URZ, URZ, URZ, URZ ;  /* 0x0000003f3f3ff290 */ /* 0x000fe2000fffe03f */
[----:B------:R0:W-:Y:S01]  /*32450*/  STL.64 [R1+0x1a0], R20 ;  /* 0x0001a01401007387 */ /* 0x0001e20000100a00 */
[----:B------:R-:W-:Y:S02]  /*32460*/  STL.64 [R1+0x1a8], R22 ;  /* 0x0001a81601007387 */ /* 0x000fe40000100a00 */
[----:B0-----:R-:W-:Y:S02]  /*32470*/  IMAD.MOV.U32 R21, RZ, RZ, R26 ;  /* 0x000000ffff157224 */ /* 0x001fe400078e001a */
[----:B------:R-:W-:Y:S02]  /*32480*/  IMAD.MOV.U32 R20, RZ, RZ, R27 ;  /* 0x000000ffff147224 */ /* 0x000fe400078e001b */
[----:B------:R-:W2:Y:S02]  /*32490*/  LDL.LU.64 R26, [R1+0x4028] ;  /* 0x00402800011a7983 */ /* 0x000ea40000300a00 */
[C---:B--2---:R-:W-:Y:S02]  /*324a0*/  HMMA.16816.F32.BF16 R24, R8.reuse, R26, R16 ;  /* 0x0000001a0818723c */ /* 0x044fe40000041810 */
[----:B------:R-:W2:Y:S01]  /*324b0*/  LDL.LU.64 R18, [R1+0x4020] ;  /* 0x0040200001127983 */ /* 0x000ea20000300a00 */
[----:B------:R-:W2:Y:S11]  /*324c0*/  LDL.LU.64 R16, [R1+0x4018] ;  /* 0x0040180001107983 */ /* 0x000eb60000300a00 */
[----:B------:R-:W-:Y:S09]  /*324d0*/  @!UPT UIADD3 URZ, URZ, URZ, URZ ;  /* 0x0000003f3f3ff290 */ /* 0x000ff2000fffe03f */
[----:B------:R-:W-:Y:S01]  /*324e0*/  STL.64 [R1+0x190], R24 ;  /* 0x0001901801007387 */ /* 0x000fe20000100a00 */
[----:B------:R0:W-:Y:S03]  /*324f0*/  STL.64 [R1+0x198], R26 ;  /* 0x0001981a01007387 */ /* 0x0001e60000100a00 */
[----:B0-----:R-:W2:Y:S02]  /*32500*/  LDL.LU.64 R26, [R1+0x4010] ;  /* 0x00401000011a7983 */ /* 0x001ea40000300a00 */
[C---:B--2---:R-:W-:Y:S02]  /*32510*/  HMMA.16816.F32.BF16 R24, R8.reuse, R26, R16 ;  /* 0x0000001a0818723c */ /* 0x044fe40000041810 */
[----:B------:R-:W2:Y:S11]  /*32520*/  LDL.LU.64 R18, [R1+0x4008] ;  /* 0x0040080001127983 */ /* 0x000eb60000300a00 */
[----:B------:R-:W-:Y:S10]  /*32530*/  @!UPT UIADD3 URZ, URZ, URZ, URZ ;  /* 0x0000003f3f3ff290 */ /* 0x000ff4000fffe03f */
[----:B------:R-:W-:Y:S01]  /*32540*/  STL.64 [R1+0x180], R24 ;  /* 0x0001801801007387 */ /* 0x000fe20000100a00 */
[----:B------:R0:W-:Y:S03]  /*32550*/  STL.64 [R1+0x188], R26 ;  /* 0x0001881a01007387 */ /* 0x0001e60000100a00 */
[----:B0-----:R-:W2:Y:S01]  /*32560*/  LDL.LU.64 R26, [R1+0x4000] ;  /* 0x00400000011a7983 */ /* 0x001ea20000300a00 */
[----:B------:R-:W2:Y:S02]  /*32570*/  LDL.LU.64 R24, [R1+0x3ff8] ;  /* 0x003ff80001187983 */ /* 0x000ea40000300a00 */
[C---:B--2---:R-:W-:Y:S01]  /*32580*/  HMMA.16816.F32.BF16 R24, R8.reuse, R18, R24 ;  /* 0x000000120818723c */ /* 0x044fe20000041818 */
[----:B------:R-:W4:Y:S11]  /*32590*/  LDL.LU.64 R18, [R1+0x3ff0] ;  /* 0x003ff00001127983 */ /* 0x000f360000300a00 */
[----:B------:R-:W-:Y:S11]  /*325a0*/  @!UPT UIADD3 URZ, URZ, URZ, URZ ;  /* 0x0000003f3f3ff290 */ /* 0x000ff6000fffe03f */
[----:B------:R-:W-:Y:S01]  /*325b0*/  STL.64 [R1+0x150], R24 ;  /* 0x0001501801007387 */ /* 0x000fe20000100a00 */
[----:B------:R0:W-:Y:S02]  /*325c0*/  STL.64 [R1+0x158], R26 ;  /* 0x0001581a01007387 */ /* 0x0001e40000100a00 */
[----:B0-----:R-:W-:Y:S02]  /*325d0*/  IMAD.MOV.U32 R26, RZ, RZ, R5 ;  /* 0x000000ffff1a7224 */ /* 0x001fe400078e0005 */
[----:B------:R-:W-:Y:S02]  /*325e0*/  IMAD.MOV.U32 R27, RZ, RZ, R4 ;  /* 0x000000ffff1b7224 */ /* 0x000fe400078e0004 */
[----:B------:R-:W0:Y:S04]  /*325f0*/  LDSM.16.MT88.4 R4, [R0+0x2100] ;  /* 0x002100000004783b */ /* 0x000e280000004200 */
[----:B0-----:R-:W-:Y:S01]  /*32600*/  STL.64 [R1+0x3fc8], R6 ;  /* 0x003fc80601007387 */ /* 0x001fe20000100a00 */
[----:B------:R0:W-:Y:S03]  /*32610*/  STL.64 [R1+0x3fc0], R4 ;  /* 0x003fc00401007387 */ /* 0x0001e60000100a00 */
[----:B0-----:R-:W2:Y:S01]  /*32620*/  LDL.LU R4, [R1+0x160] ;  /* 0x0001600001047983 */ /* 0x001ea20000300800 */
[----:B------:R-:W2:Y:S01]  /*32630*/  LDL.LU R5, [R1+0x164] ;  /* 0x0001640001057983 */ /* 0x000ea20000300800 */
[----:B----4-:R-:W-:Y:S11]  /*32640*/  HMMA.16816.F32.BF16 R12, R8, R18, R12 ;  /* 0x00000012080c723c */ /* 0x010ff6000004180c */
[----:B------:R-:W-:Y:S11]  /*32650*/  @!UPT UIADD3 URZ, URZ, URZ, URZ ;  /* 0x0000003f3f3ff290 */ /* 0x000ff6000fffe03f */
[----:B------:R-:W-:Y:S01]  /*32660*/  @!UPT UIADD3 URZ, URZ, URZ, URZ ;  /* 0x0000003f3f3ff290 */ /* 0x000fe2000fffe03f */
[----:B------:R0:W-:Y:S01]  /*32670*/  STL.64 [R1+0x140], R12 ;  /* 0x0001400c01007387 */ /* 0x0001e20000100a00 */
[----:B------:R-:W-:Y:S03]  /*32680*/  STL.64 [R1+0x148], R14 ;  /* 0x0001480e01007387 */ /* 0x000fe60000100a00 */
[----:B0-----:R-:W3:Y:S02]  /*32690*/  LDL.LU.64 R12, [R1+0x3fe8] ;  /* 0x003fe800010c7983 */ /* 0x001ee40000300a00 */
[----:B---3--:R-:W-:Y:S02]  /*326a0*/  IMAD.MOV.U32 R22, RZ, RZ, R13 ;  /* 0x000000ffff167224 */ /* 0x008fe400078e000d */
[----:B------:R-:W-:Y:S02]  /*326b0*/  IMAD.MOV.U32 R23, RZ, RZ, R12 ;  /* 0x000000ffff177224 */ /* 0x000fe400078e000c */
[----:B------:R-:W0:Y:S04]  /*326c0*/  LDSM.16.MT88.4 R12, [R0+0x2180] ;  /* 0x00218000000c783b */ /* 0x000e280000004200 */
[----:B------:R-:W-:Y:S04]  /*326d0*/  STL.64 [R1+0x3fe0], R22 ;  /* 0x003fe01601007387 */ /* 0x000fe80000100a00 */
[----:B0-----:R0:W-:Y:S01]  /*326e0*/  STL.64 [R1+0x3f58], R14 ;  /* 0x003f580e01007387 */ /* 0x0011e20000100a00 */
[----:B------:R1:W-:Y:S03]  /*326f0*/  STL.64 [R1+0x3f50], R12 ;  /* 0x003f500c01007387 */ /* 0x0003e60000100a00 */
[----:B0-----:R-:W3:Y:S01]  /*32700*/  LDL.LU.64 R14, [R1+0x38] ;  /* 0x00003800010e7983 */ /* 0x001ee20000300a00 */
[----:B------:R-:W-:-:S02]  /*32710*/  IMAD.MOV.U32 R6, RZ, RZ, R3 ;  /* 0x000000ffff067224 */ /* 0x000fc400078e0003 */
[----:B------:R-:W-:Y:S02]  /*32720*/  IMAD.MOV.U32 R7, RZ, RZ, R2 ;  /* 0x000000ffff077224 */ /* 0x000fe400078e0002 */
[----:B------:R-:W-:Y:S02]  /*32730*/  IMAD.MOV.U32 R3, RZ, RZ, R18 ;  /* 0x000000ffff037224 */ /* 0x000fe400078e0012 */
[----:B------:R-:W-:Y:S02]  /*32740*/  IMAD.MOV.U32 R2, RZ, RZ, R19 ;  /* 0x000000ffff027224 */ /* 0x000fe400078e0013 */
[----:B------:R-:W0:Y:S04]  /*32750*/  LDSM.16.MT88.4 R16, [R0+0x4000] ;  /* 0x004000000010783b */ /* 0x000e280000004200 */
[----:B---3--:R3:W-:Y:S01]  /*32760*/  STL.64 [R1+0x3fd8], R14 ;  /* 0x003fd80e01007387 */ /* 0x0087e20000100a00 */
[----:B-1----:R-:W4:Y:S02]  /*32770*/  LDL.LU R12, [R1+0x170] ;  /* 0x00017000010c7983 */ /* 0x002f240000300800 */
[----:B------:R-:W4:Y:S01]  /*32780*/  LDL.LU R13, [R1+0x174] ;  /* 0x00017400010d7983 */ /* 0x000f220000300800 */
[----:B---3--:R-:W4:Y:S01]  /*32790*/  LDL.LU R14, [R1+0x178] ;  /* 0x00017800010e7983 */ /* 0x008f220000300800 */
[----:B------:R-:W4:Y:S02]  /*327a0*/  LDL.LU R15, [R1+0x17c] ;  /* 0x00017c00010f7983 */ /* 0x000f240000300800 */
[----:B0-----:R0:W-:Y:S02]  /*327b0*/  STL.64 [R1+0x3ec8], R18 ;  /* 0x003ec81201007387 */ /* 0x0011e40000100a00 */
[----:B0-----:R-:W-:-:S02]  /*327c0*/  IMAD.MOV.U32 R18, RZ, RZ, R21 ;  /* 0x000000ffff127224 */ /* 0x001fc400078e0015 */
[----:B------:R-:W-:Y:S02]  /*327d0*/  IMAD.MOV.U32 R19, RZ, RZ, R20 ;  /* 0x000000ffff137224 */ /* 0x000fe400078e0014 */
[----:B------:R-:W0:Y:S04]  /*327e0*/  LDSM.16.M88.4 R20, [R29+0x20000] ;  /* 0x020000001d14783b */ /* 0x000e280000000200 */
[----:B------:R-:W-:Y:S04]  /*327f0*/  STL.64 [R1+0x3ec0], R16 ;  /* 0x003ec01001007387 */ /* 0x000fe80000100a00 */
[----:B0-----:R-:W-:Y:S01]  /*32800*/  STL.64 [R1+0x20], R20 ;  /* 0x0000201401007387 */ /* 0x001fe20000100a00 */
[----:B------:R2:W-:Y:S02]  /*32810*/  STL.64 [R1+0x28], R22 ;  /* 0x0000281601007387 */ /* 0x0005e40000100a00 */
[C---:B--2---:R-:W-:Y:S01]  /*32820*/  HMMA.16816.F32.BF16 R20, R8.reuse, R26, R4 ;  /* 0x0000001a0814723c */ /* 0x044fe20000041804 */
[----:B------:R-:W0:Y:S04]  /*32830*/  LDSM.16.M88.4 R24, [R29+0x21000] ;  /* 0x021000001d18783b */ /* 0x000e280000000200 */
[----:B------:R-:W2:Y:S11]  /*32840*/  LDL.LU R4, [R1+0x1c0] ;  /* 0x0001c00001047983 */ /* 0x000eb60000300800 */
[----:B------:R-:W-:Y:S07]  /*32850*/  @!UPT UIADD3 URZ, URZ, URZ, URZ ;  /* 0x0000003f3f3ff290 */ /* 0x000fee000fffe03f */
[----:B------:R-:W-:Y:S01]  /*32860*/  STL.64 [R1+0x130], R20 ;  /* 0x0001301401007387 */ /* 0x000fe20000100a00 */
[----:B------:R-:W-:Y:S02]  /*32870*/  STL.64 [R1+0x138], R22 ;  /* 0x0001381601007387 */ /* 0x000fe40000100a00 */
[----:B------:R-:W2:Y:S02]  /*32880*/  LDL.LU R5, [R1+0x1c4] ;  /* 0x0001c40001057983 */ /* 0x000ea40000300800 */
[----:B------:R-:W2:Y:S01]  /*32890*/  LDL.LU R6, [R1+0x1c8] ;  /* 0x0001c80001067983 */ /* 0x000ea20000300800 */
[----:B------:R-:W2:Y:S04]  /*328a0*/  LDL.LU R7, [R1+0x1cc] ;  /* 0x0001cc0001077983 */ /* 0x000ea80000300800 */
[----:B------:R-:W-:Y:S04]  /*328b0*/  LDSM.16.M88.4 R20, [R29+0x22000] ;  /* 0x022000001d14783b */ /* 0x000fe80000000200 */
[----:B0-----:R-:W-:Y:S01]  /*328c0*/  STL.64 [R1+0x10], R24 ;  /* 0x0000101801007387 */ /* 0x001fe20000100a00 */
[----:B------:R-:W-:Y:S02]  /*328d0*/  STL.64 [R1+0x18], R26 ;  /* 0x0000181a01007387 */ /* 0x000fe40000100a00 */
[----:B------:R-:W0:Y:S02]  /*328e0*/  LDSM.16.M88.4 R24, [R29+0x23000] ;  /* 0x023000001d18783b */ /* 0x000e240000000200 */
[----:B0-----:R0:W-:Y:S02]  /*328f0*/  STL [R1+0x3e80], R24 ;  /* 0x003e801801007387 */ /* 0x0011e40000100800 */
[----:B------:R-:W-:Y:S02]  /*32900*/  STL.64 [R1], R20 ;  /* 0x0000001401007387 */ /* 0x000fe40000100a00 */
[----:B------:R-:W-:Y:S02]  /*32910*/  STL.64 [R1+0x8], R22 ;  /* 0x0000081601007387 */ /* 0x000fe40000100a00 */
[----:B------:R-:W1:Y:S04]  /*32920*/  LDSM.16.M88.4 R20, [R29+0x24000] ;  /* 0x024000001d14783b */ /* 0x000e680000000200 */
[----:B------:R3:W-:Y:S01]  /*32930*/  STL [R1+0x3e7c], R25 ;  /* 0x003e7c1901007387 */ /* 0x0007e20000100800 */
[----:B------:R3:W-:Y:S02]  /*32940*/  STL [R1+0x3e78], R26 ;  /* 0x003e781a01007387 */ /* 0x0007e40000100800 */
[----:B------:R3:W-:Y:S01]  /*32950*/  STL [R1+0x3df0], R27 ;  /* 0x003df01b01007387 */ /* 0x0007e20000100800 */
[----:B0-----:R-:W2:Y:S04]  /*32960*/  LDL.LU R24, [R1+0x1d0] ;  /* 0x0001d00001187983 */ /* 0x001ea80000300800 */
[----:B---3--:R-:W3:Y:S01]  /*32970*/  LDL.LU R25, [R1+0x1d4] ;  /* 0x0001d40001197983 */ /* 0x008ee20000300800 */
[----:B------:R-:W3:Y:S02]  /*32980*/  LDL.LU R26, [R1+0x1d8] ;  /* 0x0001d800011a7983 */ /* 0x000ee40000300800 */
[----:B------:R-:W3:Y:S01]  /*32990*/  LDL.LU R27, [R1+0x1dc] ;  /* 0x0001dc00011b7983 */ /* 0x000ee20000300800 */
[----:B-1----:R-:W-:Y:S01]  /*329a0*/  STL.64 [R1+0xb0], R20 ;  /* 0x0000b01401007387 */ /* 0x002fe20000100a00 */
[----:B------:R-:W-:Y:S02]  /*329b0*/  STL.64 [R1+0xb8], R22 ;  /* 0x0000b81601007387 */ /* 0x000fe40000100a00 */
[----:B------:R-:W0:Y:S02]  /*329c0*/  LDSM.16.M88.4 R20, [R29+0x25000] ;  /* 0x025000001d14783b */ /* 0x000e240000000200 */
[----:B0-----:R-:W-:Y:S02]  /*329d0*/  STL.64 [R1+0xc0], R20 ;  /* 0x0000c01401007387 */ /* 0x001fe40000100a00 */
[----:B------:R-:W-:Y:S02]  /*329e0*/  STL.64 [R1+0xc8], R22 ;  /* 0x0000c81601007387 */ /* 0x000fe40000100a00 */
[----:B------:R-:W0:Y:S02]  /*329f0*/  LDSM.16.M88.4 R20, [R29+0x26000] ;  /* 0x026000001d14783b */ /* 0x000e240000000200 */
[----:B0-----:R-:W-:Y:S02]  /*32a00*/  STL.64 [R1+0xe0], R20 ;  /* 0x0000e01401007387 */ /* 0x001fe40000100a00 */
[----:B------:R-:W-:Y:S02]  /*32a10*/  STL.64 [R1+0xe8], R22 ;  /* 0x0000e81601007387 */ /* 0x000fe40000100a00 */
[----:B------:R-:W0:Y:S02]  /*32a20*/  LDSM.16.M88.4 R20, [R29+0x27000] ;  /* 0x027000001d14783b */ /* 0x000e240000000200 */
[----:B0-----:R-:W-:Y:S02]  /*32a30*/  STL.64 [R1+0xf0], R20 ;  /* 0x0000f01401007387 */ /* 0x001fe40000100a00 */
[----:B------:R0:W-:Y:S02]  /*32a40*/  STL.64 [R1+0xf8], R22 ;  /* 0x0000f81601007387 */ /* 0x0001e40000100a00 */
[----:B0-----:R-:W4:Y:S01]  /*32a50*/  LDL.LU.64 R22, [R1+0x3fe0] ;  /* 0x003fe00001167983 */ /* 0x001f220000300a00 */
[----:B------:R-:W-:Y:S01]  /*32a60*/  STL [R1+0x3814], R29 ;  /* 0x0038141d01007387 */ /* 0x000fe20000100800 */
[----:B----4-:R-:W-:Y:S02]  /*32a70*/  HMMA.16816.F32.BF16 R20, R8, R22, R12 ;  /* 0x000000160814723c */ /* 0x010fe4000004180c */
[----:B------:R-:W2:Y:S11]  /*32a80*/  LDL.LU.64 R14, [R1+0x3fd8] ;  /* 0x003fd800010e7983 */ /* 0x000eb60000300a00 */
[----:B------:R-:W-:Y:S10]  /*32a90*/  @!UPT UIADD3 URZ, URZ, URZ, URZ ;  /* 0x0000003f3f3ff290 */ /* 0x000ff4000fffe03f */
[----:B------:R-:W-:Y:S01]  /*32aa0*/  STL.64 [R1+0x120], R20 ;  /* 0x0001201401007387 */ /* 0x000fe20000100a00 */
[----:B------:R-:W-:Y:S02]  /*32ab0*/  STL.64 [R1+0x128], R22 ;  /* 0x0001281601007387 */ /* 0x000fe40000100a00 */
[----:B------:R-:W0:Y:S02]  /*32ac0*/  LDSM.16.MT88.4 R20, [R0+0x4080] ;  /* 0x004080000014783b */ /* 0x000e240000004200 */
[----:B0-----:R-:W-:Y:S02]  /*32ad0*/  STL.64 [R1+0x3e40], R22 ;  /* 0x003e401601007387 */ /* 0x001fe40000100a00 */
[----:B------:R0:W-:Y:S02]  /*32ae0*/  STL.64 [R1+0x3e38], R20 ;  /* 0x003e381401007387 */ /* 0x0001e40000100a00 */
[----:B0-----:R-:W4:Y:S01]  /*32af0*/  LDL.LU R20, [R1+0x200] ;  /* 0x0002000001147983 */ /* 0x001f220000300800 */
[----:B------:R-:W4:Y:S02]  /*32b00*/  LDL.LU R21, [R1+0x204] ;  /* 0x0002040001157983 */ /* 0x000f240000300800 */
[----:B------:R-:W3:Y:S02]  /*32b10*/  LDL.LU R22, [R1+0x208] ;  /* 0x0002080001167983 */ /* 0x000ee40000300800 */
[----:B------:R-:W-:-:S02]  /*32b20*/  IMAD.MOV.U32 R23, RZ, RZ, R28 ;  /* 0x000000ffff177224 */ /* 0x000fc400078e001c */
[----:B------:R-:W4:Y:S01]  /*32b30*/  LDL.LU R28, [R1+0x3fd0] ;  /* 0x003fd000011c7983 */ /* 0x000f220000300800 */
[----:B--2---:R-:W-:Y:S03]  /*32b40*/  HMMA.16816.F32.BF16 R8, R8, R14, R4 ;  /* 0x0000000e0808723c */ /* 0x004fe60000041804 */
[----:B---3--:R-:W-:Y:S01]  /*32b50*/  STL.64 [R1+0x3fb0], R22 ;  /* 0x003fb01601007387 */ /* 0x008fe20000100a00 */
[----:B----4-:R0:W-:Y:S03]  /*32b60*/  STL.64 [R1+0x3fa8], R20 ;  /* 0x003fa81401007387 */ /* 0x0101e60000100a00 */
[----:B0-----:R-:W2:Y:S01]  /*32b70*/  LDL.LU R20, [R1+0x1f0] ;  /* 0x0001f00001147983 */ /* 0x001ea20000300800 */
[----:B------:R-:W2:Y:S02]  /*32b80*/  LDL.LU R21, [R1+0x1f4] ;  /* 0x0001f40001157983 */ /* 0x000ea40000300800 */
[----:B------:R-:W2:Y:S02]  /*32b90*/  LDL.LU R22, [R1+0x1f8] ;  /* 0x0001f80001167983 */ /* 0x000ea40000300800 */
[----:B------:R-:W2:Y:S01]  /*32ba0*/  LDL.LU R23, [R1+0x1fc] ;  /* 0x0001fc0001177983 */ /* 0x000ea20000300800 */
[----:B------:R-:W3:Y:S01]  /*32bb0*/  LDL.LU.64 R6, [R1+0x3fc8] ;  /* 0x003fc80001067983 */ /* 0x000ee20000300a00 */
[----:B------:R-:W3:Y:S02]  /*32bc0*/  LDL.LU.64 R4, [R1+0x3fc0] ;  /* 0x003fc00001047983 */ /* 0x000ee40000300a00 */
[----:B------:R0:W-:Y:S02]  /*32bd0*/  STL.64 [R1+0x3f70], R14 ;  /* 0x003f700e01007387 */ /* 0x0001e40000100a00 */
[----:B------:R-:W4:Y:S05]  /*32be0*/  LDL.LU R12, [R1+0x1e0] ;  /* 0x0001e000010c7983 */ /* 0x000f2a0000300800 */
[----:B------:R-:W-:Y:S01]  /*32bf0*/  STL.64 [R1+0x110], R8 ;  /* 0x0001100801007387 */ /* 0x000fe20000100a00 */
[----:B------:R-:W-:Y:S02]  /*32c00*/  STL.64 [R1+0x118], R10 ;  /* 0x0001180a01007387 */ /* 0x000fe40000100a00 */
[----:B------:R-:W1:Y:S04]  /*32c10*/  LDSM.16.MT88.4 R8, [R0+0x4100] ;  /* 0x004100000008783b */ /* 0x000e680000004200 */
[----:B------:R-:W4:Y:S01]  /*32c20*/  LDL.LU R13, [R1+0x1e4] ;  /* 0x0001e400010d7983 */ /* 0x000f220000300800 */
[----:B0-----:R-:W4:Y:S04]  /*32c30*/  LDL.LU R14, [R1+0x1e8] ;  /* 0x0001e800010e7983 */ /* 0x001f280000300800 */
[----:B-1----:R0:W-:Y:S01]  /*32c40*/  STL.64 [R1+0x3da8], R10 ;  /* 0x003da80a01007387 */ /* 0x0021e20000100a00 */
[----:B------:R-:W-:Y:S03]  /*32c50*/  STL.64 [R1+0x3da0], R8 ;  /* 0x003da00801007387 */ /* 0x000fe60000100a00 */
[----:B0-----:R-:W4:Y:S01]  /*32c60*/  LDL.LU.64 R10, [R1+0x98] ;  /* 0x00009800010a7983 */ /* 0x001f220000300a00 */
[----:B------:R-:W-:-:S02]  /*32c70*/  IMAD.MOV.U32 R15, RZ, RZ, R28 ;  /* 0x000000ffff0f7224 */ /* 0x000fc400078e001c */
[----:B------:R-:W-:Y:S01]  /*32c80*/  STL [R1+0x3d98], R0 ;  /* 0x003d980001007387 */ /* 0x000fe20000100800 */
[C---:B---3--:R-:W-:Y:S11]  /*32c90*/  HMMA.16816.F32.BF16 R24, R4.reuse, R18, R24 ;  /* 0x000000120418723c */ /* 0x048ff60000041818 */
[----:B------:R-:W-:Y:S11]  /*32ca0*/  @!UPT UIADD3 URZ, URZ, URZ, URZ ;  /* 0x0000003f3f3ff290 */ /* 0x000ff6000fffe03f */
[----:B------:R-:W-:Y:S01]  /*32cb0*/  @!UPT UIADD3 URZ, URZ, URZ, URZ ;  /* 0x0000003f3f3ff290 */ /* 0x000fe2000fffe03f */
[----:B------:R-:W-:Y:S01]  /*32cc0*/  STL [R1+0x104], R25 ;  /* 0x0001041901007387 */ /* 0x000fe20000100800 */
[----:B------:R-:W-:Y:S02]  /*32cd0*/  STL.64 [R1+0x108], R26 ;  /* 0x0001081a01007387 */ /* 0x000fe40000100a00 */
[----:B------:R0:W-:Y:S02]  /*32ce0*/  STL.64 [R1+0x3fb8], R18 ;  /* 0x003fb81201007387 */ /* 0x0001e40000100a00 */
[----:B0-----:R-:W2:Y:S01]  /*32cf0*/  LDL.LU.64 R18, [R1+0x88] ;  /* 0x0000880001127983 */ /* 0x001ea20000300a00 */
[----:B------:R-:W-:Y:S01]  /*32d00*/  IMAD.MOV.U32 R27, RZ, RZ, R24 ;  /* 0x000000ffff1b7224 */ /* 0x000fe200078e0018 */
[C---:B----4-:R-:W-:Y:S04]  /*32d10*/  HMMA.16816.F32.BF16 R12, R4.reuse, R10, R12 ;  /* 0x0000000a040c723c */ /* 0x050fe8000004180c */
[----:B------:R0:W-:Y:S04]  /*32d20*/  STL [R1+0x3fa0], R27 ;  /* 0x003fa01b01007387 */ /* 0x0001e80000100800 */
[----:B0-----:R-:W3:Y:S11]  /*32d30*/  LDL.LU.64 R26, [R1+0x78] ;  /* 0x00007800011a7983 */ /* 0x001ef60000300a00 */
[----:B------:R-:W-:Y:S04]  /*32d40*/  @!UPT UIADD3 URZ, URZ, URZ, URZ ;  /* 0x0000003f3f3ff290 */ /* 0x000fe8000fffe03f */
[----:B------:R0:W-:Y:S01]  /*32d50*/  STL.64 [R1+0xd0], R12 ;  /* 0x0000d00c01007387 */ /* 0x0001e20000100a00 */
[----:B------:R-:W-:Y:S02]  /*32d60*/  STL.64 [R1+0xd8], R14 ;  /* 0x0000d80e01007387 */ /* 0x000fe40000100a00 */
[----:B------:R-:W4:Y:S02]  /*32d70*/  LDL.64 R8, [R1+0xf0] ;  /* 0x0000f00001087983 */ /* 0x000f240000100a00 */
[----:B0-----:R-:W-:Y:S02]  /*32d80*/  IMAD.MOV.U32 R13, RZ, RZ, R10 ;  /* 0x000000ffff0d7224 */ /* 0x001fe400078e000a */
[----:B------:R-:W-:Y:S02]  /*32d90*/  IMAD.MOV.U32 R12, RZ, RZ, R11 ;  /* 0x000000ffff0c7224 */ /* 0x000fe400078e000b */
[----:B------:R-:W-:Y:S02]  /*32da0*/  IMAD.MOV.U32 R10, RZ, RZ, R3 ;  /* 0x000000ffff0a7224 */ /* 0x000fe400078e0003 */
[----:B------:R-:W-:Y:S01]  /*32db0*/  IMAD.MOV.U32 R11, RZ, RZ, R2 ;  /* 0x000000ffff0b7224 */ /* 0x000fe200078e0002 */
[----:B--2---:R-:W-:Y:S11]  /*32dc0*/  HMMA.16816.F32.BF16 R20, R4, R18, R20 ;  /* 0x000000120414723c */ /* 0x004ff60000041814 */
[----:B------:R-:W-:Y:S11]  /*32dd0*/  @!UPT UIADD3 URZ, URZ, URZ, URZ ;  /* 0x0000003f3f3ff290 */ /* 0x000ff6000fffe03f */
[----:B------:R-:W-:Y:S02]  /*32de0*/  @!UPT UIADD3 URZ, URZ, URZ, URZ ;  /* 0x0000003f3f3ff290 */ /* 0x000fe4000fffe03f */
[----:B------:R-:W-:Y:S02]  /*32df0*/  IMAD.MOV.U32 R3, RZ, RZ, R22 ;  /* 0x000000ffff037224 */ /* 0x000fe400078e0016 */
[----:B------:R-:W-:Y:S02]  /*32e00*/  IMAD.MOV.U32 R2, RZ, RZ, R23 ;  /* 0x000000ffff027224 */ /* 0x000fe400078e0017 */
[----:B------:R-:W-:Y:S02]  /*32e10*/  IMAD.MOV.U32 R0, RZ, RZ, R20 ;  /* 0x000000ffff007224 */ /* 0x000fe400078e0014 */
[----:B------:R-:W-:Y:S01]  /*32e20*/  IMAD.MOV.U32 R28, RZ, RZ, R21 ;  /* 0x000000ffff1c7224 */ /* 0x000fe200078e0015 */
[----:B----4-:R0:W-:Y:S02]  /*32e30*/  STL.64 [R1+0x3eb8], R8 ;  /* 0x003eb80801007387 */ /* 0x0101e40000100a00 */
[----:B0-----:R-:W-:Y:S02]  /*32e40*/  IMAD.MOV.U32 R9, RZ, RZ, R18 ;  /* 0x000000ffff097224 */ /* 0x001fe400078e0012 */
[----:B------:R-:W-:-:S02]  /*32e50*/  IMAD.MOV.U32 R8, RZ, RZ, R19 ;  /* 0x000000ffff087224 */ /* 0x000fc400078e0013 */
[----:B------:R-:W2:Y:S01]  /*32e60*/  LDL.LU.64 R18, [R1+0x3fb8] ;  /* 0x003fb80001127983 */ /* 0x000ea20000300a00 */
[----:B------:R-:W4:Y:S02]  /*32e70*/  LDL.LU.64 R22, [R1+0x3fb0] ;  /* 0x003fb00001167983 */ /* 0x000f240000300a00 */
[----:B------:R-:W4:Y:S02]  /*32e80*/  LDL.LU.64 R20, [R1+0x3fa8] ;  /* 0x003fa80001147983 */ /* 0x000f240000300a00 */
[----:B---3--:R-:W-:Y:S02]  /*32e90*/  IMAD.MOV.U32 R16, RZ, RZ, R27 ;  /* 0x000000ffff107224 */ /* 0x008fe400078e001b */
[----:B------:R-:W-:Y:S01]  /*32ea0*/  IMAD.MOV.U32 R17, RZ, RZ, R26 ;  /* 0x000000ffff117224 */ /* 0x000fe200078e001a */
[----:B----4-:R-:W-:Y:S01]  /*32eb0*/  HMMA.16816.F32.BF16 R20, R4, R26, R20 ;  /* 0x0000001a0414723c */ /* 0x010fe20000041814 */
[----:B------:R-:W3:Y:S01]  /*32ec0*/  LDL.LU R27, [R1+0x3fa0] ;  /* 0x003fa000011b7983 */ /* 0x000ee20000300800 */
[----:B--2---:R-:W-:Y:S02]  /*32ed0*/  STL.64 [R1+0x3f68], R18 ;  /* 0x003f681201007387 */ /* 0x004fe40000100a00 */
[----:B------:R-:W-:Y:S11]  /*32ee0*/  STL.64 [R1+0x3f60], R16 ;  /* 0x003f601001007387 */ /* 0x000ff60000100a00 */
[----:B------:R-:W-:Y:S09]  /*32ef0*/  @!UPT UIADD3 URZ, URZ, URZ, URZ ;  /* 0x0000003f3f3ff290 */ /* 0x000ff2000fffe03f */
[----:B------:R-:W-:Y:S02]  /*32f00*/  IMAD.MOV.U32 R26, RZ, RZ, R22 ;  /* 0x000000ffff1a7224 */ /* 0x000fe400078e0016 */
[----:B------:R-:W-:Y:S02]  /*32f10*/  IMAD.MOV.U32 R24, RZ, RZ, R20 ;  /* 0x000000ffff187224 */ /* 0x000fe400078e0014 */
[----:B------:R-:W-:Y:S01]  /*32f20*/  IMAD.MOV.U32 R25, RZ, RZ, R21 ;  /* 0x000000ffff197224 */ /* 0x000fe200078e0015 */
[----:B---3--:R-:W-:Y:S04]  /*32f30*/  STL.64 [R1+0x3e90], R26 ;  /* 0x003e901a01007387 */ /* 0x008fe80000100a00 */
[----:B------:R0:W-:Y:S02]  /*32f40*/  STL.64 [R1+0x3e88], R24 ;  /* 0x003e881801007387 */ /* 0x0001e40000100a00 */
[----:B0-----:R-:W2:Y:S01]  /*32f50*/  LDL.LU R24, [R1+0x2a0] ;  /* 0x0002a00001187983 */ /* 0x001ea20000300800 */
[----:B------:R-:W2:Y:S02]  /*32f60*/  LDL.LU R25, [R1+0x2a4] ;  /* 0x0002a40001197983 */ /* 0x000ea40000300800 */
[----:B------:R-:W3:Y:S02]  /*32f70*/  LDL.LU R26, [R1+0x2a8] ;  /* 0x0002a800011a7983 */ /* 0x000ee40000300800 */
[----:B------:R-:W3:Y:S02]  /*32f80*/  LDL.LU R27, [R1+0x2ac] ;  /* 0x0002ac00011b7983 */ /* 0x000ee40000300800 */
[----:B---3--:R-:W-:Y:S01]  /*32f90*/  STL.64 [R1+0x3f08], R26 ;  /* 0x003f081a01007387 */ /* 0x008fe20000100a00 */
[----:B--2---:R0:W-:Y:S03]  /*32fa0*/  STL.64 [R1+0x3f00], R24 ;  /* 0x003f001801007387 */ /* 0x0041e60000100a00 */
[----:B0-----:R-:W2:Y:S01]  /*32fb0*/  LDL.LU R24, [R1+0x290] ;  /* 0x0002900001187983 */ /* 0x001ea20000300800 */
[----:B------:R-:W2:Y:S02]  /*32fc0*/  LDL.LU R25, [R1+0x294] ;  /* 0x0002940001197983 */ /* 0x000ea40000300800 */
[----:B------:R-:W3:Y:S02]  /*32fd0*/  LDL.LU R26, [R1+0x298] ;  /* 0x00029800011a7983 */ /* 0x000ee40000300800 */
[----:B------:R-:W3:Y:S01]  /*32fe0*/  LDL.LU R27, [R1+0x29c] ;  /* 0x00029c00011b7983 */ /* 0x000ee20000300800 */
[----:B------:R-:W4:Y:S01]  /*32ff0*/  LDL.LU.64 R14, [R1+0x48] ;  /* 0x00004800010e7983 */ /* 0x000f220000300a00 */
[----:B------:R-:W-:-:S03]  /*33000*/  IMAD.MOV.U32 R29, RZ, RZ, R23 ;  /* 0x000000ffff1d7224 */ /* 0x000fc600078e0017 */
[----:B----4-:R-:W-:Y:S01]  /*33010*/  STL.64 [R1+0x3f88], R14 ;  /* 0x003f880e01007387 */ /* 0x010fe20000100a00 */
[----:B------:R-:W4:Y:S02]  /*33020*/  LDL.LU R16, [R1+0x240] ;  /* 0x0002400001107983 */ /* 0x000f240000300800 */
[----:B------:R-:W4:Y:S02]  /*33030*/  LDL.LU R17, [R1+0x244] ;  /* 0x0002440001117983 */ /* 0x000f240000300800 */
[----:B------:R-:W2:Y:S01]  /*33040*/  LDL.LU R18, [R1+0x248] ;  /* 0x0002480001127983 */ /* 0x000ea20000300800 */
[----:B------:R-:W2:Y:S01]  /*33050*/  LDL.LU R19, [R1+0x24c] ;  /* 0x00024c0001137983 */ /* 0x000ea20000300800 */
[----:B------:R-:W2:Y:S02]  /*33060*/  LDL.LU R20, [R1+0x250] ;  /* 0x0002500001147983 */ /* 0x000ea40000300800 */
[----:B------:R-:W2:Y:S02]  /*33070*/  LDL.LU R21, [R1+0x254] ;  /* 0x0002540001157983 */ /* 0x000ea40000300800 */
[----:B------:R-:W2:Y:S01]  /*33080*/  LDL.LU R22, [R1+0x258] ;  /* 0x0002580001167983 */ /* 0x000ea20000300800 */
[----:B------:R-:W2:Y:S04]  /*33090*/  LDL.LU R23, [R1+0x25c] ;  /* 0x00025c0001177983 */ /* 0x000ea80000300800 */
[----:B--2---:R-:W-:Y:S01]  /*330a0*/  STL.64 [R1+0x3f98], R22 ;  /* 0x003f981601007387 */ /* 0x004fe20000100a00 */
[----:B------:R0:W-:Y:S03]  /*330b0*/  STL.64 [R1+0x3f90], R20 ;  /* 0x003f901401007387 */ /* 0x0001e60000100a00 */
[----:B0-----:R-:W2:Y:S01]  /*330c0*/  LDL.LU R20, [R1+0x210] ;  /* 0x0002100001147983 */ /* 0x001ea20000300800 */
[----:B------:R-:W2:Y:S02]  /*330d0*/  LDL.LU R21, [R1+0x214] ;  /* 0x0002140001157983 */ /* 0x000ea40000300800 */
[----:B------:R-:W2:Y:S02]  /*330e0*/  LDL.LU R22, [R1+0x218] ;  /* 0x0002180001167983 */ /* 0x000ea40000300800 */
[----:B------:R-:W2:Y:S01]  /*330f0*/  LDL.LU R23, [R1+0x21c] ;  /* 0x00021c0001177983 */ /* 0x000ea20000300800 */
[----:B------:R-:W2:Y:S01]  /*33100*/  LDL.LU.64 R14, [R1+0x58] ;  /* 0x00005800010e7983 */ /* 0x000ea20000300a00 */
[----:B------:R-:W-:Y:S02]  /*33110*/  STL.64 [R1+0x3f80], R18 ;  /* 0x003f801201007387 */ /* 0x000fe40000100a00 */
[----:B----4-:R0:W-:Y:S02]  /*33120*/  STL.64 [R1+0x3f78], R16 ;  /* 0x003f781001007387 */ /* 0x0101e40000100a00 */
[----:B0-----:R-:W4:Y:S01]  /*33130*/  LDL.LU R16, [R1+0x270] ;  /* 0x0002700001107983 */ /* 0x001f220000300800 */
[----:B------:R-:W4:Y:S02]  /*33140*/  LDL.LU R17, [R1+0x274] ;  /* 0x0002740001117983 */ /* 0x000f240000300800 */
[----:B------:R-:W4:Y:S02]  /*33150*/  LDL.LU R18, [R1+0x278] ;  /* 0x0002780001127983 */ /* 0x000f240000300800 */
[----:B------:R-:W4:Y:S01]  /*33160*/  LDL.LU R19, [R1+0x27c] ;  /* 0x00027c0001137983 */ /* 0x000f220000300800 */
[----:B---3--:R0:W-:Y:S01]  /*33170*/  STL.64 [R1+0x3f18], R26 ;  /* 0x003f181a01007387 */ /* 0x0081e20000100a00 */
[----:B------:R-:W-:Y:S02]  /*33180*/  STL.64 [R1+0x3f10], R24 ;  /* 0x003f101801007387 */ /* 0x000fe40000100a00 */
[----:B0-----:R-:W-:-:S02]  /*33190*/  IMAD.MOV.U32 R26, RZ, RZ, R9 ;  /* 0x000000ffff1a7224 */ /* 0x001fc400078e0009 */
[----:B------:R-:W-:-:S05]  /*331a0*/  IMAD.MOV.U32 R27, RZ, RZ, R8 ;  /* 0x000000ffff1b7224 */ /* 0x000fca00078e0008 */
[----:B------:R-:W-:Y:S01]  /*331b0*/  STL.64 [R1+0x3f28], R26 ;  /* 0x003f281a01007387 */ /* 0x000fe20000100a00 */
[C---:B--2---:R-:W-:Y:S11]  /*331c0*/  HMMA.16816.F32.BF16 R20, R4.reuse, R10, R20 ;  /* 0x0000000a0414723c */ /* 0x044ff60000041814 */
[----:B------:R-:W-:Y:S11]  /*331d0*/  @!UPT UIADD3 URZ, URZ, URZ, URZ ;  /* 0x0000003f3f3ff290 */ /* 0x000ff6000fffe03f */
[----:B------:R-:W-:Y:S01]  /*331e0*/  @!UPT UIADD3 URZ, URZ, URZ, URZ ;  /* 0x0000003f3f3ff290 */ /* 0x000fe2000fffe03f */
[----:B------:R-:W-:Y:S01]  /*331f0*/  STL.64 [R1+0x1d0], R20 ;  /* 0x0001d01401007387 */ /* 0x000fe20000100a00 */
[----:B------:R0:W-:Y:S03]  /*33200*/  STL.64 [R1+0x1d8], R22 ;  /* 0x0001d81601007387 */ /* 0x0001e60000100a00 */
[----:B0-----:R-:W2:Y:S01]  /*33210*/  LDL.LU.64 R22, [R1+0x3f98] ;  /* 0x003f980001167983 */ /* 0x001ea20000300a00 */
[----:B------:R-:W2:Y:S02]  /*33220*/  LDL.LU.64 R20, [R1+0x3f90] ;  /* 0x003f900001147983 */ /* 0x000ea40000300a00 */
[----:B------:R0:W-:Y:S02]  /*33230*/  STL.64 [R1+0x3f20], R10 ;  /* 0x003f200a01007387 */ /* 0x0001e40000100a00 */
[----:B------:R-:W3:Y:S01]  /*33240*/  LDL.LU R8, [R1+0x260] ;  /* 0x0002600001087983 */ /* 0x000ee20000300800 */
[----:B------:R-:W3:Y:S04]  /*33250*/  LDL.LU R9, [R1+0x264] ;  /* 0x0002640001097983 */ /* 0x000ee80000300800 */
[----:B0-----:R-:W2:Y:S01]  /*33260*/  LDL.LU R10, [R1+0x268] ;  /* 0x00026800010a7983 */ /* 0x001ea20000300800 */
[----:B------:R-:W2:Y:S03]  /*33270*/  LDL.LU R11, [R1+0x26c] ;  /* 0x00026c00010b7983 */ /* 0x000ea60000300800 */
[----:B--2---:R-:W-:Y:S01]  /*33280*/  STL.64 [R1+0x3f38], R10 ;  /* 0x003f380a01007387 */ /* 0x004fe20000100a00 */
[----:B---3--:R0:W-:Y:S03]  /*33290*/  STL.64 [R1+0x3f30], R8 ;  /* 0x003f300801007387 */ /* 0x0081e60000100a00 */
[----:B0-----:R-:W2:Y:S01]  /*332a0*/  LDL.LU R8, [R1+0x220] ;  /* 0x0002200001087983 */ /* 0x001ea20000300800 */
[----:B------:R-:W2:Y:S02]  /*332b0*/  LDL.LU R9, [R1+0x224] ;  /* 0x0002240001097983 */ /* 0x000ea40000300800 */
[----:B------:R-:W3:Y:S02]  /*332c0*/  LDL.LU R10, [R1+0x228] ;  /* 0x00022800010a7983 */ /* 0x000ee40000300800 */
[----:B------:R-:W3:Y:S01]  /*332d0*/  LDL.LU R11, [R1+0x22c] ;  /* 0x00022c00010b7983 */ /* 0x000ee20000300800 */
[C---:B------:R-:W-:Y:S01]  /*332e0*/  HMMA.16816.F32.BF16 R20, R4.reuse, R14, R20 ;  /* 0x0000000e0414723c */ /* 0x040fe20000041814 */
[----:B---3--:R-:W-:Y:S01]  /*332f0*/  STL.64 [R1+0x3f48], R10 ;  /* 0x003f480a01007387 */ /* 0x008fe20000100a00 */
[----:B--2---:R0:W-:Y:S03]  /*33300*/  STL.64 [R1+0x3f40], R8 ;  /* 0x003f400801007387 */ /* 0x0041e60000100a00 */
[----:B0-----:R-:W2:Y:S01]  /*33310*/  LDL.LU R8, [R1+0x230] ;  /* 0x0002300001087983 */ /* 0x001ea20000300800 */
[----:B------:R-:W2:Y:S02]  /*33320*/  LDL.LU R9, [R1+0x234] ;  /* 0x0002340001097983 */ /* 0x000ea40000300800 */
[----:B------:R-:W2:Y:S02]  /*33330*/  LDL.LU R10, [R1+0x238] ;  /* 0x00023800010a7983 */ /* 0x000ea40000300800 */
[----:B------:R-:W2:Y:S11]  /*33340*/  LDL.LU R11, [R1+0x23c] ;  /* 0x00023c00010b7983 */ /* 0x000eb60000300800 */
[----:B------:R-:W-:Y:S02]  /*33350*/  @!UPT UIADD3 URZ, URZ, URZ, URZ ;  /* 0x0000003f3f3ff290 */ /* 0x000fe4000fffe03f */
[----:B------:R0:W-:Y:S01]  /*33360*/  STL.64 [R1+0x1f0], R20 ;  /* 0x0001f01401007387 */ /* 0x0001e20000100a00 */
[----:B------:R-:W-:Y:S02]  /*33370*/  STL.64 [R1+0x1f8], R22 ;  /* 0x0001f81601007387 */ /* 0x000fe40000100a00 */
[----:B0-----:R-:W-:Y:S02]  /*33380*/  IMAD.MOV.U32 R21, RZ, RZ, R14 ;  /* 0x000000ffff157224 */ /* 0x001fe400078e000e */
[----:B------:R-:W-:Y:S02]  /*33390*/  IMAD.MOV.U32 R20, RZ, RZ, R15 ;  /* 0x000000ffff147224 */ /* 0x000fe400078e000f */
[----:B------:R-:W4:Y:S02]  /*333a0*/  LDL.LU.64 R14, [R1+0x3f88] ;  /* 0x003f8800010e7983 */ /* 0x000f240000300a00 */
[----:B----4-:R-:W-:Y:S01]  /*333b0*/  HMMA.16816.F32.BF16 R16, R4, R14, R16 ;  /* 0x0000000e0410723c */ /* 0x010fe20000041810 */
[----:B------:R-:W-:-:S02]  /*333c0*/  IMAD.MOV.U32 R25, RZ, RZ, R14 ;  /* 0x000000ffff197224 */ /* 0x000fc400078e000e */
[----:B------:R-:W-:Y:S11]  /*333d0*/  IMAD.MOV.U32 R24, RZ, RZ, R15 ;  /* 0x000000ffff187224 */ /* 0x000ff600078e000f */
[----:B------:R-:W-:Y:S09]  /*333e0*/  @!UPT UIADD3 URZ, URZ, URZ, URZ ;  /* 0x0000003f3f3ff290 */ /* 0x000ff2000fffe03f */
[----:B------:R-:W-:Y:S01]  /*333f0*/  STL.64 [R1+0x370], R16 ;  /* 0x0003701001007387 */ /* 0x000fe20000100a00 */
[----:B------:R0:W-:Y:S03]  /*33400*/  STL.64 [R1+0x378], R18 ;  /* 0x0003781201007387 */ /* 0x0001e60000100a00 */
[----:B0-----:R-:W3:Y:S01]  /*33410*/  LDL.LU.64 R18, [R1+0x3f80] ;  /* 0x003f800001127983 */ /* 0x001ee20000300a00 */
[----:B------:R-:W3:Y:S02]  /*33420*/  LDL.LU.64 R16, [R1+0x3f78] ;  /* 0x003f780001107983 */ /* 0x000ee40000300a00 */
[----:B------:R-:W3:Y:S02]  /*33430*/  LDL.LU.64 R14, [R1+0x3f70] ;  /* 0x003f7000010e7983 */ /* 0x000ee40000300a00 */
[----:B------:R-:W-:Y:S02]  /*33440*/  IMAD.MOV.U32 R26, RZ, RZ, R13 ;  /* 0x000000ffff1a7224 */ /* 0x000fe400078e000d */
[----:B------:R-:W-:Y:S01]  /*33450*/  IMAD.MOV.U32 R27, RZ, RZ, R12 ;  /* 0x000000ffff1b7224 */ /* 0x000fe200078e000c */
[----:B---3--:R-:W-:Y:S01]  /*33460*/  HMMA.16816.F32.BF16 R4, R4, R14, R16 ;  /* 0x0000000e0404723c */ /* 0x008fe20000041810 */
[----:B------:R-:W2:Y:S01]  /*33470*/  LDL.LU.64 R18, [R1+0x3f68] ;  /* 0x003f680001127983 */ /* 0x000ea20000300a00 */
[----:B------:R-:W3:Y:S02]  /*33480*/  LDL.LU.64 R16, [R1+0x3f60] ;  /* 0x003f600001107983 */ /* 0x000ee40000300a00 */
[----:B------:R-:W-:-:S02]  /*33490*/  IMAD.MOV.U32 R22, RZ, RZ, R14 ;  /* 0x000000ffff167224 */ /* 0x000fc400078e000e */
[----:B------:R-:W-:Y:S11]  /*334a0*/  IMAD.MOV.U32 R23, RZ, RZ, R15 ;  /* 0x000000ffff177224 */ /* 0x000ff600078e000f */
[----:B------:R-:W-:Y:S06]  /*334b0*/  @!UPT UIADD3 URZ, URZ, URZ, URZ ;  /* 0x0000003f3f3ff290 */ /* 0x000fec000fffe03f */
[----:B------:R-:W-:Y:S01]  /*334c0*/  STL.64 [R1+0x360], R4 ;  /* 0x0003600401007387 */ /* 0x000fe20000100a00 */
[----:B------:R3:W-:Y:S02]  /*334d0*/  STL.64 [R1+0x368], R6 ;  /* 0x0003680601007387 */ /* 0x0007e40000100a00 */
[----:B------:R-:W2:Y:S02]  /*334e0*/  LDL.LU.64 R14, [R1+0x3f58] ;  /* 0x003f5800010e7983 */ /* 0x000ea40000300a00 */
[----:B------:R-:W2:Y:S01]  /*334f0*/  LDL.LU.64 R12, [R1+0x3f50] ;  /* 0x003f5000010c7983 */ /* 0x000ea20000300a00 */
[----:B------:R-:W-:Y:S01]  /*33500*/  STL.64 [R1+0x3ef0], R22 ;  /* 0x003ef01601007387 */ /* 0x000fe20000100a00 */
[----:B---3--:R-:W-:Y:S02]  /*33510*/  IMAD.MOV.U32 R6, RZ, RZ, R17 ;  /* 0x000000ffff067224 */ /* 0x008fe400078e0011 */
[----:B------:R-:W-:Y:S02]  /*33520*/  IMAD.MOV.U32 R7, RZ, RZ, R16 ;  /* 0x000000ffff077224 */ /* 0x000fe400078e0010 */
[----:B--2---:R-:W-:Y:S01]  /*33530*/  HMMA.16816.F32.BF16 R16, R12, R18, R8 ;  /* 0x000000120c10723c */ /* 0x004fe20000041808 */
[----:B------:R-:W2:Y:S01]  /*33540*/  LDL.LU.64 R10, [R1+0x3f48] ;  /* 0x003f4800010a7983 */ /* 0x000ea20000300a00 */
[----:B------:R-:W2:Y:S11]  /*33550*/  LDL.LU.64 R8, [R1+0x3f40] ;  /* 0x003f400001087983 */ /* 0x000eb60000300a00 */
[----:B------:R-:W-:Y:S10]  /*33560*/  @!UPT UIADD3 URZ, URZ, URZ, URZ ;  /* 0x0000003f3f3ff290 */ /* 0x000ff4000fffe03f */
[----:B------:R0:W-:Y:S01]  /*33570*/  STL.64 [R1+0x350], R16 ;  /* 0x0003501001007387 */ /* 0x0001e20000100a00 */
[----:B------:R1:W-:Y:S03]  /*33580*/  STL.64 [R1+0x358], R18 ;  /* 0x0003581201007387 */ /* 0x0003e60000100a00 */
[----:B0-----:R-:W3:Y:S01]  /*33590*/  LDL.LU R16, [R1+0x330] ;  /* 0x0003300001107983 */ /* 0x001ee20000300800 */
[----:B------:R-:W3:Y:S02]  /*335a0*/  LDL.LU R17, [R1+0x334] ;  /* 0x0003340001117983 */ /* 0x000ee40000300800 */
[----:B-1----:R-:W4:Y:S02]  /*335b0*/  LDL.LU R18, [R1+0x338] ;  /* 0x0003380001127983 */ /* 0x002f240000300800 */
[----:B------:R-:W4:Y:S02]  /*335c0*/  LDL.LU R19, [R1+0x33c] ;  /* 0x00033c0001137983 */ /* 0x000f240000300800 */
[----:B----4-:R0:W-:Y:S02]  /*335d0*/  STL.64 [R1+0x3ed8], R18 ;  /* 0x003ed81201007387 */ /* 0x0101e40000100a00 */
[----:B0-----:R-:W-:-:S02]  /*335e0*/  IMAD.MOV.U32 R18, RZ, RZ, R25 ;  /* 0x000000ffff127224 */ /* 0x001fc400078e0019 */
[----:B------:R-:W-:Y:S02]  /*335f0*/  IMAD.MOV.U32 R19, RZ, RZ, R24 ;  /* 0x000000ffff137224 */ /* 0x000fe400078e0018 */
[C---:B--2---:R-:W-:Y:S01]  /*33600*/  HMMA.16816.F32.BF16 R24, R12.reuse, R26, R8 ;  /* 0x0000001a0c18723c */ /* 0x044fe20000041808 */
[----:B---3--:R0:W-:Y:S02]  /*33610*/  STL.64 [R1+0x3ed0], R16 ;  /* 0x003ed01001007387 */ /* 0x0081e40000100a00 */
[----:B------:R1:W-:Y:S02]  /*33620*/  STL.64 [R1+0x3ef8], R18 ;  /* 0x003ef81201007387 */ /* 0x0003e40000100a00 */
[----:B0-----:R-:W2:Y:S01]  /*33630*/  LDL.LU R16, [R1+0x2c0] ;  /* 0x0002c00001107983 */ /* 0x001ea20000300800 */
[----:B------:R-:W2:Y:S02]  /*33640*/  LDL.LU R17, [R1+0x2c4] ;  /* 0x0002c40001117983 */ /* 0x000ea40000300800 */
[----:B-1----:R-:W2:Y:S02]  /*33650*/  LDL.LU R18, [R1+0x2c8] ;  /* 0x0002c80001127983 */ /* 0x002ea40000300800 */
[----:B------:R-:W2:Y:S01]  /*33660*/  LDL.LU R19, [R1+0x2cc] ;  /* 0x0002cc0001137983 */ /* 0x000ea20000300800 */
[----:B------:R-:W3:Y:S01]  /*33670*/  LDL.LU.64 R10, [R1+0x3f38] ;  /* 0x003f3800010a7983 */ /* 0x000ee20000300a00 */
[----:B------:R-:W3:Y:S11]  /*33680*/  LDL.LU.64 R8, [R1+0x3f30] ;  /* 0x003f300001087983 */ /* 0x000ef60000300a00 */
[----:B------:R-:W-:Y:S01]  /*33690*/  STL.64 [R1+0x280], R24 ;  /* 0x0002801801007387 */ /* 0x000fe20000100a00 */
[----:B------:R0:W-:Y:S03]  /*336a0*/  STL.64 [R1+0x288], R26 ;  /* 0x0002881a01007387 */ /* 0x0001e60000100a00 */
[----:B0-----:R-:W3:Y:S02]  /*336b0*/  LDL.LU.64 R26, [R1+0x3f28] ;  /* 0x003f2800011a7983 */ /* 0x001ee40000300a00 */
[C---:B---3--:R-:W-:Y:S02]  /*336c0*/  HMMA.16816.F32.BF16 R24, R12.reuse, R26, R8 ;  /* 0x0000001a0c18723c */ /* 0x048fe40000041808 */
[----:B------:R-:W3:Y:S11]  /*336d0*/  LDL.LU.64 R10, [R1+0x3f20] ;  /* 0x003f2000010a7983 */ /* 0x000ef60000300a00 */
[----:B------:R-:W-:Y:S10]  /*336e0*/  @!UPT UIADD3 URZ, URZ, URZ, URZ ;  /* 0x0000003f3f3ff290 */ /* 0x000ff4000fffe03f */
[----:B------:R-:W-:Y:S01]  /*336f0*/  STL.64 [R1+0x270], R24 ;  /* 0x0002701801007387 */ /* 0x000fe20000100a00 */
[----:B------:R0:W-:Y:S03]  /*33700*/  STL.64 [R1+0x278], R26 ;  /* 0x0002781a01007387 */ /* 0x0001e60000100a00 */
[----:B0-----:R-:W4:Y:S01]  /*33710*/  LDL.LU.64 R26, [R1+0x3f18] ;  /* 0x003f1800011a7983 */ /* 0x001f220000300a00 */
[----:B------:R-:W4:Y:S02]  /*33720*/  LDL.LU.64 R24, [R1+0x3f10] ;  /* 0x003f100001187983 */ /* 0x000f240000300a00 */
[C---:B----4-:R-:W-:Y:S01]  /*33730*/  HMMA.16816.F32.BF16 R4, R12.reuse, R6, R24 ;  /* 0x000000060c04723c */ /* 0x050fe20000041818 */
[----:B------:R-:W3:Y:S01]  /*33740*/  LDL.LU.64 R26, [R1+0x3f08] ;  /* 0x003f0800011a7983 */ /* 0x000ee20000300a00 */
[----:B------:R-:W3:Y:S11]  /*33750*/  LDL.LU.64 R24, [R1+0x3f00] ;  /* 0x003f000001187983 */ /* 0x000ef60000300a00 */
[----:B------:R-:W-:Y:S10]  /*33760*/  @!UPT UIADD3 URZ, URZ, URZ, URZ ;  /* 0x0000003f3f3ff290 */ /* 0x000ff4000fffe03f */
[----:B------:R0:W-:Y:S01]  /*33770*/  STL.64 [R1+0x260], R4 ;  /* 0x0002600401007387 */ /* 0x0001e20000100a00 */
[----:B------:R-:W-:Y:S03]  /*33780*/  STL.64 [R1+0x268], R6 ;  /* 0x0002680601007387 */ /* 0x000fe60000100a00 */
[----:B0-----:R-:W4:Y:S01]  /*33790*/  LDL R4, [R1] ;  /* 0x0000000001047983 */ /* 0x001f220000100800 */
[----:B---3--:R-:W-:Y:S11]  /*337a0*/  HMMA.16816.F32.BF16 R8, R12, R10, R24 ;  /* 0x0000000a0c08723c */ /* 0x008ff60000041818 */
[----:B------:R-:W-:Y:S11]  /*337b0*/  @!UPT UIADD3 URZ, URZ, URZ, URZ ;  /* 0x0000003f3f3ff290 */ /* 0x000ff6000fffe03f */
[----:B------:R-:W-:Y:S01]  /*337c0*/  @!UPT UIADD3 URZ, URZ, URZ, URZ ;  /* 0x0000003f3f3ff290 */ /* 0x000fe2000fffe03f */
[----:B------:R0:W-:Y:S01]  /*337d0*/  STL.64 [R1+0x250], R8 ;  /* 0x0002500801007387 */ /* 0x0001e20000100a00 */
[----:B------:R1:W-:Y:S02]  /*337e0*/  STL.64 [R1+0x258], R10 ;  /* 0x0002580a01007387 */ /* 0x0003e40000100a00 */
[----:B------:R-:W4:Y:S01]  /*337f0*/  LDL R5, [R1+0x4] ;  /* 0x0000040001057983 */ /* 0x000f220000100800 */
[----:B0-----:R-:W3:Y:S01]  /*33800*/  LDL.LU R8, [R1+0x320] ;  /* 0x0003200001087983 */ /* 0x001ee20000300800 */
[----:B------:R-:W3:Y:S02]  /*33810*/  LDL.LU R9, [R1+0x324] ;  /* 0x0003240001097983 */ /* 0x000ee40000300800 */
[----:B-1----:R-:W2:Y:S02]  /*33820*/  LDL.LU R10, [R1+0x328] ;  /* 0x00032800010a7983 */ /* 0x002ea40000300800 */
[----:B------:R-:W2:Y:S02]  /*33830*/  LDL.LU R11, [R1+0x32c] ;  /* 0x00032c00010b7983 */ /* 0x000ea40000300800 */
[----:B--2---:R-:W-:Y:S01]  /*33840*/  STL.64 [R1+0x3ee8], R10 ;  /* 0x003ee80a01007387 */ /* 0x004fe20000100a00 */
[----:B---3--:R0:W-:Y:S03]  /*33850*/  STL.64 [R1+0x3ee0], R8 ;  /* 0x003ee00801007387 */ /* 0x0081e60000100a00 */
[----:B0-----:R-:W2:Y:S01]  /*33860*/  LDL.LU R8, [R1+0x340] ;  /* 0x0003400001087983 */ /* 0x001ea20000300800 */
[----:B------:R-:W2:Y:S02]  /*33870*/  LDL.LU R9, [R1+0x344] ;  /* 0x0003440001097983 */ /* 0x000ea40000300800 */
[----:B------:R-:W2:Y:S02]  /*33880*/  LDL.LU R10, [R1+0x348] ;  /* 0x00034800010a7983 */ /* 0x000ea40000300800 */
[----:B------:R-:W2:Y:S01]  /*33890*/  LDL.LU R11, [R1+0x34c] ;  /* 0x00034c00010b7983 */ /* 0x000ea20000300800 */
[----:B----4-:R0:W-:Y:S04]  /*338a0*/  STL.64 [R1+0x3e98], R4 ;  /* 0x003e980401007387 */ /* 0x0101e80000100a00 */
[----:B0-----:R-:W3:Y:S01]  /*338b0*/  LDL.64 R4, [R1+0x10] ;  /* 0x0000100001047983 */ /* 0x001ee20000100a00 */
[----:B------:R-:W-:-:S02]  /*338c0*/  IMAD.MOV.U32 R22, RZ, RZ, R21 ;  /* 0x000000ffff167224 */ /* 0x000fc400078e0015 */
[----:B------:R-:W-:Y:S01]  /*338d0*/  IMAD.MOV.U32 R23, RZ, RZ, R20 ;  /* 0x000000ffff177224 */ /* 0x000fe200078e0014 */
[----:B---3--:R0:W-:Y:S04]  /*338e0*/  STL.64 [R1+0x3eb0], R4 ;  /* 0x003eb00401007387 */ /* 0x0081e80000100a00 */
[----:B0-----:R-:W3:Y:S01]  /*338f0*/  LDL.64 R4, [R1+0x20] ;  /* 0x0000200001047983 */ /* 0x001ee20000100a00 */
[----:B------:R-:W4:Y:S02]  /*33900*/  LDL.LU R24, [R1+0x300] ;  /* 0x0003000001187983 */ /* 0x000f240000300800 */
[----:B------:R-:W4:Y:S02]  /*33910*/  LDL.LU R25, [R1+0x304] ;  /* 0x0003040001197983 */ /* 0x000f240000300800 */
[----:B------:R-:W2:Y:S01]  /*33920*/  LDL.LU R26, [R1+0x308] ;  /* 0x00030800011a7983 */ /* 0x000ea20000300800 */
[----:B------:R-:W2:Y:S01]  /*33930*/  LDL.LU R27, [R1+0x30c] ;  /* 0x00030c00011b7983 */ /* 0x000ea20000300800 */
[C---:B------:R-:W-:Y:S03]  /*33940*/  HMMA.16816.F32.BF16 R20, R12.reuse, R22, R16 ;  /* 0x000000160c14723c */ /* 0x040fe60000041810 */
[----:B--2---:R-:W-:Y:S01]  /*33950*/  STL.64 [R1+0x3ea8], R26 ;  /* 0x003ea81a01007387 */ /* 0x004fe20000100a00 */
[----:B----4-:R0:W-:Y:S03]  /*33960*/  STL.64 [R1+0x3ea0], R24 ;  /* 0x003ea01801007387 */ /* 0x0101e60000100a00 */
[----:B0-----:R-:W2:Y:S01]  /*33970*/  LDL.LU R24, [R1+0x310] ;  /* 0x0003100001187983 */ /* 0x001ea20000300800 */
[----:B------:R-:W2:Y:S02]  /*33980*/  LDL.LU R25, [R1+0x314] ;  /* 0x0003140001197983 */ /* 0x000ea40000300800 */
[----:B------:R-:W2:Y:S02]  /*33990*/  LDL.LU R26, [R1+0x318] ;  /* 0x00031800011a7983 */ /* 0x000ea40000300800 */
[----:B------:R-:W2:Y:S01]  /*339a0*/  LDL.LU R27, [R1+0x31c] ;  /* 0x00031c00011b7983 */ /* 0x000ea20000300800 */
[----:B------:R-:W4:Y:S10]  /*339b0*/  LDL.LU.64 R18, [R1+0x3ef8] ;  /* 0x003ef80001127983 */ /* 0x000f340000300a00 */
[----:B------:R-:W-:Y:S02]  /*339c0*/  STL.64 [R1+0x240], R20 ;  /* 0x0002401401007387 */ /* 0x000fe40000100a00 */
[----:B------:R0:W-:Y:S02]  /*339d0*/  STL.64 [R1+0x248], R22 ;  /* 0x0002481601007387 */ /* 0x0001e40000100a00 */
[----:B0-----:R-:W2:Y:S01]  /*339e0*/  LDL.LU.64 R22, [R1+0x3ef0] ;  /* 0x003ef00001167983 */ /* 0x001ea20000300a00 */
[----:B------:R-:W2:Y:S01]  /*339f0*/  LDL.64 R20, [R1+0xe0] ;  /* 0x0000e00001147983 */ /* 0x000ea20000100a00 */
[C---:B----4-:R-:W-:Y:S02]  /*33a00*/  HMMA.16816.F32.BF16 R16, R12.reuse, R18, R8 ;  /* 0x000000120c10723c */ /* 0x050fe40000041808 */
[----:B--2---:R-:W-:Y:S01]  /*33a10*/  STL.64 [R1+0x3e58], R20 ;  /* 0x003e581401007387 */ /* 0x004fe20000100a00 */
[----:B------:R-:W3:Y:S02]  /*33a20*/  LDL.LU.64 R10, [R1+0x3ee8] ;  /* 0x003ee800010a7983 */ /* 0x000ee40000300a00 */
[----:B------:R-:W3:Y:S11]  /*33a30*/  LDL.LU.64 R8, [R1+0x3ee0] ;  /* 0x003ee00001087983 */ /* 0x000ef60000300a00 */
[----:B------:R-:W-:Y:S07]  /*33a40*/  @!UPT UIADD3 URZ, URZ, URZ, URZ ;  /* 0x0000003f3f3ff290 */ /* 0x000fee000fffe03f */
[----:B------:R-:W-:Y:S01]  /*33a50*/  STL.64 [R1+0x230], R16 ;  /* 0x0002301001007387 */ /* 0x000fe20000100a00 */
[----:B------:R0:W-:Y:S03]  /*33a60*/  STL.64 [R1+0x238], R18 ;  /* 0x0002381201007387 */ /* 0x0001e60000100a00 */
[----:B0-----:R-:W2:Y:S01]  /*33a70*/  LDL.LU.64 R18, [R1+0x3ed8] ;  /* 0x003ed80001127983 */ /* 0x001ea20000300a00 */
[----:B------:R-:W2:Y:S02]  /*33a80*/  LDL.LU.64 R16, [R1+0x3ed0] ;  /* 0x003ed00001107983 */ /* 0x000ea40000300a00 */
[----:B--2---:R-:W-:Y:S01]  /*33a90*/  HMMA.16816.F32.BF16 R12, R12, R22, R16 ;  /* 0x000000160c0c723c */ /* 0x004fe20000041810 */
[----:B------:R-:W3:Y:S01]  /*33aa0*/  LDL.LU.64 R18, [R1+0x3ec8] ;  /* 0x003ec80001127983 */ /* 0x000ee20000300a00 */
[----:B------:R-:W3:Y:S02]  /*33ab0*/  LDL.LU.64 R16, [R1+0x3ec0] ;  /* 0x003ec00001107983 */ /* 0x000ee40000300a00 */
[----:B------:R-:W2:Y:S02]  /*33ac0*/  LDL.64 R20, [R1+0xc0] ;  /* 0x0000c00001147983 */ /* 0x000ea40000100a00 */
[----:B--2---:R0:W-:Y:S11]  /*33ad0*/  STL.64 [R1+0x3e60], R20 ;  /* 0x003e601401007387 */ /* 0x0041f60000100a00 */
[----:B------:R-:W-:Y:S06]  /*33ae0*/  @!UPT UIADD3 URZ, URZ, URZ, URZ ;  /* 0x0000003f3f3ff290 */ /* 0x000fec000fffe03f */
[----:B------:R-:W-:Y:S02]  /*33af0*/  STL.64 [R1+0x210], R12 ;  /* 0x0002100c01007387 */ /* 0x000fe40000100a00 */
[----:B------:R-:W-:Y:S01]  /*33b00*/  STL.64 [R1+0x218], R14 ;  /* 0x0002180e01007387 */ /* 0x000fe20000100a00 */
[----:B0-----:R-:W2:Y:S01]  /*33b10*/  LDL.LU R20, [R1+0x2f0] ;  /* 0x0002f00001147983 */ /* 0x001ea20000300800 */
[----:B------:R-:W2:Y:S02]  /*33b20*/  LDL.LU R21, [R1+0x2f4] ;  /* 0x0002f40001157983 */ /* 0x000ea40000300800 */
[----:B------:R-:W4:Y:S02]  /*33b30*/  LDL.LU R22, [R1+0x2f8] ;  /* 0x0002f80001167983 */ /* 0x000f240000300800 */
[----:B------:R-:W4:Y:S01]  /*33b40*/  LDL.LU R23, [R1+0x2fc] ;  /* 0x0002fc0001177983 */ /* 0x000f220000300800 */
[C---:B---3--:R-:W-:Y:S01]  /*33b50*/  HMMA.16816.F32.BF16 R8, R16.reuse, R4, R8 ;  /* 0x000000041008723c */ /* 0x048fe20000041808 */
[----:B----4-:R-:W-:Y:S01]  /*33b60*/  STL.64 [R1+0x3e70], R22 ;  /* 0x003e701601007387 */ /* 0x010fe20000100a00 */
[----:B--2---:R0:W-:Y:S03]  /*33b70*/  STL.64 [R1+0x3e68], R20 ;  /* 0x003e681401007387 */ /* 0x0041e60000100a00 */
[----:B0-----:R-:W2:Y:S01]  /*33b80*/  LDL.LU R20, [R1+0x2d0] ;  /* 0x0002d00001147983 */ /* 0x001ea20000300800 */
[----:B------:R-:W2:Y:S02]  /*33b90*/  LDL.LU R21, [R1+0x2d4] ;  /* 0x0002d40001157983 */ /* 0x000ea40000300800 */
[----:B------:R-:W2:Y:S02]  /*33ba0*/  LDL.LU R22, [R1+0x2d8] ;  /* 0x0002d80001167983 */ /* 0x000ea40000300800 */
[----:B------:R-:W2:Y:S01]  /*33bb0*/  LDL.LU R23, [R1+0x2dc] ;  /* 0x0002dc0001177983 */ /* 0x000ea20000300800 */
[----:B------:R-:W3:Y:S11]  /*33bc0*/  LDL.LU.64 R12, [R1+0xb0] ;  /* 0x0000b000010c7983 */ /* 0x000ef60000300a00 */
[----:B------:R-:W-:Y:S01]  /*33bd0*/  @!UPT UIADD3 URZ, URZ, URZ, URZ ;  /* 0x0000003f3f3ff290 */ /* 0x000fe2000fffe03f */
[----:B------:R0:W-:Y:S02]  /*33be0*/  STL.64 [R1+0x220], R8 ;  /* 0x0002200801007387 */ /* 0x0001e40000100a00 */
[----:B------:R1:W-:Y:S01]  /*33bf0*/  STL.64 [R1+0x228], R10 ;  /* 0x0002280a01007387 */ /* 0x0003e20000100a00 */
[----:B0-----:R-:W4:Y:S01]  /*33c00*/  LDL.LU.64 R8, [R1+0x3eb8] ;  /* 0x003eb80001087983 */ /* 0x001f220000300a00 */
[----:B-1----:R-:W-:Y:S02]  /*33c10*/  IMAD.MOV.U32 R11, RZ, RZ, R4 ;  /* 0x000000ffff0b7224 */ /* 0x002fe400078e0004 */
[----:B------:R-:W-:Y:S02]  /*33c20*/  IMAD.MOV.U32 R10, RZ, RZ, R5 ;  /* 0x000000ffff0a7224 */ /* 0x000fe400078e0005 */
[----:B------:R-:W2:Y:S03]  /*33c30*/  LDL.LU.64 R4, [R1+0x3eb0] ;  /* 0x003eb00001047983 */ /* 0x000ea60000300a00 */
[----:B------:R-:W-:Y:S01]  /*33c40*/  STL.64 [R1+0x3e50], R10 ;  /* 0x003e500a01007387 */ /* 0x000fe20000100a00 */
[----:B--2---:R-:W-:Y:S01]  /*33c50*/  HMMA.16816.F32.BF16 R24, R16, R4, R24 ;  /* 0x000000041018723c */ /* 0x004fe20000041818 */
[----:B----4-:R0:W-:Y:S01]  /*33c60*/  STL.64 [R1+0x3e48], R8 ;  /* 0x003e480801007387 */ /* 0x0101e20000100a00 */
[----:B------:R-:W-:-:S02]  /*33c70*/  IMAD.MOV.U32 R15, RZ, RZ, R4 ;  /* 0x000000ffff0f7224 */ /* 0x000fc400078e0004 */
[----:B------:R-:W-:Y:S01]  /*33c80*/  IMAD.MOV.U32 R14, RZ, RZ, R5 ;  /* 0x000000ffff0e7224 */ /* 0x000fe200078e0005 */
[----:B0-----:R-:W2:Y:S01]  /*33c90*/  LDL.LU R8, [R1+0x2b0] ;  /* 0x0002b00001087983 */ /* 0x001ea20000300800 */
[----:B------:R-:W2:Y:S02]  /*33ca0*/  LDL.LU R9, [R1+0x2b4] ;  /* 0x0002b40001097983 */ /* 0x000ea40000300800 */
[----:B------:R-:W2:Y:S02]  /*33cb0*/  LDL.LU R10, [R1+0x2b8] ;  /* 0x0002b800010a7983 */ /* 0x000ea40000300800 */
[----:B------:R-:W2:Y:S11]  /*33cc0*/  LDL.LU R11, [R1+0x2bc] ;  /* 0x0002bc00010b7983 */ /* 0x000eb60000300800 */
[----:B------:R-:W-:Y:S02]  /*33cd0*/  @!UPT UIADD3 URZ, URZ, URZ, URZ ;  /* 0x0000003f3f3ff290 */ /* 0x000fe4000fffe03f */
[----:B------:R-:W-:Y:S01]  /*33ce0*/  STL.64 [R1+0x2a0], R24 ;  /* 0x0002a01801007387 */ /* 0x000fe20000100a00 */
[----:B------:R0:W-:Y:S03]  /*33cf0*/  STL.64 [R1+0x2a8], R26 ;  /* 0x0002a81a01007387 */ /* 0x0001e60000100a00 */
[----:B0-----:R-:W4:Y:S01]  /*33d00*/  LDL.LU.64 R26, [R1+0x3ea8] ;  /* 0x003ea800011a7983 */ /* 0x001f220000300a00 */
[----:B------:R-:W4:Y:S02]  /*33d10*/  LDL.LU.64 R24, [R1+0x3ea0] ;  /* 0x003ea00001187983 */ /* 0x000f240000300a00 */
[----:B------:R-:W4:Y:S02]  /*33d20*/  LDL.LU.64 R4, [R1+0x3e98] ;  /* 0x003e980001047983 */ /* 0x000f240000300a00 */
[----:B----4-:R-:W-:Y:S01]  /*33d30*/  HMMA.16816.F32.BF16 R4, R16, R4, R24 ;  /* 0x000000041004723c */ /* 0x010fe20000041818 */
[----:B------:R-:W4:Y:S01]  /*33d40*/  LDL.LU.64 R26, [R1+0x3e90] ;  /* 0x003e9000011a7983 */ /* 0x000f220000300a00 */
[----:B------:R-:W2:Y:S11]  /*33d50*/  LDL.LU.64 R24, [R1+0x3e88] ;  /* 0x003e880001187983 */ /* 0x000eb60000300a00 */
[----:B------:R-:W-:Y:S10]  /*33d60*/  @!UPT UIADD3 URZ, URZ, URZ, URZ ;  /* 0x0000003f3f3ff290 */ /* 0x000ff4000fffe03f */
[----:B------:R-:W-:Y:S01]  /*33d70*/  STL.64 [R1+0x2c0], R4 ;  /* 0x0002c00401007387 */ /* 0x000fe20000100a00 */
[----:B------:R0:W-:Y:S02]  /*33d80*/  STL.64 [R1+0x2c8], R6 ;  /* 0x0002c80601007387 */ /* 0x0001e40000100a00 */
[----:B0-----:R-:W-:Y:S02]  /*33d90*/  IMAD.MOV.U32 R7, RZ, RZ, R29 ;  /* 0x000000ffff077224 */ /* 0x001fe400078e001d */
[----:B--2---:R-:W-:Y:S02]  /*33da0*/  IMAD.MOV.U32 R4, RZ, RZ, R24 ;  /* 0x000000ffff047224 */ /* 0x004fe400078e0018 */
[----:B------:R-:W-:Y:S01]  /*33db0*/  IMAD.MOV.U32 R5, RZ, RZ, R25 ;  /* 0x000000ffff057224 */ /* 0x000fe200078e0019 */
[----:B------:R-:W2:Y:S01]  /*33dc0*/  LDL.LU R24, [R1+0x3e80] ;  /* 0x003e800001187983 */ /* 0x000ea20000300800 */
[----:B------:R-:W2:Y:S02]  /*33dd0*/  LDL.LU R25, [R1+0x3e7c] ;  /* 0x003e7c0001197983 */ /* 0x000ea40000300800 */
[----:B----4-:R-:W-:-:S02]  /*33de0*/  IMAD.MOV.U32 R6, RZ, RZ, R26 ;  /* 0x000000ffff067224 */ /* 0x010fc400078e001a */
[----:B------:R-:W4:Y:S03]  /*33df0*/  LDL.LU R26, [R1+0x3e78] ;  /* 0x003e7800011a7983 */ /* 0x000f260000300800 */
[----:B------:R-:W-:Y:S02]  /*33e00*/  STL.64 [R1+0x3d60], R6 ;  /* 0x003d600601007387 */ /* 0x000fe40000100a00 */
[----:B------:R0:W-:Y:S02]  /*33e10*/  STL.64 [R1+0x3d58], R4 ;  /* 0x003d580401007387 */ /* 0x0001e40000100a00 */
[----:B0-----:R-:W3:Y:S01]  /*33e20*/  LDL.LU.64 R4, [R1] ;  /* 0x0000000001047983 */ /* 0x001ee20000300a00 */
[C---:B--2---:R-:W-:Y:S03]  /*33e30*/  HMMA.16816.F32.BF16 R20, R16.reuse, R24, R20 ;  /* 0x000000181014723c */ /* 0x044fe60000041814 */
[----:B---3--:R0:W-:Y:S04]  /*33e40*/  STL.64 [R1+0x3e08], R4 ;  /* 0x003e080401007387 */ /* 0x0081e80000100a00 */
[----:B0-----:R-:W2:Y:S01]  /*33e50*/  LDL.LU R4, [R1+0x2e0] ;  /* 0x0002e00001047983 */ /* 0x001ea20000300800 */
[----:B------:R-:W2:Y:S02]  /*33e60*/  LDL.LU R5, [R1+0x2e4] ;  /* 0x0002e40001057983 */ /* 0x000ea40000300800 */
[----:B------:R-:W2:Y:S02]  /*33e70*/  LDL.LU R6, [R1+0x2e8] ;  /* 0x0002e80001067983 */ /* 0x000ea40000300800 */
[----:B------:R-:W2:Y:S11]  /*33e80*/  LDL.LU R7, [R1+0x2ec] ;  /* 0x0002ec0001077983 */ /* 0x000eb60000300800 */
[----:B------:R-:W-:Y:S01]  /*33e90*/  STL.64 [R1+0x2d0], R20 ;  /* 0x0002d01401007387 */ /* 0x000fe20000100a00 */
[----:B------:R0:W-:Y:S03]  /*33ea0*/  STL.64 [R1+0x2d8], R22 ;  /* 0x0002d81601007387 */ /* 0x0001e60000100a00 */
[----:B0-----:R-:W3:Y:S01]  /*33eb0*/  LDL.LU.64 R22, [R1+0x3e70] ;  /* 0x003e700001167983 */ /* 0x001ee20000300a00 */
[----:B------:R-:W3:Y:S02]  /*33ec0*/  LDL.LU.64 R20, [R1+0x3e68] ;  /* 0x003e680001147983 */ /* 0x000ee40000300a00 */
[----:B----4-:R-:W-:Y:S02]  /*33ed0*/  STL.64 [R1+0x3e00], R26 ;  /* 0x003e001a01007387 */ /* 0x010fe40000100a00 */
[----:B------:R0:W-:Y:S02]  /*33ee0*/  STL.64 [R1+0x3df8], R24 ;  /* 0x003df81801007387 */ /* 0x0001e40000100a00 */
[----:B0-----:R-:W4:Y:S01]  /*33ef0*/  LDL.LU R24, [R1+0x1b0] ;  /* 0x0001b00001187983 */ /* 0x001f220000300800 */
[----:B------:R-:W4:Y:S02]  /*33f00*/  LDL.LU R25, [R1+0x1b4] ;  /* 0x0001b40001197983 */ /* 0x000f240000300800 */
[----:B------:R-:W4:Y:S02]  /*33f10*/  LDL.LU R26, [R1+0x1b8] ;  /* 0x0001b800011a7983 */ /* 0x000f240000300800 */
[----:B------:R-:W4:Y:S01]  /*33f20*/  LDL.LU R27, [R1+0x1bc] ;  /* 0x0001bc00011b7983 */ /* 0x000f220000300800 */
[C---:B---3--:R-:W-:Y:S11]  /*33f30*/  HMMA.16816.F32.BF16 R20, R16.reuse, R12, R20 ;  /* 0x0000000c1014723c */ /* 0x048ff60000041814 */
[----:B------:R-:W-:Y:S11]  /*33f40*/  @!UPT UIADD3 URZ, URZ, URZ, URZ ;  /* 0x0000003f3f3ff290 */ /* 0x000ff6000fffe03f */
[----:B------:R-:W-:Y:S01]  /*33f50*/  @!UPT UIADD3 URZ, URZ, URZ, URZ ;  /* 0x0000003f3f3ff290 */ /* 0x000fe2000fffe03f */
[----:B------:R0:W-:Y:S01]  /*33f60*/  STL.64 [R1+0x2f0], R20 ;  /* 0x0002f01401007387 */ /* 0x0001e20000100a00 */
[----:B------:R-:W-:Y:S03]  /*33f70*/  STL.64 [R1+0x2f8], R22 ;  /* 0x0002f81601007387 */ /* 0x000fe60000100a00 */
[----:B0-----:R-:W2:Y:S01]  /*33f80*/  LDL.LU.64 R20, [R1+0x3e60] ;  /* 0x003e600001147983 */ /* 0x001ea20000300a00 */
[----:B------:R-:W-:Y:S01]  /*33f90*/  STL.64 [R1+0x3de8], R12 ;  /* 0x003de80c01007387 */ /* 0x000fe20000100a00 */
[C---:B--2---:R-:W-:Y:S11]  /*33fa0*/  HMMA.16816.F32.BF16 R4, R16.reuse, R20, R4 ;  /* 0x000000141004723c */ /* 0x044ff60000041804 */
[----:B------:R-:W-:Y:S11]  /*33fb0*/  @!UPT UIADD3 URZ, URZ, URZ, URZ ;  /* 0x0000003f3f3ff290 */ /* 0x000ff6000fffe03f */
[----:B------:R-:W-:Y:S01]  /*33fc0*/  @!UPT UIADD3 URZ, URZ, URZ, URZ ;  /* 0x0000003f3f3ff290 */ /* 0x000fe2000fffe03f */
[----:B------:R-:W-:Y:S01]  /*33fd0*/  STL.64 [R1+0x300], R4 ;  /* 0x0003000401007387 */ /* 0x000fe20000100a00 */
[----:B------:R0:W-:Y:S02]  /*33fe0*/  STL.64 [R1+0x308], R6 ;  /* 0x0003080601007387 */ /* 0x0001e40000100a00 */
[----:B0-----:R-:W-:Y:S02]  /*33ff0*/  IMAD.MOV.U32 R7, RZ, RZ, R20 ;  /* 0x000000ffff077224 */ /* 0x001fe400078e0014 */
[----:B------:R-:W-:Y:S02]  /*34000*/  IMAD.MOV.U32 R6, RZ, RZ, R21 ;  /* 0x000000ffff067224 */ /* 0x000fe400078e0015 */
[----:B------:R-:W2:Y:S02]  /*34010*/  LDL.LU.64 R20, [R1+0x3e58] ;  /* 0x003e580001147983 */ /* 0x000ea40000300a00 */
[C---:B--2---:R-:W-:Y:S11]  /*34020*/  HMMA.16816.F32.BF16 R8, R16.reuse, R20, R8 ;  /* 0x000000141008723c */ /* 0x044ff60000041808 */
[----:B------:R-:W-:Y:S11]  /*34030*/  @!UPT UIADD3 URZ, URZ, URZ, URZ ;  /* 0x0000003f3f3ff290 */ /* 0x000ff6000fffe03f */
[----:B------:R-:W-:Y:S01]  /*34040*/  @!UPT UIADD3 URZ, URZ, URZ, URZ ;  /* 0x0000003f3f3ff290 */ /* 0x000fe2000fffe03f */
[----:B------:R-:W-:Y:S01]  /*34050*/  STL.64 [R1+0x2e0], R8 ;  /* 0x0002e00801007387 */ /* 0x000fe20000100a00 */
[----:B------:R0:W-:Y:S03]  /*34060*/  STL.64 [R1+0x2e8], R10 ;  /* 0x0002e80a01007387 */ /* 0x0001e60000100a00 */
[----:B0-----:R-:W2:Y:S01]  /*34070*/  LDL.LU.64 R10, [R1+0x3e50] ;  /* 0x003e5000010a7983 */ /* 0x001ea20000300a00 */
[----:B------:R-:W4:Y:S02]  /*34080*/  LDL.LU.64 R8, [R1+0x3e48] ;  /* 0x003e480001087983 */ /* 0x000f240000300a00 */
[----:B------:R-:W-:Y:S02]  /*34090*/  IMAD.MOV.U32 R5, RZ, RZ, R20 ;  /* 0x000000ffff057224 */ /* 0x000fe400078e0014 */
[----:B------:R-:W-:Y:S01]  /*340a0*/  IMAD.MOV.U32 R4, RZ, RZ, R21 ;  /* 0x000000ffff047224 */ /* 0x000fe200078e0015 */
[----:B------:R-:W3:Y:S01]  /*340b0*/  LDL.LU.64 R22, [R1+0x3e40] ;  /* 0x003e400001167983 */ /* 0x000ee20000300a00 */
[----:B------:R-:W3:Y:S01]  /*340c0*/  LDL.LU.64 R20, [R1+0x3e38] ;  /* 0x003e380001147983 */ /* 0x000ee20000300a00 */
[----:B----4-:R-:W-:Y:S11]  /*340d0*/  HMMA.16816.F32.BF16 R16, R16, R8, R24 ;  /* 0x000000081010723c */ /* 0x010ff60000041818 */
[----:B------:R-:W-:Y:S11]  /*340e0*/  @!UPT UIADD3 URZ, URZ, URZ, URZ ;  /* 0x0000003f3f3ff290 */ /* 0x000ff6000fffe03f */
[----:B------:R-:W-:Y:S01]  /*340f0*/  @!UPT UIADD3 URZ, URZ, URZ, URZ ;  /* 0x0000003f3f3ff290 */ /* 0x000fe2000fffe03f */
[----:B------:R-:W-:Y:S01]  /*34100*/  STL.64 [R1+0x2b0], R16 ;  /* 0x0002b01001007387 */ /* 0x000fe20000100a00 */
[----:B------:R-:W-:Y:S02]  /*34110*/  STL [R1+0x2b8], R18 ;  /* 0x0002b81201007387 */ /* 0x000fe40000100800 */
[----:B------:R0:W-:Y:S02]  /*34120*/  STL.64 [R1+0x3db0], R8 ;  /* 0x003db00801007387 */ /* 0x0001e40000100a00 */
[----:B------:R-:W4:Y:S01]  /*34130*/  LDL.LU R24, [R1+0x180] ;  /* 0x0001800001187983 */ /* 0x000f220000300800 */
[----:B------:R-:W4:Y:S01]  /*34140*/  LDL.LU R25, [R1+0x184] ;  /* 0x0001840001197983 */ /* 0x000f220000300800 */
[----:B------:R-:W2:Y:S02]  /*34150*/  LDL.LU R26, [R1+0x188] ;  /* 0x00018800011a7983 */ /* 0x000ea40000300800 */
[----:B------:R-:W2:Y:S02]  /*34160*/  LDL.LU R27, [R1+0x18c] ;  /* 0x00018c00011b7983 */ /* 0x000ea40000300800 */
[----:B0-----:R-:W-:-:S02]  /*34170*/  IMAD.MOV.U32 R8, RZ, RZ, R5 ;  /* 0x000000ffff087224 */ /* 0x001fc400078e0005 */
[----:B------:R-:W-:Y:S02]  /*34180*/  IMAD.MOV.U32 R9, RZ, RZ, R4 ;  /* 0x000000ffff097224 */ /* 0x000fe400078e0004 */
[----:B------:R-:W-:Y:S02]  /*34190*/  IMAD.MOV.U32 R4, RZ, RZ, R15 ;  /* 0x000000ffff047224 */ /* 0x000fe400078e000f */
[----:B------:R-:W-:Y:S01]  /*341a0*/  IMAD.MOV.U32 R5, RZ, RZ, R14 ;  /* 0x000000ffff057224 */ /* 0x000fe200078e000e */
[----:B--2---:R-:W-:Y:S01]  /*341b0*/  STL.64 [R1+0x3e18], R26 ;  /* 0x003e181a01007387 */ /* 0x004fe20000100a00 */
[----:B----4-:R0:W-:Y:S03]  /*341c0*/  STL.64 [R1+0x3e10], R24 ;  /* 0x003e101801007387 */ /* 0x0101e60000100a00 */
[----:B------:R-:W-:Y:S01]  /*341d0*/  STL.64 [R1+0x3e20], R4 ;  /* 0x003e200401007387 */ /* 0x000fe20000100a00 */
[----:B0-----:R-:W2:Y:S01]  /*341e0*/  LDL.LU R24, [R1+0x190] ;  /* 0x0001900001187983 */ /* 0x001ea20000300800 */
[----:B------:R-:W2:Y:S02]  /*341f0*/  LDL.LU R25, [R1+0x194] ;  /* 0x0001940001197983 */ /* 0x000ea40000300800 */
[----:B------:R-:W4:Y:S02]  /*34200*/  LDL.LU R26, [R1+0x198] ;  /* 0x00019800011a7983 */ /* 0x000f240000300800 */
[----:B------:R-:W4:Y:S02]  /*34210*/  LDL.LU R27, [R1+0x19c] ;  /* 0x00019c00011b7983 */ /* 0x000f240000300800 */
[----:B------:R-:W-:Y:S01]  /*34220*/  IMAD.MOV.U32 R29, RZ, RZ, R19 ;  /* 0x000000ffff1d7224 */ /* 0x000fe200078e0013 */
[----:B----4-:R-:W-:Y:S01]  /*34230*/  STL.64 [R1+0x3e30], R26 ;  /* 0x003e301a01007387 */ /* 0x010fe20000100a00 */
[----:B--2---:R0:W-:Y:S03]  /*34240*/  STL.64 [R1+0x3e28], R24 ;  /* 0x003e281801007387 */ /* 0x0041e60000100a00 */
[----:B0-----:R-:W3:Y:S01]  /*34250*/  LDL.LU R24, [R1+0x1a0] ;  /* 0x0001a00001187983 */ /* 0x001ee20000300800 */
[----:B------:R-:W3:Y:S02]  /*34260*/  LDL.LU R25, [R1+0x1a4] ;  /* 0x0001a40001197983 */ /* 0x000ee40000300800 */
[----:B------:R-:W3:Y:S02]  /*34270*/  LDL.LU R26, [R1+0x1a8] ;  /* 0x0001a800011a7983 */ /* 0x000ee40000300800 */
[----:B------:R-:W3:Y:S01]  /*34280*/  LDL.LU R27, [R1+0x1ac] ;  /* 0x0001ac00011b7983 */ /* 0x000ee20000300800 */
[----:B------:R0:W-:Y:S01]  /*34290*/  STL.64 [R1+0x3dc8], R8 ;  /* 0x003dc80801007387 */ /* 0x0001e20000100a00 */
[----:B------:R-:W2:Y:S02]  /*342a0*/  LDL.LU R12, [R1+0x150] ;  /* 0x00015000010c7983 */ /* 0x000ea40000300800 */
[----:B------:R-:W2:Y:S02]  /*342b0*/  LDL.LU R13, [R1+0x154] ;  /* 0x00015400010d7983 */ /* 0x000ea40000300800 */
[----:B------:R-:W2:Y:S01]  /*342c0*/  LDL.LU R14, [R1+0x158] ;  /* 0x00015800010e7983 */ /* 0x000ea20000300800 */
[----:B------:R-:W2:Y:S01]  /*342d0*/  LDL.LU R15, [R1+0x15c] ;  /* 0x00015c00010f7983 */ /* 0x000ea20000300800 */
[----:B0-----:R-:W-:-:S02]  /*342e0*/  IMAD.MOV.U32 R8, RZ, RZ, R7 ;  /* 0x000000ffff087224 */ /* 0x001fc400078e0007 */
[----:B------:R-:W-:-:S05]  /*342f0*/  IMAD.MOV.U32 R9, RZ, RZ, R6 ;  /* 0x000000ffff097224 */ /* 0x000fca00078e0006 */
[----:B------:R0:W-:Y:S01]  /*34300*/  STL.64 [R1+0x3de0], R8 ;  /* 0x003de00801007387 */ /* 0x0001e20000100a00 */
[----:B------:R-:W4:Y:S02]  /*34310*/  LDL.LU R16, [R1+0x110] ;  /* 0x0001100001107983 */ /* 0x000f240000300800 */
[----:B------:R-:W4:Y:S02]  /*34320*/  LDL.LU R17, [R1+0x114] ;  /* 0x0001140001117983 */ /* 0x000f240000300800 */
[----:B------:R-:W2:Y:S01]  /*34330*/  LDL.LU R18, [R1+0x118] ;  /* 0x0001180001127983 */ /* 0x000ea20000300800 */
[----:B------:R-:W2:Y:S01]  /*34340*/  LDL.LU R19, [R1+0x11c] ;  /* 0x00011c0001137983 */ /* 0x000ea20000300800 */
[----:B------:R-:W-:Y:S02]  /*34350*/  IMAD.MOV.U32 R5, RZ, RZ, R10 ;  /* 0x000000ffff057224 */ /* 0x000fe400078e000a */
[----:B------:R-:W-:Y:S01]  /*34360*/  IMAD.MOV.U32 R4, RZ, RZ, R11 ;  /* 0x000000ffff047224 */ /* 0x000fe200078e000b */
[----:B0-----:R-:W3:Y:S01]  /*34370*/  LDL.LU R8, [R1+0x140] ;  /* 0x0001400001087983 */ /* 0x001ee20000300800 */
[----:B------:R-:W3:Y:S02]  /*34380*/  LDL.LU R9, [R1+0x144] ;  /* 0x0001440001097983 */ /* 0x000ee40000300800 */
[----:B------:R-:W3:Y:S02]  /*34390*/  LDL.LU R10, [R1+0x148] ;  /* 0x00014800010a7983 */ /* 0x000ee40000300800 */
[----:B------:R-:W3:Y:S01]  /*343a0*/  LDL.LU R11, [R1+0x14c] ;  /* 0x00014c00010b7983 */ /* 0x000ee20000300800 */
[----:B--2---:R-:W-:Y:S01]  /*343b0*/  STL.64 [R1+0x3dc0], R18 ;  /* 0x003dc01201007387 */ /* 0x004fe20000100a00 */
[----:B----4-:R0:W-:Y:S03]  /*343c0*/  STL.64 [R1+0x3db8], R16 ;  /* 0x003db81001007387 */ /* 0x0101e60000100a00 */
        /* <DEDUP_REMOVED lines=11> */
[----:B------:R-:W-:Y:S01]  /*34480*/  STL [R1+0x3d50], R29 ;  /* 0x003d501d01007387 */ /* 0x000fe20000100800 */
[----:B------:R-:W3:Y:S02]  /*34490*/  LDL.LU.64 R26, [R1+0x3e30] ;  /* 0x003e3000011a7983 */ /* 0x000ee40000300a00 */
[----:B------:R-:W3:Y:S09]  /*344a0*/  LDL.LU.64 R24, [R1+0x3e28] ;  /* 0x003e280001187983 */ /* 0x000ef20000300a00 */
[----:B------:R0:W-:Y:S01]  /*344b0*/  STL.64 [R1+0x290], R4 ;  /* 0x0002900401007387 */ /* 0x0001e20000100a00 */
[----:B------:R3:W-:Y:S04]  /*344c0*/  STL.64 [R1+0x298], R6 ;  /* 0x0002980601007387 */ /* 0x0007e80000100a00 */
[----:B0-----:R-:W3:Y:S02]  /*344d0*/  LDL.LU.64 R4, [R1+0x3e20] ;  /* 0x003e200001047983 */ /* 0x001ee40000300a00 */
[C---:B---3--:R-:W-:Y:S02]  /*344e0*/  HMMA.16816.F32.BF16 R4, R20.reuse, R4, R24 ;  /* 0x000000041404723c */ /* 0x048fe40000041818 */
[----:B------:R-:W3:Y:S01]  /*344f0*/  LDL.LU.64 R26, [R1+0x3e18] ;  /* 0x003e1800011a7983 */ /* 0x000ee20000300a00 */
[----:B------:R-:W3:Y:S11]  /*34500*/  LDL.LU.64 R24, [R1+0x3e10] ;  /* 0x003e100001187983 */ /* 0x000ef60000300a00 */
[----:B------:R-:W-:Y:S09]  /*34510*/  @!UPT UIADD3 URZ, URZ, URZ, URZ ;  /* 0x0000003f3f3ff290 */ /* 0x000ff2000fffe03f */
[----:B------:R0:W-:Y:S01]  /*34520*/  STL.64 [R1+0x200], R4 ;  /* 0x0002000401007387 */ /* 0x0001e20000100a00 */
[----:B------:R-:W-:Y:S03]  /*34530*/  STL.64 [R1+0x208], R6 ;  /* 0x0002080601007387 */ /* 0x000fe60000100a00 */
[----:B0-----:R-:W3:Y:S02]  /*34540*/  LDL.LU.64 R4, [R1+0x3e08] ;  /* 0x003e080001047983 */ /* 0x001ee40000300a00 */
[----:B---3--:R-:W-:Y:S11]  /*34550*/  HMMA.16816.F32.BF16 R24, R20, R4, R24 ;  /* 0x000000041418723c */ /* 0x008ff60000041818 */
[----:B------:R-:W-:Y:S11]  /*34560*/  @!UPT UIADD3 URZ, URZ, URZ, URZ ;  /* 0x0000003f3f3ff290 */ /* 0x000ff6000fffe03f */
[----:B------:R-:W-:Y:S01]  /*34570*/  @!UPT UIADD3 URZ, URZ, URZ, URZ ;  /* 0x0000003f3f3ff290 */ /* 0x000fe2000fffe03f */
[----:B------:R-:W-:Y:S01]  /*34580*/  STL.64 [R1+0x1e0], R24 ;  /* 0x0001e01801007387 */ /* 0x000fe20000100a00 */
[----:B------:R0:W-:Y:S03]  /*34590*/  STL.64 [R1+0x1e8], R26 ;  /* 0x0001e81a01007387 */ /* 0x0001e60000100a00 */
[----:B0-----:R-:W3:Y:S01]  /*345a0*/  LDL.LU.64 R26, [R1+0x3e00] ;  /* 0x003e0000011a7983 */ /* 0x001ee20000300a00 */
[----:B------:R-:W4:Y:S02]  /*345b0*/  LDL.LU.64 R24, [R1+0x3df8] ;  /* 0x003df80001187983 */ /* 0x000f240000300a00 */
[----:B------:R0:W-:Y:S02]  /*345c0*/  STL.64 [R1+0x3d68], R4 ;  /* 0x003d680401007387 */ /* 0x0001e40000100a00 */
[----:B0-----:R-:W2:Y:S04]  /*345d0*/  LDL.LU.64 R4, [R1+0x10] ;  /* 0x0000100001047983 */ /* 0x001ea80000300a00 */
[----:B--2---:R3:W-:Y:S02]  /*345e0*/  STL.64 [R1+0x3d80], R4 ;  /* 0x003d800401007387 */ /* 0x0047e40000100a00 */
[----:B---3--:R-:W-:-:S02]  /*345f0*/  IMAD.MOV.U32 R4, RZ, RZ, R27 ;  /* 0x000000ffff047224 */ /* 0x008fc400078e001b */
[----:B------:R-:W2:Y:S01]  /*34600*/  LDL.LU R27, [R1+0x3df0] ;  /* 0x003df000011b7983 */ /* 0x000ea20000300800 */
[C---:B----4-:R-:W-:Y:S01]  /*34610*/  HMMA.16816.F32.BF16 R12, R20.reuse, R24, R12 ;  /* 0x00000018140c723c */ /* 0x050fe2000004180c */
[----:B------:R-:W3:Y:S02]  /*34620*/  LDL.LU R5, [R1+0x104] ;  /* 0x0001040001057983 */ /* 0x000ee40000300800 */
[----:B------:R-:W3:Y:S01]  /*34630*/  LDL.LU R6, [R1+0x108] ;  /* 0x0001080001067983 */ /* 0x000ee20000300800 */
[----:B------:R-:W3:Y:S11]  /*34640*/  LDL.LU R7, [R1+0x10c] ;  /* 0x00010c0001077983 */ /* 0x000ef60000300800 */
[----:B------:R-:W-:Y:S08]  /*34650*/  @!UPT UIADD3 URZ, URZ, URZ, URZ ;  /* 0x0000003f3f3ff290 */ /* 0x000ff0000fffe03f */
[----:B------:R0:W-:Y:S01]  /*34660*/  STL.64 [R1+0x1c0], R12 ;  /* 0x0001c00c01007387 */ /* 0x0001e20000100a00 */
[----:B------:R-:W-:Y:S03]  /*34670*/  STL.64 [R1+0x1c8], R14 ;  /* 0x0001c80e01007387 */ /* 0x000fe60000100a00 */
[----:B0-----:R-:W4:Y:S04]  /*34680*/  LDL.LU.64 R12, [R1+0x3de8] ;  /* 0x003de800010c7983 */ /* 0x001f280000300a00 */
[----:B--2---:R-:W-:Y:S01]  /*34690*/  STL.64 [R1+0x3d78], R26 ;  /* 0x003d781a01007387 */ /* 0x004fe20000100a00 */
[----:B------:R0:W-:Y:S03]  /*346a0*/  STL.64 [R1+0x3d70], R24 ;  /* 0x003d701801007387 */ /* 0x0001e60000100a00 */
[----:B0-----:R-:W2:Y:S01]  /*346b0*/  LDL.LU R24, [R1+0xd0] ;  /* 0x0000d00001187983 */ /* 0x001ea20000300800 */
[----:B------:R-:W2:Y:S02]  /*346c0*/  LDL.LU R25, [R1+0xd4] ;  /* 0x0000d40001197983 */ /* 0x000ea40000300800 */
[----:B------:R-:W2:Y:S02]  /*346d0*/  LDL.LU R26, [R1+0xd8] ;  /* 0x0000d800011a7983 */ /* 0x000ea40000300800 */
[----:B------:R-:W2:Y:S01]  /*346e0*/  LDL.LU R27, [R1+0xdc] ;  /* 0x0000dc00011b7983 */ /* 0x000ea20000300800 */
[C---:B----4-:R-:W-:Y:S01]  /*346f0*/  HMMA.16816.F32.BF16 R8, R20.reuse, R12, R8 ;  /* 0x0000000c1408723c */ /* 0x050fe20000041808 */
[----:B--2---:R-:W-:Y:S01]  /*34700*/  STL.64 [R1+0x3d90], R26 ;  /* 0x003d901a01007387 */ /* 0x004fe20000100a00 */
[----:B------:R0:W-:Y:S03]  /*34710*/  STL.64 [R1+0x3d88], R24 ;  /* 0x003d881801007387 */ /* 0x0001e60000100a00 */
[----:B0-----:R-:W2:Y:S11]  /*34720*/  LDL.LU.64 R24, [R1+0x20] ;  /* 0x0000200001187983 */ /* 0x001eb60000300a00 */
[----:B------:R-:W-:Y:S07]  /*34730*/  @!UPT UIADD3 URZ, URZ, URZ, URZ ;  /* 0x0000003f3f3ff290 */ /* 0x000fee000fffe03f */
[----:B------:R0:W-:Y:S02]  /*34740*/  STL.64 [R1+0x1b0], R8 ;  /* 0x0001b00801007387 */ /* 0x0001e40000100a00 */
[----:B------:R1:W-:Y:S01]  /*34750*/  STL.64 [R1+0x1b8], R10 ;  /* 0x0001b80a01007387 */ /* 0x0003e20000100a00 */
[----:B0-----:R-:W1:Y:S02]  /*34760*/  LDL.LU.64 R8, [R1+0x3de0] ;  /* 0x003de00001087983 */ /* 0x001e640000300a00 */
[C---:B-1----:R-:W-:Y:S02]  /*34770*/  HMMA.16816.F32.BF16 R8, R20.reuse, R8, R16 ;  /* 0x000000081408723c */ /* 0x042fe40000041810 */
[----:B------:R-:W4:Y:S01]  /*34780*/  LDL.LU.64 R18, [R1+0x3dd8] ;  /* 0x003dd80001127983 */ /* 0x000f220000300a00 */
[----:B------:R-:W4:Y:S11]  /*34790*/  LDL.LU.64 R16, [R1+0x3dd0] ;  /* 0x003dd00001107983 */ /* 0x000f360000300a00 */
[----:B------:R-:W-:Y:S09]  /*347a0*/  @!UPT UIADD3 URZ, URZ, URZ, URZ ;  /* 0x0000003f3f3ff290 */ /* 0x000ff2000fffe03f */
[----:B------:R0:W-:Y:S01]  /*347b0*/  STL.64 [R1+0x1a0], R8 ;  /* 0x0001a00801007387 */ /* 0x0001e20000100a00 */
[----:B------:R4:W-:Y:S03]  /*347c0*/  STL.64 [R1+0x1a8], R10 ;  /* 0x0001a80a01007387 */ /* 0x0009e60000100a00 */
[----:B0-----:R-:W4:Y:S02]  /*347d0*/  LDL.LU.64 R8, [R1+0x3dc8] ;  /* 0x003dc80001087983 */ /* 0x001f240000300a00 */
[C---:B----4-:R-:W-:Y:S02]  /*347e0*/  HMMA.16816.F32.BF16 R8, R20.reuse, R8, R16 ;  /* 0x000000081408723c */ /* 0x050fe40000041810 */
[----:B------:R-:W4:Y:S01]  /*347f0*/  LDL.LU.64 R18, [R1+0x3dc0] ;  /* 0x003dc00001127983 */ /* 0x000f220000300a00 */
[----:B------:R-:W4:Y:S11]  /*34800*/  LDL.LU.64 R16, [R1+0x3db8] ;  /* 0x003db80001107983 */ /* 0x000f360000300a00 */
[----:B------:R-:W-:Y:S09]  /*34810*/  @!UPT UIADD3 URZ, URZ, URZ, URZ ;  /* 0x0000003f3f3ff290 */ /* 0x000ff2000fffe03f */
[----:B------:R0:W-:Y:S01]  /*34820*/  STL.64 [R1+0x180], R8 ;  /* 0x0001800801007387 */ /* 0x0001e20000100a00 */
[----:B------:R1:W-:Y:S03]  /*34830*/  STL.64 [R1+0x188], R10 ;  /* 0x0001880a01007387 */ /* 0x0003e60000100a00 */
[----:B0-----:R-:W4:Y:S02]  /*34840*/  LDL.LU.64 R8, [R1+0x3db0] ;  /* 0x003db00001087983 */ /* 0x001f240000300a00 */
[----:B----4-:R-:W-:Y:S07]  /*34850*/  HMMA.16816.F32.BF16 R20, R20, R8, R16 ;  /* 0x000000081414723c */ /* 0x010fee0000041810 */
[----:B------:R-:W-:-:S02]  /*34860*/  IMAD.MOV.U32 R19, RZ, RZ, R8 ;  /* 0x000000ffff137224 */ /* 0x000fc400078e0008 */
[----:B------:R-:W-:Y:S11]  /*34870*/  IMAD.MOV.U32 R18, RZ, RZ, R9 ;  /* 0x000000ffff127224 */ /* 0x000ff600078e0009 */
[----:B------:R-:W-:Y:S03]  /*34880*/  @!UPT UIADD3 URZ, URZ, URZ, URZ ;  /* 0x0000003f3f3ff290 */ /* 0x000fe6000fffe03f */
[----:B------:R0:W-:Y:S01]  /*34890*/  STL.64 [R1+0x150], R20 ;  /* 0x0001501401007387 */ /* 0x0001e20000100a00 */
[----:B------:R-:W-:Y:S02]  /*348a0*/  STL.64 [R1+0x158], R22 ;  /* 0x0001581601007387 */ /* 0x000fe40000100a00 */
[----:B-1----:R-:W3:Y:S02]  /*348b0*/  LDL.LU.64 R10, [R1+0x3da8] ;  /* 0x003da800010a7983 */ /* 0x002ee40000300a00 */
[----:B------:R-:W3:Y:S02]  /*348c0*/  LDL.LU.64 R8, [R1+0x3da0] ;  /* 0x003da00001087983 */ /* 0x000ee40000300a00 */
[----:B--2---:R-:W-:Y:S02]  /*348d0*/  IMAD.MOV.U32 R17, RZ, RZ, R24 ;  /* 0x000000ffff117224 */ /* 0x004fe400078e0018 */
[----:B------:R-:W-:Y:S02]  /*348e0*/  IMAD.MOV.U32 R16, RZ, RZ, R25 ;  /* 0x000000ffff107224 */ /* 0x000fe400078e0019 */
[----:B0-----:R-:W-:-:S02]  /*348f0*/  IMAD.MOV.U32 R20, RZ, RZ, R0 ;  /* 0x000000ffff147224 */ /* 0x001fc400078e0000 */
[----:B------:R-:W2:Y:S01]  /*34900*/  LDL.LU R0, [R1+0x3d98] ;  /* 0x003d980001007983 */ /* 0x000ea20000300800 */
[----:B------:R-:W-:Y:S02]  /*34910*/  STL [R1+0x3d54], R19 ;  /* 0x003d541301007387 */ /* 0x000fe40000100800 */
[----:B------:R-:W4:Y:S02]  /*34920*/  LDL.LU.64 R26, [R1+0x3d90] ;  /* 0x003d9000011a7983 */ /* 0x000f240000300a00 */
[----:B------:R-:W-:Y:S01]  /*34930*/  IMAD.MOV.U32 R21, RZ, RZ, R28 ;  /* 0x000000ffff157224 */ /* 0x000fe200078e001c */
[----:B---3--:R-:W-:Y:S01]  /*34940*/  HMMA.16816.F32.BF16 R4, R8, R24, R4 ;  /* 0x000000180804723c */ /* 0x008fe20000041804 */
[----:B------:R-:W4:Y:S11]  /*34950*/  LDL.LU.64 R24, [R1+0x3d88] ;  /* 0x003d880001187983 */ /* 0x000f360000300a00 */
[----:B------:R-:W-:Y:S11]  /*34960*/  @!UPT UIADD3 URZ, URZ, URZ, URZ ;  /* 0x0000003f3f3ff290 */ /* 0x000ff6000fffe03f */
[----:B------:R0:W-:Y:S01]  /*34970*/  STL [R1+0x130], R4 ;  /* 0x0001300401007387 */ /* 0x0001e20000100800 */
[----:B------:R-:W-:-:S03]  /*34980*/  IMAD.MOV.U32 R28, RZ, RZ, R5 ;  /* 0x000000ffff1c7224 */ /* 0x000fc600078e0005 */
[----:B0-----:R-:W4:Y:S02]  /*34990*/  LDL.LU.64 R4, [R1+0x3d80] ;  /* 0x003d800001047983 */ /* 0x001f240000300a00 */
[----:B----4-:R-:W-:Y:S01]  /*349a0*/  HMMA.16816.F32.BF16 R24, R8, R4, R24 ;  /* 0x000000040818723c */ /* 0x010fe20000041818 */
[----:B------:R-:W-:Y:S02]  /*349b0*/  IMAD.MOV.U32 R19, RZ, RZ, R4 ;  /* 0x000000ffff137224 */ /* 0x000fe400078e0004 */
[----:B------:R-:W-:Y:S11]  /*349c0*/  IMAD.MOV.U32 R29, RZ, RZ, R5 ;  /* 0x000000ffff1d7224 */ /* 0x000ff600078e0005 */
[----:B------:R-:W-:Y:S09]  /*349d0*/  @!UPT UIADD3 URZ, URZ, URZ, URZ ;  /* 0x0000003f3f3ff290 */ /* 0x000ff2000fffe03f */
[----:B------:R-:W-:Y:S01]  /*349e0*/  STL.64 [R1+0x110], R24 ;  /* 0x0001101801007387 */ /* 0x000fe20000100a00 */
[----:B------:R0:W-:Y:S03]  /*349f0*/  STL.64 [R1+0x118], R26 ;  /* 0x0001181a01007387 */ /* 0x0001e60000100a00 */
[----:B0-----:R-:W3:Y:S01]  /*34a00*/  LDL.LU.64 R26, [R1+0x3d78] ;  /* 0x003d7800011a7983 */ /* 0x001ee20000300a00 */
[----:B------:R-:W4:Y:S02]  /*34a10*/  LDL.LU.64 R24, [R1+0x3d70] ;  /* 0x003d700001187983 */ /* 0x000f240000300a00 */
[----:B------:R-:W2:Y:S02]  /*34a20*/  LDL.LU.64 R4, [R1+0x3d68] ;  /* 0x003d680001047983 */ /* 0x000ea40000300a00 */
[----:B------:R-:W-:Y:S02]  /*34a30*/  IMAD.MOV.U32 R22, RZ, RZ, R3 ;  /* 0x000000ffff167224 */ /* 0x000fe400078e0003 */
[----:B------:R-:W-:-:S02]  /*34a40*/  IMAD.MOV.U32 R23, RZ, RZ, R2 ;  /* 0x000000ffff177224 */ /* 0x000fc400078e0002 */
[----:B------:R-:W-:Y:S02]  /*34a50*/  IMAD.MOV.U32 R3, RZ, RZ, R6 ;  /* 0x000000ffff037224 */ /* 0x000fe400078e0006 */
[----:B------:R-:W-:-:S03]  /*34a60*/  IMAD.MOV.U32 R2, RZ, RZ, R7 ;  /* 0x000000ffff027224 */ /* 0x000fc600078e0007 */
[C---:B--2---:R-:W-:Y:S11]  /*34a70*/  HMMA.16816.F32.BF16 R20, R8.reuse, R4, R20 ;  /* 0x000000040814723c */ /* 0x044ff60000041814 */
[----:B------:R-:W-:Y:S11]  /*34a80*/  @!UPT UIADD3 URZ, URZ, URZ, URZ ;  /* 0x0000003f3f3ff290 */ /* 0x000ff6000fffe03f */
[----:B------:R-:W-:Y:S01]  /*34a90*/  @!UPT UIADD3 URZ, URZ, URZ, URZ ;  /* 0x0000003f3f3ff290 */ /* 0x000fe2000fffe03f */
[----:B------:R0:W-:Y:S01]  /*34aa0*/  STL.64 [R1+0x100], R20 ;  /* 0x0001001401007387 */ /* 0x0001e20000100a00 */
[----:B------:R-:W-:Y:S02]  /*34ab0*/  STL.64 [R1+0x108], R22 ;  /* 0x0001081601007387 */ /* 0x000fe40000100a00 */
[----:B------:R-:W2:Y:S02]  /*34ac0*/  LDL.LU.64 R6, [R1+0x3d60] ;  /* 0x003d600001067983 */ /* 0x000ea40000300a00 */
[----:B0-----:R-:W-:Y:S02]  /*34ad0*/  IMAD.MOV.U32 R21, RZ, RZ, R4 ;  /* 0x000000ffff157224 */ /* 0x001fe400078e0004 */
[----:B------:R-:W-:Y:S02]  /*34ae0*/  IMAD.MOV.U32 R20, RZ, RZ, R5 ;  /* 0x000000ffff147224 */ /* 0x000fe400078e0005 */
[----:B------:R-:W2:Y:S01]  /*34af0*/  LDL.LU.64 R4, [R1+0x3d58] ;  /* 0x003d580001047983 */ /* 0x000ea20000300a00 */
[----:B---3--:R-:W-:Y:S02]  /*34b00*/  STL.64 [R1+0x3cf0], R26 ;  /* 0x003cf01a01007387 */ /* 0x008fe40000100a00 */
[----:B----4-:R0:W-:Y:S01]  /*34b10*/  STL.64 [R1+0x3ce8], R24 ;  /* 0x003ce81801007387 */ /* 0x0101e20000100a00 */
[C---:B--2---:R-:W-:Y:S11]  /*34b20*/  HMMA.16816.F32.BF16 R4, R8.reuse, R24, R4 ;  /* 0x000000180804723c */ /* 0x044ff60000041804 */
[----:B------:R-:W-:Y:S11]  /*34b30*/  @!UPT UIADD3 URZ, URZ, URZ, URZ ;  /* 0x0000003f3f3ff290 */ /* 0x000ff6000fffe03f */
[----:B------:R-:W-:Y:S01]  /*34b40*/  @!UPT UIADD3 URZ, URZ, URZ, URZ ;  /* 0x0000003f3f3ff290 */ /* 0x000fe2000fffe03f */
[----:B------:R-:W-:Y:S01]  /*34b50*/  STL.64 [R1+0xd0], R4 ;  /* 0x0000d00401007387 */ /* 0x000fe20000100a00 */
[----:B------:R-:W-:Y:S02]  /*34b60*/  STL.64 [R1+0xd8], R6 ;  /* 0x0000d80601007387 */ /* 0x000fe40000100a00 */
[----:B------:R-:W1:Y:S04]  /*34b70*/  LDSM.16.MT88.4 R4, [R0+0x4180] ;  /* 0x004180000004783b */ /* 0x000e680000004200 */
[----:B0-----:R-:W2:Y:S01]  /*34b80*/  LDL.LU R24, [R1+0x1f0] ;  /* 0x0001f00001187983 */ /* 0x001ea20000300800 */
[----:B------:R-:W2:Y:S01]  /*34b90*/  LDL.LU R25, [R1+0x1f4] ;  /* 0x0001f40001197983 */ /* 0x000ea20000300800 */
[----:B------:R-:W2:Y:S02]  /*34ba0*/  LDL.LU R26, [R1+0x1f8] ;  /* 0x0001f800011a7983 */ /* 0x000ea40000300800 */
[----:B------:R-:W2:Y:S01]  /*34bb0*/  LDL.LU R27, [R1+0x1fc] ;  /* 0x0001fc00011b7983 */ /* 0x000ea20000300800 */
[----:B-1----:R-:W-:Y:S01]  /*34bc0*/  STL.64 [R1+0x3d40], R6 ;  /* 0x003d400601007387 */ /* 0x002fe20000100a00 */
[----:B------:R0:W-:Y:S03]  /*34bd0*/  STL.64 [R1+0x3d38], R4 ;  /* 0x003d380401007387 */ /* 0x0001e60000100a00 */
[----:B0-----:R-:W3:Y:S01]  /*34be0*/  LDL.LU R4, [R1+0x1d0] ;  /* 0x0001d00001047983 */ /* 0x001ee20000300800 */
[----:B------:R-:W3:Y:S02]  /*34bf0*/  LDL.LU R5, [R1+0x1d4] ;  /* 0x0001d40001057983 */ /* 0x000ee40000300800 */
[----:B------:R-:W3:Y:S02]  /*34c00*/  LDL.LU R6, [R1+0x1d8] ;  /* 0x0001d80001067983 */ /* 0x000ee40000300800 */
[----:B------:R-:W3:Y:S02]  /*34c10*/  LDL.LU R7, [R1+0x1dc] ;  /* 0x0001dc0001077983 */ /* 0x000ee40000300800 */
[C---:B---3--:R-:W-:Y:S11]  /*34c20*/  HMMA.16816.F32.BF16 R4, R8.reuse, R12, R4 ;  /* 0x0000000c0804723c */ /* 0x048ff60000041804 */
[----:B------:R-:W-:Y:S11]  /*34c30*/  @!UPT UIADD3 URZ, URZ, URZ, URZ ;  /* 0x0000003f3f3ff290 */ /* 0x000ff6000fffe03f */
[----:B------:R-:W-:Y:S01]  /*34c40*/  @!UPT UIADD3 URZ, URZ, URZ, URZ ;  /* 0x0000003f3f3ff290 */ /* 0x000fe2000fffe03f */
[----:B------:R0:W-:Y:S02]  /*34c50*/  STL.64 [R1+0xa0], R4 ;  /* 0x0000a00401007387 */ /* 0x0001e40000100a00 */
[----:B0-----:R-:W-:Y:S02]  /*34c60*/  IMAD.MOV.U32 R5, RZ, RZ, R12 ;  /* 0x000000ffff057224 */ /* 0x001fe400078e000c */
[----:B------:R-:W-:Y:S02]  /*34c70*/  IMAD.MOV.U32 R4, RZ, RZ, R13 ;  /* 0x000000ffff047224 */ /* 0x000fe400078e000d */
[----:B------:R-:W0:Y:S04]  /*34c80*/  LDSM.16.MT88.4 R12, [R0+0x6000] ;  /* 0x00600000000c783b */ /* 0x000e280000004200 */
[----:B------:R-:W-:Y:S04]  /*34c90*/  STL.64 [R1+0xa8], R6 ;  /* 0x0000a80601007387 */ /* 0x000fe80000100a00 */
[----:B0-----:R-:W-:Y:S01]  /*34ca0*/  STL.64 [R1+0x3ca0], R14 ;  /* 0x003ca00e01007387 */ /* 0x001fe20000100a00 */
[----:B------:R0:W-:Y:S03]  /*34cb0*/  STL.64 [R1+0x3c98], R12 ;  /* 0x003c980c01007387 */ /* 0x0001e60000100a00 */
[----:B0-----:R-:W3:Y:S01]  /*34cc0*/  LDL.LU R12, [R1+0x230] ;  /* 0x00023000010c7983 */ /* 0x001ee20000300800 */
[----:B------:R-:W3:Y:S02]  /*34cd0*/  LDL.LU R13, [R1+0x234] ;  /* 0x00023400010d7983 */ /* 0x000ee40000300800 */
[----:B------:R-:W4:Y:S02]  /*34ce0*/  LDL.LU R14, [R1+0x238] ;  /* 0x00023800010e7983 */ /* 0x000f240000300800 */
[----:B------:R-:W4:Y:S02]  /*34cf0*/  LDL.LU R15, [R1+0x23c] ;  /* 0x00023c00010f7983 */ /* 0x000f240000300800 */
[----:B----4-:R-:W-:Y:S01]  /*34d00*/  STL.64 [R1+0x3cb0], R14 ;  /* 0x003cb00e01007387 */ /* 0x010fe20000100a00 */
[----:B---3--:R0:W-:Y:S03]  /*34d10*/  STL.64 [R1+0x3ca8], R12 ;  /* 0x003ca80c01007387 */ /* 0x0081e60000100a00 */
[----:B0-----:R-:W2:Y:S01]  /*34d20*/  LDL.LU R12, [R1+0xc0] ;  /* 0x0000c000010c7983 */ /* 0x001ea20000300800 */
[----:B------:R-:W2:Y:S02]  /*34d30*/  LDL.LU R13, [R1+0xc4] ;  /* 0x0000c400010d7983 */ /* 0x000ea40000300800 */
[----:B--2---:R-:W-:Y:S01]  /*34d40*/  HMMA.16816.F32.BF16 R24, R8, R12, R24 ;  /* 0x0000000c0818723c */ /* 0x004fe20000041818 */
[----:B------:R0:W-:Y:S06]  /*34d50*/  STL.64 [R1+0x3cc8], R12 ;  /* 0x003cc80c01007387 */ /* 0x0001ec0000100a00 */
[----:B0-----:R-:W-:-:S02]  /*34d60*/  IMAD.MOV.U32 R12, RZ, RZ, R5 ;  /* 0x000000ffff0c7224 */ /* 0x001fc400078e0005 */
[----:B------:R-:W-:Y:S11]  /*34d70*/  IMAD.MOV.U32 R13, RZ, RZ, R4 ;  /* 0x000000ffff0d7224 */ /* 0x000ff600078e0004 */
[----:B------:R-:W-:Y:S03]  /*34d80*/  @!UPT UIADD3 URZ, URZ, URZ, URZ ;  /* 0x0000003f3f3ff290 */ /* 0x000fe6000fffe03f */
[----:B------:R-:W-:Y:S01]  /*34d90*/  STL.64 [R1+0x90], R24 ;  /* 0x0000901801007387 */ /* 0x000fe20000100a00 */
[----:B------:R-:W-:Y:S02]  /*34da0*/  STL.64 [R1+0x98], R26 ;  /* 0x0000981a01007387 */ /* 0x000fe40000100a00 */
[----:B------:R0:W-:Y:S02]  /*34db0*/  STL.64 [R1+0x3ce0], R12 ;  /* 0x003ce00c01007387 */ /* 0x0001e40000100a00 */
[----:B0-----:R-:W2:Y:S01]  /*34dc0*/  LDL.LU R12, [R1+0x260] ;  /* 0x00026000010c7983 */ /* 0x001ea20000300800 */
[----:B------:R-:W2:Y:S02]  /*34dd0*/  LDL.LU R13, [R1+0x264] ;  /* 0x00026400010d7983 */ /* 0x000ea40000300800 */
[----:B------:R-:W3:Y:S02]  /*34de0*/  LDL.LU R14, [R1+0x268] ;  /* 0x00026800010e7983 */ /* 0x000ee40000300800 */
[----:B------:R-:W3:Y:S02]  /*34df0*/  LDL.LU R15, [R1+0x26c] ;  /* 0x00026c00010f7983 */ /* 0x000ee40000300800 */
[----:B------:R-:W-:-:S02]  /*34e00*/  IMAD.MOV.U32 R24, RZ, RZ, R21 ;  /* 0x000000ffff187224 */ /* 0x000fc400078e0015 */
[----:B------:R-:W-:Y:S01]  /*34e10*/  IMAD.MOV.U32 R25, RZ, RZ, R20 ;  /* 0x000000ffff197224 */ /* 0x000fe200078e0014 */
[----:B---3--:R-:W-:Y:S01]  /*34e20*/  STL.64 [R1+0x3d00], R14 ;  /* 0x003d000e01007387 */ /* 0x008fe20000100a00 */
[----:B--2---:R0:W-:Y:S02]  /*34e30*/  STL.64 [R1+0x3cf8], R12 ;  /* 0x003cf80c01007387 */ /* 0x0041e40000100a00 */
[----:B------:R-:W2:Y:S02]  /*34e40*/  LDL.LU R20, [R1+0x370] ;  /* 0x0003700001147983 */ /* 0x000ea40000300800 */
[----:B------:R-:W2:Y:S01]  /*34e50*/  LDL.LU R21, [R1+0x374] ;  /* 0x0003740001157983 */ /* 0x000ea20000300800 */
[----:B------:R-:W2:Y:S01]  /*34e60*/  LDL.LU R22, [R1+0x378] ;  /* 0x0003780001167983 */ /* 0x000ea20000300800 */
[----:B------:R-:W2:Y:S02]  /*34e70*/  LDL.LU R23, [R1+0x37c] ;  /* 0x00037c0001177983 */ /* 0x000ea40000300800 */
[----:B------:R1:W-:Y:S01]  /*34e80*/  STL.64 [R1+0x3d08], R24 ;  /* 0x003d081801007387 */ /* 0x0003e20000100a00 */
[----:B0-----:R-:W3:Y:S01]  /*34e90*/  LDL.LU R12, [R1+0x270] ;  /* 0x00027000010c7983 */ /* 0x001ee20000300800 */
[----:B------:R-:W3:Y:S02]  /*34ea0*/  LDL.LU R13, [R1+0x274] ;  /* 0x00027400010d7983 */ /* 0x000ee40000300800 */
[----:B------:R-:W4:Y:S02]  /*34eb0*/  LDL.LU R14, [R1+0x278] ;  /* 0x00027800010e7983 */ /* 0x000f240000300800 */
[----:B------:R-:W4:Y:S02]  /*34ec0*/  LDL.LU R15, [R1+0x27c] ;  /* 0x00027c00010f7983 */ /* 0x000f240000300800 */
[----:B-1----:R-:W-:-:S02]  /*34ed0*/  IMAD.MOV.U32 R24, RZ, RZ, R19 ;  /* 0x000000ffff187224 */ /* 0x002fc400078e0013 */
[----:B------:R-:W-:Y:S01]  /*34ee0*/  IMAD.MOV.U32 R25, RZ, RZ, R29 ;  /* 0x000000ffff197224 */ /* 0x000fe200078e001d */
[----:B----4-:R-:W-:Y:S01]  /*34ef0*/  STL.64 [R1+0x3d18], R14 ;  /* 0x003d180e01007387 */ /* 0x010fe20000100a00 */
[----:B---3--:R0:W-:Y:S02]  /*34f00*/  STL.64 [R1+0x3d10], R12 ;  /* 0x003d100c01007387 */ /* 0x0081e40000100a00 */
[----:B------:R-:W3:Y:S02]  /*34f10*/  LDL.LU R19, [R1+0x3d54] ;  /* 0x003d540001137983 */ /* 0x000ee40000300800 */
[----:B------:R-:W4:Y:S01]  /*34f20*/  LDL.LU R29, [R1+0x3d50] ;  /* 0x003d5000011d7983 */ /* 0x000f220000300800 */
[----:B------:R1:W-:Y:S04]  /*34f30*/  STL.64 [R1+0x3d20], R24 ;  /* 0x003d201801007387 */ /* 0x0003e80000100a00 */
[----:B0-----:R-:W2:Y:S01]  /*34f40*/  LDL.LU R12, [R1+0x280] ;  /* 0x00028000010c7983 */ /* 0x001ea20000300800 */
[----:B------:R-:W2:Y:S02]  /*34f50*/  LDL.LU R13, [R1+0x284] ;  /* 0x00028400010d7983 */ /* 0x000ea40000300800 */
[----:B------:R-:W2:Y:S02]  /*34f60*/  LDL.LU R14, [R1+0x288] ;  /* 0x00028800010e7983 */ /* 0x000ea40000300800 */
[----:B------:R-:W2:Y:S02]  /*34f70*/  LDL.LU R15, [R1+0x28c] ;  /* 0x00028c00010f7983 */ /* 0x000ea40000300800 */
[----:B------:R-:W-:-:S02]  /*34f80*/  IMAD.MOV.U32 R5, RZ, RZ, R18 ;  /* 0x000000ffff057224 */ /* 0x000fc400078e0012 */
[----:B-1----:R-:W-:Y:S02]  /*34f90*/  IMAD.MOV.U32 R24, RZ, RZ, R17 ;  /* 0x000000ffff187224 */ /* 0x002fe400078e0011 */
[----:B------:R-:W-:Y:S02]  /*34fa0*/  IMAD.MOV.U32 R25, RZ, RZ, R16 ;  /* 0x000000ffff197224 */ /* 0x000fe400078e0010 */
[----:B---3--:R-:W-:Y:S02]  /*34fb0*/  IMAD.MOV.U32 R4, RZ, RZ, R19 ;  /* 0x000000ffff047224 */ /* 0x008fe400078e0013 */
[----:B------:R-:W0:Y:S04]  /*34fc0*/  LDSM.16.MT88.4 R16, [R0+0x6080] ;  /* 0x006080000010783b */ /* 0x000e280000004200 */
[----:B--2---:R-:W-:Y:S01]  /*34fd0*/  STL.64 [R1+0x3d30], R14 ;  /* 0x003d300e01007387 */ /* 0x004fe20000100a00 */
[----:B------:R-:W-:Y:S02]  /*34fe0*/  STL.64 [R1+0x3d28], R12 ;  /* 0x003d280c01007387 */ /* 0x000fe40000100a00 */
[----:B------:R1:W-:Y:S02]  /*34ff0*/  STL.64 [R1+0x3d48], R24 ;  /* 0x003d481801007387 */ /* 0x0003e40000100a00 */
[----:B-1----:R-:W2:Y:S01]  /*35000*/  LDL.LU R24, [R1+0x360] ;  /* 0x0003600001187983 */ /* 0x002ea20000300800 */
[----:B------:R-:W2:Y:S02]  /*35010*/  LDL.LU R25, [R1+0x364] ;  /* 0x0003640001197983 */ /* 0x000ea40000300800 */
[----:B------:R-:W2:Y:S02]  /*35020*/  LDL.LU R26, [R1+0x368] ;  /* 0x00036800011a7983 */ /* 0x000ea40000300800 */
[----:B------:R-:W2:Y:S01]  /*35030*/  LDL.LU R27, [R1+0x36c] ;  /* 0x00036c00011b7983 */ /* 0x000ea20000300800 */
[----:B------:R-:W3:Y:S01]  /*35040*/  LDL.LU R12, [R1+0x350] ;  /* 0x00035000010c7983 */ /* 0x000ee20000300800 */
[----:B------:R-:W3:Y:S02]  /*35050*/  LDL.LU R13, [R1+0x354] ;  /* 0x00035400010d7983 */ /* 0x000ee40000300800 */
[----:B------:R-:W3:Y:S02]  /*35060*/  LDL.LU R14, [R1+0x358] ;  /* 0x00035800010e7983 */ /* 0x000ee40000300800 */
[----:B------:R-:W3:Y:S01]  /*35070*/  LDL.LU R15, [R1+0x35c] ;  /* 0x00035c00010f7983 */ /* 0x000ee20000300800 */
[----:B0-----:R-:W-:Y:S01]  /*35080*/  STL.64 [R1+0x3c38], R18 ;  /* 0x003c381201007387 */ /* 0x001fe20000100a00 */
[----:B------:R0:W-:Y:S03]  /*35090*/  STL.64 [R1+0x3c30], R16 ;  /* 0x003c301001007387 */ /* 0x0001e60000100a00 */
[----:B0-----:R-:W2:Y:S01]  /*350a0*/  LDL.LU.64 R16, [R1+0xe0] ;  /* 0x0000e00001107983 */ /* 0x001ea20000300a00 */
[----:B------:R-:W3:Y:S01]  /*350b0*/  LDL.LU.64 R18, [R1+0xe8] ;  /* 0x0000e80001127983 */ /* 0x000ee20000300a00 */
[C---:B--2---:R-:W-:Y:S02]  /*350c0*/  HMMA.16816.F32.BF16 R20, R8.reuse, R16, R20 ;  /* 0x000000100814723c */ /* 0x044fe40000041814 */
[----:B---3--:R-:W-:Y:S01]  /*350d0*/  STL.64 [R1+0x3cc0], R18 ;  /* 0x003cc01201007387 */ /* 0x008fe20000100a00 */
[----:B------:R0:W-:Y:S11]  /*350e0*/  STL.64 [R1+0x3cb8], R16 ;  /* 0x003cb81001007387 */ /* 0x0001f60000100a00 */
[----:B------:R-:W-:Y:S09]  /*350f0*/  @!UPT UIADD3 URZ, URZ, URZ, URZ ;  /* 0x0000003f3f3ff290 */ /* 0x000ff2000fffe03f */
[----:B------:R-:W-:Y:S01]  /*35100*/  STL.64 [R1+0x80], R20 ;  /* 0x0000801401007387 */ /* 0x000fe20000100a00 */
[----:B------:R-:W-:Y:S02]  /*35110*/  STL.64 [R1+0x88], R22 ;  /* 0x0000881601007387 */ /* 0x000fe40000100a00 */
[----:B0-----:R-:W2:Y:S02]  /*35120*/  LDL.LU R16, [R1+0x240] ;  /* 0x0002400001107983 */ /* 0x001ea40000300800 */
[----:B------:R-:W2:Y:S01]  /*35130*/  LDL.LU R17, [R1+0x244] ;  /* 0x0002440001117983 */ /* 0x000ea20000300800 */
[----:B------:R-:W3:Y:S01]  /*35140*/  LDL.LU R18, [R1+0x248] ;  /* 0x0002480001127983 */ /* 0x000ee20000300800 */
[----:B------:R-:W3:Y:S03]  /*35150*/  LDL.LU R19, [R1+0x24c] ;  /* 0x00024c0001137983 */ /* 0x000ee60000300800 */
[----:B------:R-:W0:Y:S01]  /*35160*/  LDSM.16.MT88.4 R20, [R0+0x6100] ;  /* 0x006100000014783b */ /* 0x000e220000004200 */
[----:B------:R-:W-:Y:S03]  /*35170*/  HMMA.16816.F32.BF16 R8, R8, R4, R24 ;  /* 0x000000040808723c */ /* 0x000fe60000041818 */
[----:B---3--:R-:W-:Y:S01]  /*35180*/  STL.64 [R1+0x3cd8], R18 ;  /* 0x003cd81201007387 */ /* 0x008fe20000100a00 */
[----:B--2---:R1:W-:Y:S03]  /*35190*/  STL.64 [R1+0x3cd0], R16 ;  /* 0x003cd01001007387 */ /* 0x0043e60000100a00 */
[----:B-1----:R-:W2:Y:S01]  /*351a0*/  LDL.LU R16, [R1+0x250] ;  /* 0x0002500001107983 */ /* 0x002ea20000300800 */
[----:B------:R-:W2:Y:S02]  /*351b0*/  LDL.LU R17, [R1+0x254] ;  /* 0x0002540001117983 */ /* 0x000ea40000300800 */
[----:B------:R-:W2:Y:S02]  /*351c0*/  LDL.LU R18, [R1+0x258] ;  /* 0x0002580001127983 */ /* 0x000ea40000300800 */
[----:B------:R-:W2:Y:S01]  /*351d0*/  LDL.LU R19, [R1+0x25c] ;  /* 0x00025c0001137983 */ /* 0x000ea20000300800 */
[----:B0-----:R-:W-:Y:S01]  /*351e0*/  STL.64 [R1+0x3bb0], R22 ;  /* 0x003bb01601007387 */ /* 0x001fe20000100a00 */
[----:B------:R0:W-:Y:S03]  /*351f0*/  STL.64 [R1+0x3ba8], R20 ;  /* 0x003ba81401007387 */ /* 0x0001e60000100a00 */
[----:B0-----:R-:W3:Y:S01]  /*35200*/  LDL.LU R20, [R1+0x210] ;  /* 0x0002100001147983 */ /* 0x001ee20000300800 */
[----:B------:R-:W3:Y:S02]  /*35210*/  LDL.LU R21, [R1+0x214] ;  /* 0x0002140001157983 */ /* 0x000ee40000300800 */
[----:B------:R-:W3:Y:S02]  /*35220*/  LDL.LU R22, [R1+0x218] ;  /* 0x0002180001167983 */ /* 0x000ee40000300800 */
[----:B------:R-:W3:Y:S01]  /*35230*/  LDL.LU R23, [R1+0x21c] ;  /* 0x00021c0001177983 */ /* 0x000ee20000300800 */
[----:B------:R-:W2:Y:S01]  /*35240*/  LDL.LU.64 R24, [R1+0x3d48] ;  /* 0x003d480001187983 */ /* 0x000ea20000300a00 */
[----:B------:R-:W2:Y:S02]  /*35250*/  LDL.LU.64 R6, [R1+0x3d40] ;  /* 0x003d400001067983 */ /* 0x000ea40000300a00 */
[----:B------:R-:W2:Y:S02]  /*35260*/  LDL.LU.64 R4, [R1+0x3d38] ;  /* 0x003d380001047983 */ /* 0x000ea40000300a00 */
[----:B------:R-:W-:Y:S01]  /*35270*/  STL.64 [R1+0x70], R8 ;  /* 0x0000700801007387 */ /* 0x000fe20000100a00 */
[----:B------:R-:W-:Y:S02]  /*35280*/  STL.64 [R1+0x78], R10 ;  /* 0x0000780a01007387 */ /* 0x000fe40000100a00 */
[----:B------:R-:W0:Y:S02]  /*35290*/  LDSM.16.MT88.4 R8, [R0+0x6180] ;  /* 0x006180000008783b */ /* 0x000e240000004200 */
[----:B0-----:R-:W-:Y:S02]  /*352a0*/  STL.64 [R1+0x3b48], R10 ;  /* 0x003b480a01007387 */ /* 0x001fe40000100a00 */
[----:B------:R0:W-:Y:S02]  /*352b0*/  STL.64 [R1+0x3b40], R8 ;  /* 0x003b400801007387 */ /* 0x0001e40000100a00 */
        /* <DEDUP_REMOVED lines=24> */
[----:B--2---:R-:W-:Y:S11]  /*35440*/  HMMA.16816.F32.BF16 R12, R4, R24, R12 ;  /* 0x00000018040c723c */ /* 0x004ff6000004180c */
[----:B------:R-:W-:Y:S11]  /*35450*/  @!UPT UIADD3 URZ, URZ, URZ, URZ ;  /* 0x0000003f3f3ff290 */ /* 0x000ff6000fffe03f */
[----:B------:R-:W-:Y:S01]  /*35460*/  @!UPT UIADD3 URZ, URZ, URZ, URZ ;  /* 0x0000003f3f3ff290 */ /* 0x000fe2000fffe03f */
[----:B------:R0:W-:Y:S01]  /*35470*/  STL.64 [R1+0x30], R12 ;  /* 0x0000300c01007387 */ /* 0x0001e20000100a00 */
[----:B------:R1:W-:Y:S03]  /*35480*/  STL [R1+0x38], R14 ;  /* 0x0000380e01007387 */ /* 0x0003e60000100800 */
[----:B0-----:R-:W1:Y:S01]  /*35490*/  LDL.LU.64 R12, [R1+0x3ce0] ;  /* 0x003ce000010c7983 */ /* 0x001e620000300a00 */
[----:B------:R-:W-:-:S05]  /*354a0*/  IMAD.MOV.U32 R0, RZ, RZ, R15 ;  /* 0x000000ffff007224 */ /* 0x000fca00078e000f */
[----:B------:R-:W-:Y:S01]  /*354b0*/  STL [R1+0x3b58], R0 ;  /* 0x003b580001007387 */ /* 0x000fe20000100800 */
[C---:B-1----:R-:W-:Y:S03]  /*354c0*/  HMMA.16816.F32.BF16 R12, R4.reuse, R12, R16 ;  /* 0x0000000c040c723c */ /* 0x042fe60000041810 */
[----:B------:R-:W2:Y:S01]  /*354d0*/  LDL.LU.64 R18, [R1+0x3cd8] ;  /* 0x003cd80001127983 */ /* 0x000ea20000300a00 */
[----:B------:R-:W2:Y:S11]  /*354e0*/  LDL.LU.64 R16, [R1+0x3cd0] ;  /* 0x003cd00001107983 */ /* 0x000eb60000300a00 */
[----:B------:R-:W-:Y:S08]  /*354f0*/  @!UPT UIADD3 URZ, URZ, URZ, URZ ;  /* 0x0000003f3f3ff290 */ /* 0x000ff0000fffe03f */
        /* <DEDUP_REMOVED lines=8> */
[----:B------:R0:W-:Y:S02]  /*35580*/  STL [R1+0x148], R14 ;  /* 0x0001480e01007387 */ /* 0x0001e40000100800 */
[----:B------:R-:W-:Y:S02]  /*35590*/  IMAD.MOV.U32 R0, RZ, RZ, R15 ;  /* 0x000000ffff007224 */ /* 0x000fe400078e000f */
[----:B0-----:R-:W2:Y:S01]  /*355a0*/  LDL.LU.64 R14, [R1+0x3cb0] ;  /* 0x003cb000010e7983 */ /* 0x001ea20000300a00 */
[----:B------:R-:W2:Y:S01]  /*355b0*/  LDL.LU.64 R12, [R1+0x3ca8] ;  /* 0x003ca800010c7983 */ /* 0x000ea20000300a00 */
[C---:B---3--:R-:W-:Y:S11]  /*355c0*/  HMMA.16816.F32.BF16 R20, R4.reuse, R8, R20 ;  /* 0x000000080414723c */ /* 0x048ff60000041814 */
[----:B------:R-:W-:Y:S11]  /*355d0*/  @!UPT UIADD3 URZ, URZ, URZ, URZ ;  /* 0x0000003f3f3ff290 */ /* 0x000ff6000fffe03f */
[----:B------:R-:W-:Y:S02]  /*355e0*/  @!UPT UIADD3 URZ, URZ, URZ, URZ ;  /* 0x0000003f3f3ff290 */ /* 0x000fe4000fffe03f */
[----:B------:R-:W-:Y:S02]  /*355f0*/  IMAD.MOV.U32 R25, RZ, RZ, R22 ;  /* 0x000000ffff197224 */ /* 0x000fe400078e0016 */
[----:B------:R-:W-:Y:S01]  /*35600*/  IMAD.MOV.U32 R24, RZ, RZ, R23 ;  /* 0x000000ffff187224 */ /* 0x000fe200078e0017 */
[----:B--2---:R-:W-:Y:S11]  /*35610*/  HMMA.16816.F32.BF16 R12, R4, R16, R12 ;  /* 0x00000010040c723c */ /* 0x004ff6000004180c */
[----:B------:R-:W-:Y:S11]  /*35620*/  @!UPT UIADD3 URZ, URZ, URZ, URZ ;  /* 0x0000003f3f3ff290 */ /* 0x000ff6000fffe03f */
[----:B------:R-:W-:Y:S01]  /*35630*/  @!UPT UIADD3 URZ, URZ, URZ, URZ ;  /* 0x0000003f3f3ff290 */ /* 0x000fe2000fffe03f */
[----:B------:R-:W-:Y:S01]  /*35640*/  STL.64 [R1+0x170], R12 ;  /* 0x0001700c01007387 */ /* 0x000fe20000100a00 */
[----:B------:R0:W-:Y:S03]  /*35650*/  STL.64 [R1+0x178], R14 ;  /* 0x0001780e01007387 */ /* 0x0001e60000100a00 */
[----:B0-----:R-:W2:Y:S01]  /*35660*/  LDL.LU.64 R14, [R1+0x3ca0] ;  /* 0x003ca000010e7983 */ /* 0x001ea20000300a00 */
[----:B------:R-:W2:Y:S02]  /*35670*/  LDL.LU.64 R12, [R1+0x3c98] ;  /* 0x003c9800010c7983 */ /* 0x000ea40000300a00 */
[----:B------:R-:W-:Y:S02]  /*35680*/  STL.64 [R1+0x3c40], R18 ;  /* 0x003c401201007387 */ /* 0x000fe40000100a00 */
[----:B------:R0:W-:Y:S02]  /*35690*/  STL.64 [R1+0x190], R20 ;  /* 0x0001901401007387 */ /* 0x0001e40000100a00 */
[----:B0-----:R-:W3:Y:S01]  /*356a0*/  LDL.LU R20, [R1+0x2a0] ;  /* 0x0002a00001147983 */ /* 0x001ee20000300800 */
[----:B------:R-:W3:Y:S02]  /*356b0*/  LDL.LU R21, [R1+0x2a4] ;  /* 0x0002a40001157983 */ /* 0x000ee40000300800 */
[----:B------:R-:W3:Y:S02]  /*356c0*/  LDL.LU R22, [R1+0x2a8] ;  /* 0x0002a80001167983 */ /* 0x000ee40000300800 */
[----:B------:R-:W3:Y:S01]  /*356d0*/  LDL.LU R23, [R1+0x2ac] ;  /* 0x0002ac0001177983 */ /* 0x000ee20000300800 */
[----:B------:R-:W3:Y:S01]  /*356e0*/  LDL.64 R6, [R1+0x18] ;  /* 0x0000180001067983 */ /* 0x000ee20000100a00 */
[----:B------:R-:W-:Y:S02]  /*356f0*/  STL.64 [R1+0x3c80], R26 ;  /* 0x003c801a01007387 */ /* 0x000fe40000100a00 */
[----:B------:R0:W-:Y:S02]  /*35700*/  STL.64 [R1+0x3c78], R24 ;  /* 0x003c781801007387 */ /* 0x0001e40000100a00 */
[----:B------:R-:W2:Y:S01]  /*35710*/  LDL R18, [R1+0xc8] ;  /* 0x0000c80001127983 */ /* 0x000ea20000100800 */
[----:B------:R-:W2:Y:S04]  /*35720*/  LDL R19, [R1+0xcc] ;  /* 0x0000cc0001137983 */ /* 0x000ea80000100800 */
[----:B0-----:R-:W2:Y:S01]  /*35730*/  LDL.LU R24, [R1+0x2c0] ;  /* 0x0002c00001187983 */ /* 0x001ea20000300800 */
[----:B------:R-:W2:Y:S02]  /*35740*/  LDL.LU R25, [R1+0x2c4] ;  /* 0x0002c40001197983 */ /* 0x000ea40000300800 */
[----:B------:R-:W2:Y:S02]  /*35750*/  LDL.LU R26, [R1+0x2c8] ;  /* 0x0002c800011a7983 */ /* 0x000ea40000300800 */
[----:B------:R-:W2:Y:S02]  /*35760*/  LDL.LU R27, [R1+0x2cc] ;  /* 0x0002cc00011b7983 */ /* 0x000ea40000300800 */
[----:B--2---:R0:W-:Y:S01]  /*35770*/  STL.64 [R1+0x3c90], R26 ;  /* 0x003c901a01007387 */ /* 0x0041e20000100a00 */
[----:B------:R-:W-:Y:S03]  /*35780*/  STL.64 [R1+0x3c88], R24 ;  /* 0x003c881801007387 */ /* 0x000fe60000100a00 */
[----:B0-----:R-:W2:Y:S01]  /*35790*/  LDL.64 R26, [R1+0x28] ;  /* 0x00002800011a7983 */ /* 0x001ea20000100a00 */
[----:B------:R0:W-:Y:S02]  /*357a0*/  STL.64 [R1+0x3c58], R18 ;  /* 0x003c581201007387 */ /* 0x0001e40000100a00 */
[----:B------:R-:W2:Y:S02]  /*357b0*/  LDL.LU R16, [R1+0x220] ;  /* 0x0002200001107983 */ /* 0x000ea40000300800 */
[----:B------:R-:W2:Y:S01]  /*357c0*/  LDL.LU R17, [R1+0x224] ;  /* 0x0002240001117983 */ /* 0x000ea20000300800 */
[----:B0-----:R-:W2:Y:S01]  /*357d0*/  LDL.LU R18, [R1+0x228] ;  /* 0x0002280001127983 */ /* 0x001ea20000300800 */
[----:B------:R-:W2:Y:S02]  /*357e0*/  LDL.LU R19, [R1+0x22c] ;  /* 0x00022c0001137983 */ /* 0x000ea40000300800 */
[C---:B--2---:R-:W-:Y:S11]  /*357f0*/  HMMA.16816.F32.BF16 R16, R12.reuse, R26, R16 ;  /* 0x0000001a0c10723c */ /* 0x044ff60000041810 */
[----:B------:R-:W-:Y:S11]  /*35800*/  @!UPT UIADD3 URZ, URZ, URZ, URZ ;  /* 0x0000003f3f3ff290 */ /* 0x000ff6000fffe03f */
[----:B------:R-:W-:Y:S01]  /*35810*/  @!UPT UIADD3 URZ, URZ, URZ, URZ ;  /* 0x0000003f3f3ff290 */ /* 0x000fe2000fffe03f */
[----:B------:R-:W-:Y:S01]  /*35820*/  STL.64 [R1+0x1d0], R16 ;  /* 0x0001d01001007387 */ /* 0x000fe20000100a00 */
[----:B------:R0:W-:Y:S03]  /*35830*/  STL.64 [R1+0x1d8], R18 ;  /* 0x0001d81201007387 */ /* 0x0001e60000100a00 */
[----:B0-----:R-:W2:Y:S01]  /*35840*/  LDL.64 R18, [R1+0xb8] ;  /* 0x0000b80001127983 */ /* 0x001ea20000100a00 */
[----:B------:R-:W-:Y:S02]  /*35850*/  IMAD.MOV.U32 R9, RZ, RZ, R26 ;  /* 0x000000ffff097224 */ /* 0x000fe400078e001a */
[----:B------:R-:W-:Y:S02]  /*35860*/  IMAD.MOV.U32 R8, RZ, RZ, R27 ;  /* 0x000000ffff087224 */ /* 0x000fe400078e001b */
[----:B---3--:R-:W-:Y:S01]  /*35870*/  HMMA.16816.F32.BF16 R24, R12, R6, R20 ;  /* 0x000000060c18723c */ /* 0x008fe20000041814 */
[----:B--2---:R0:W-:Y:S01]  /*35880*/  STL.64 [R1+0x3c70], R18 ;  /* 0x003c701201007387 */ /* 0x0041e20000100a00 */
[----:B------:R-:W2:Y:S02]  /*35890*/  LDL.LU R16, [R1+0x2d0] ;  /* 0x0002d00001107983 */ /* 0x000ea40000300800 */
[----:B------:R-:W2:Y:S01]  /*358a0*/  LDL.LU R17, [R1+0x2d4] ;  /* 0x0002d40001117983 */ /* 0x000ea20000300800 */
[----:B0-----:R-:W2:Y:S01]  /*358b0*/  LDL.LU R18, [R1+0x2d8] ;  /* 0x0002d80001127983 */ /* 0x001ea20000300800 */
[----:B------:R-:W2:Y:S02]  /*358c0*/  LDL.LU R19, [R1+0x2dc] ;  /* 0x0002dc0001137983 */ /* 0x000ea40000300800 */
[----:B------:R-:W-:Y:S02]  /*358d0*/  STL.64 [R1+0x3c50], R10 ;  /* 0x003c500a01007387 */ /* 0x000fe40000100a00 */
[----:B------:R0:W-:Y:S02]  /*358e0*/  STL.64 [R1+0x3c48], R8 ;  /* 0x003c480801007387 */ /* 0x0001e40000100a00 */
[----:B0-----:R-:W3:Y:S01]  /*358f0*/  LDL.LU R8, [R1+0x300] ;  /* 0x0003000001087983 */ /* 0x001ee20000300800 */
[----:B------:R-:W3:Y:S02]  /*35900*/  LDL.LU R9, [R1+0x304] ;  /* 0x0003040001097983 */ /* 0x000ee40000300800 */
[----:B------:R-:W2:Y:S02]  /*35910*/  LDL.LU R10, [R1+0x308] ;  /* 0x00030800010a7983 */ /* 0x000ea40000300800 */
[----:B------:R-:W2:Y:S02]  /*35920*/  LDL.LU R11, [R1+0x30c] ;  /* 0x00030c00010b7983 */ /* 0x000ea40000300800 */
[----:B------:R-:W-:-:S02]  /*35930*/  IMAD.MOV.U32 R23, RZ, RZ, R6 ;  /* 0x000000ffff177224 */ /* 0x000fc400078e0006 */
[----:B------:R-:W-:-:S03]  /*35940*/  IMAD.MOV.U32 R22, RZ, RZ, R7 ;  /* 0x000000ffff167224 */ /* 0x000fc600078e0007 */
[----:B------:R-:W-:Y:S02]  /*35950*/  IMAD.MOV.U32 R7, RZ, RZ, R24 ;  /* 0x000000ffff077224 */ /* 0x000fe400078e0018 */
[----:B------:R-:W-:Y:S02]  /*35960*/  IMAD.MOV.U32 R6, RZ, RZ, R25 ;  /* 0x000000ffff067224 */ /* 0x000fe400078e0019 */
[----:B------:R-:W-:Y:S02]  /*35970*/  IMAD.MOV.U32 R5, RZ, RZ, R26 ;  /* 0x000000ffff057224 */ /* 0x000fe400078e001a */
[----:B------:R-:W-:Y:S01]  /*35980*/  IMAD.MOV.U32 R4, RZ, RZ, R27 ;  /* 0x000000ffff047224 */ /* 0x000fe200078e001b */
[----:B--2---:R-:W-:Y:S01]  /*35990*/  STL.64 [R1+0x3c68], R10 ;  /* 0x003c680a01007387 */ /* 0x004fe20000100a00 */
[----:B---3--:R0:W-:Y:S03]  /*359a0*/  STL.64 [R1+0x3c60], R8 ;  /* 0x003c600801007387 */ /* 0x0081e60000100a00 */
[----:B0-----:R-:W2:Y:S01]  /*359b0*/  LDL.LU R8, [R1+0x2f0] ;  /* 0x0002f00001087983 */ /* 0x001ea20000300800 */
[----:B------:R-:W2:Y:S02]  /*359c0*/  LDL.LU R9, [R1+0x2f4] ;  /* 0x0002f40001097983 */ /* 0x000ea40000300800 */
[----:B------:R-:W2:Y:S02]  /*359d0*/  LDL.LU R10, [R1+0x2f8] ;  /* 0x0002f800010a7983 */ /* 0x000ea40000300800 */
[----:B------:R-:W2:Y:S01]  /*359e0*/  LDL.LU R11, [R1+0x2fc] ;  /* 0x0002fc00010b7983 */ /* 0x000ea20000300800 */
[----:B------:R-:W3:Y:S01]  /*359f0*/  LDL.LU.64 R26, [R1+0x3c90] ;  /* 0x003c9000011a7983 */ /* 0x000ee20000300a00 */
[----:B------:R-:W3:Y:S02]  /*35a00*/  LDL.LU.64 R24, [R1+0x3c88] ;  /* 0x003c880001187983 */ /* 0x000ee40000300a00 */
[----:B------:R0:W-:Y:S02]  /*35a10*/  STL.64 [R1+0x3af0], R6 ;  /* 0x003af00601007387 */ /* 0x0001e40000100a00 */
[----:B------:R-:W-:Y:S01]  /*35a20*/  STL.64 [R1+0x3ae8], R4 ;  /* 0x003ae80401007387 */ /* 0x000fe20000100a00 */
[----:B0-----:R-:W3:Y:S01]  /*35a30*/  LDL.LU R6, [R1+0x8] ;  /* 0x0000080001067983 */ /* 0x001ee20000300800 */
[----:B------:R-:W3:Y:S02]  /*35a40*/  LDL.LU R7, [R1+0xc] ;  /* 0x00000c0001077983 */ /* 0x000ee40000300800 */
[C---:B---3--:R-:W-:Y:S11]  /*35a50*/  HMMA.16816.F32.BF16 R24, R12.reuse, R6, R24 ;  /* 0x000000060c18723c */ /* 0x048ff60000041818 */
[----:B------:R-:W-:Y:S11]  /*35a60*/  @!UPT UIADD3 URZ, URZ, URZ, URZ ;  /* 0x0000003f3f3ff290 */ /* 0x000ff6000fffe03f */
[----:B------:R-:W-:Y:S01]  /*35a70*/  @!UPT UIADD3 URZ, URZ, URZ, URZ ;  /* 0x0000003f3f3ff290 */ /* 0x000fe2000fffe03f */
[----:B------:R-:W-:Y:S01]  /*35a80*/  STL.64 [R1+0x210], R24 ;  /* 0x0002101801007387 */ /* 0x000fe20000100a00 */
[----:B------:R0:W-:Y:S03]  /*35a90*/  STL.64 [R1+0x218], R26 ;  /* 0x0002181a01007387 */ /* 0x0001e60000100a00 */
[----:B0-----:R-:W3:Y:S01]  /*35aa0*/  LDL.LU.64 R26, [R1+0x3c80] ;  /* 0x003c8000011a7983 */ /* 0x001ee20000300a00 */
[----:B------:R-:W2:Y:S02]  /*35ab0*/  LDL.LU.64 R24, [R1+0x3c78] ;  /* 0x003c780001187983 */ /* 0x000ea40000300a00 */
[----:B------:R0:W-:Y:S02]  /*35ac0*/  STL.64 [R1+0x3c00], R6 ;  /* 0x003c000601007387 */ /* 0x0001e40000100a00 */
[----:B------:R-:W2:Y:S01]  /*35ad0*/  LDL.LU R4, [R1+0x2e0] ;  /* 0x0002e00001047983 */ /* 0x000ea20000300800 */
[----:B------:R-:W2:Y:S04]  /*35ae0*/  LDL.LU R5, [R1+0x2e4] ;  /* 0x0002e40001057983 */ /* 0x000ea80000300800 */
[----:B0-----:R-:W2:Y:S01]  /*35af0*/  LDL.LU R6, [R1+0x2e8] ;  /* 0x0002e80001067983 */ /* 0x001ea20000300800 */
[----:B------:R-:W2:Y:S01]  /*35b00*/  LDL.LU R7, [R1+0x2ec] ;  /* 0x0002ec0001077983 */ /* 0x000ea20000300800 */
[C---:B---3--:R-:W-:Y:S11]  /*35b10*/  HMMA.16816.F32.BF16 R16, R12.reuse, R26, R16 ;  /* 0x0000001a0c10723c */ /* 0x048ff60000041810 */
[----:B------:R-:W-:Y:S11]  /*35b20*/  @!UPT UIADD3 URZ, URZ, URZ, URZ ;  /* 0x0000003f3f3ff290 */ /* 0x000ff6000fffe03f */
[----:B------:R-:W-:Y:S01]  /*35b30*/  @!UPT UIADD3 URZ, URZ, URZ, URZ ;  /* 0x0000003f3f3ff290 */ /* 0x000fe2000fffe03f */
[----:B------:R-:W-:Y:S01]  /*35b40*/  STL.64 [R1+0x230], R16 ;  /* 0x0002301001007387 */ /* 0x000fe20000100a00 */
[----:B------:R0:W-:Y:S03]  /*35b50*/  STL.64 [R1+0x238], R18 ;  /* 0x0002381201007387 */ /* 0x0001e60000100a00 */
[----:B0-----:R-:W3:Y:S01]  /*35b60*/  LDL.LU.64 R18, [R1+0x3c70] ;  /* 0x003c700001127983 */ /* 0x001ee20000300a00 */
[----:B------:R-:W-:Y:S02]  /*35b70*/  STL.64 [R1+0x3bf8], R26 ;  /* 0x003bf81a01007387 */ /* 0x000fe40000100a00 */
[----:B--2---:R0:W-:Y:S02]  /*35b80*/  STL.64 [R1+0x3bf0], R24 ;  /* 0x003bf01801007387 */ /* 0x0041e40000100a00 */
[----:B0-----:R-:W2:Y:S01]  /*35b90*/  LDL.LU R24, [R1+0x2b0] ;  /* 0x0002b00001187983 */ /* 0x001ea20000300800 */
[----:B------:R-:W2:Y:S02]  /*35ba0*/  LDL.LU R25, [R1+0x2b4] ;  /* 0x0002b40001197983 */ /* 0x000ea40000300800 */
[----:B------:R-:W2:Y:S01]  /*35bb0*/  LDL.LU R26, [R1+0x2b8] ;  /* 0x0002b800011a7983 */ /* 0x000ea20000300800 */
[----:B---3--:R-:W-:Y:S01]  /*35bc0*/  HMMA.16816.F32.BF16 R8, R12, R18, R8 ;  /* 0x000000120c08723c */ /* 0x008fe20000041808 */
        /* <DEDUP_REMOVED lines=8> */
[C---:B---3--:R-:W-:Y:S01]  /*35c50*/  HMMA.16816.F32.BF16 R16, R12.reuse, R18, R8 ;  /* 0x000000120c10723c */ /* 0x048fe20000041808 */
[----:B------:R-:W2:Y:S01]  /*35c60*/  LDL.LU.64 R10, [R1+0x3c50] ;  /* 0x003c5000010a7983 */ /* 0x000ea20000300a00 */
[----:B------:R-:W3:Y:S11]  /*35c70*/  LDL.LU.64 R8, [R1+0x3c48] ;  /* 0x003c480001087983 */ /* 0x000ef60000300a00 */
[----:B------:R-:W-:Y:S10]  /*35c80*/  @!UPT UIADD3 URZ, URZ, URZ, URZ ;  /* 0x0000003f3f3ff290 */ /* 0x000ff4000fffe03f */
[----:B------:R-:W-:Y:S01]  /*35c90*/  STL.64 [R1+0x2c0], R16 ;  /* 0x0002c01001007387 */ /* 0x000fe20000100a00 */
[----:B------:R0:W-:Y:S03]  /*35ca0*/  STL.64 [R1+0x2c8], R18 ;  /* 0x0002c81201007387 */ /* 0x0001e60000100a00 */
[----:B0-----:R-:W2:Y:S01]  /*35cb0*/  LDL.LU.64 R18, [R1+0x3c40] ;  /* 0x003c400001127983 */ /* 0x001ea20000300a00 */
[----:B----4-:R-:W-:Y:S01]  /*35cc0*/  IMAD.MOV.U32 R27, RZ, RZ, R29 ;  /* 0x000000ffff1b7224 */ /* 0x010fe200078e001d */
[C---:B--2---:R-:W-:Y:S08]  /*35cd0*/  HMMA.16816.F32.BF16 R4, R12.reuse, R18, R4 ;  /* 0x000000120c04723c */ /* 0x044ff00000041804 */
[----:B------:R-:W-:Y:S11]  /*35ce0*/  HMMA.16816.F32.BF16 R12, R12, R10, R24 ;  /* 0x0000000a0c0c723c */ /* 0x000ff60000041818 */
[----:B------:R-:W-:Y:S04]  /*35cf0*/  @!UPT UIADD3 URZ, URZ, URZ, URZ ;  /* 0x0000003f3f3ff290 */ /* 0x000fe8000fffe03f */
[----:B------:R0:W-:Y:S01]  /*35d00*/  STL.64 [R1+0x2e0], R4 ;  /* 0x0002e00401007387 */ /* 0x0001e20000100a00 */
[----:B------:R1:W-:Y:S02]  /*35d10*/  STL.64 [R1+0x2e8], R6 ;  /* 0x0002e80601007387 */ /* 0x0003e40000100a00 */
[----:B0-----:R-:W-:Y:S02]  /*35d20*/  IMAD.MOV.U32 R5, RZ, RZ, R18 ;  /* 0x000000ffff057224 */ /* 0x001fe400078e0012 */
[----:B------:R-:W-:Y:S02]  /*35d30*/  IMAD.MOV.U32 R4, RZ, RZ, R19 ;  /* 0x000000ffff047224 */ /* 0x000fe400078e0013 */
[----:B-1----:R-:W-:Y:S02]  /*35d40*/  IMAD.MOV.U32 R6, RZ, RZ, R23 ;  /* 0x000000ffff067224 */ /* 0x002fe400078e0017 */
[----:B------:R-:W-:Y:S01]  /*35d50*/  IMAD.MOV.U32 R7, RZ, RZ, R22 ;  /* 0x000000ffff077224 */ /* 0x000fe200078e0016 */
[----:B------:R-:W2:Y:S01]  /*35d60*/  LDL.LU.64 R18, [R1+0x3c38] ;  /* 0x003c380001127983 */ /* 0x000ea20000300a00 */
[----:B------:R-:W2:Y:S02]  /*35d70*/  LDL.LU.64 R16, [R1+0x3c30] ;  /* 0x003c300001107983 */ /* 0x000ea40000300a00 */
[----:B------:R-:W-:Y:S02]  /*35d80*/  STL.64 [R1+0x2d0], R12 ;  /* 0x0002d00c01007387 */ /* 0x000fe40000100a00 */
[----:B------:R-:W-:Y:S01]  /*35d90*/  STL [R1+0x2d8], R14 ;  /* 0x0002d80e01007387 */ /* 0x000fe20000100800 */
[----:B------:R-:W-:Y:S01]  /*35da0*/  STL.64 [R1+0x3c18], R6 ;  /* 0x003c180601007387 */ /* 0x000fe20000100a00 */
[----:B------:R-:W4:Y:S02]  /*35db0*/  LDL.LU R24, [R1+0x1e0] ;  /* 0x0001e00001187983 */ /* 0x000f240000300800 */
[----:B------:R-:W4:Y:S02]  /*35dc0*/  LDL.LU R25, [R1+0x1e4] ;  /* 0x0001e40001197983 */ /* 0x000f240000300800 */
[----:B------:R-:W2:Y:S01]  /*35dd0*/  LDL.LU R26, [R1+0x1e8] ;  /* 0x0001e800011a7983 */ /* 0x000ea20000300800 */
[----:B------:R-:W2:Y:S04]  /*35de0*/  LDL.LU R27, [R1+0x1ec] ;  /* 0x0001ec00011b7983 */ /* 0x000ea80000300800 */
[----:B--2---:R-:W-:Y:S01]  /*35df0*/  STL.64 [R1+0x3c10], R26 ;  /* 0x003c101a01007387 */ /* 0x004fe20000100a00 */
[----:B----4-:R0:W-:Y:S03]  /*35e00*/  STL.64 [R1+0x3c08], R24 ;  /* 0x003c081801007387 */ /* 0x0101e60000100a00 */
[----:B0-----:R-:W2:Y:S01]  /*35e10*/  LDL.LU R24, [R1+0x200] ;  /* 0x0002000001187983 */ /* 0x001ea20000300800 */
[----:B------:R-:W2:Y:S02]  /*35e20*/  LDL.LU R25, [R1+0x204] ;  /* 0x0002040001197983 */ /* 0x000ea40000300800 */
[----:B------:R-:W4:Y:S02]  /*35e30*/  LDL.LU R26, [R1+0x208] ;  /* 0x00020800011a7983 */ /* 0x000f240000300800 */
[----:B------:R-:W4:Y:S02]  /*35e40*/  LDL.LU R27, [R1+0x20c] ;  /* 0x00020c00011b7983 */ /* 0x000f240000300800 */
[----:B---3--:R-:W-:-:S02]  /*35e50*/  IMAD.MOV.U32 R7, RZ, RZ, R8 ;  /* 0x000000ffff077224 */ /* 0x008fc400078e0008 */
[----:B------:R-:W-:Y:S01]  /*35e60*/  IMAD.MOV.U32 R6, RZ, RZ, R9 ;  /* 0x000000ffff067224 */ /* 0x000fe200078e0009 */
[----:B----4-:R-:W-:Y:S01]  /*35e70*/  STL.64 [R1+0x3c28], R26 ;  /* 0x003c281a01007387 */ /* 0x010fe20000100a00 */
[----:B--2---:R0:W-:Y:S03]  /*35e80*/  STL.64 [R1+0x3c20], R24 ;  /* 0x003c201801007387 */ /* 0x0041e60000100a00 */
[----:B0-----:R-:W2:Y:S01]  /*35e90*/  LDL.LU R24, [R1+0x290] ;  /* 0x0002900001187983 */ /* 0x001ea20000300800 */
[----:B------:R-:W2:Y:S02]  /*35ea0*/  LDL.LU R25, [R1+0x294] ;  /* 0x0002940001197983 */ /* 0x000ea40000300800 */
[----:B------:R-:W2:Y:S02]  /*35eb0*/  LDL.LU R26, [R1+0x298] ;  /* 0x00029800011a7983 */ /* 0x000ea40000300800 */
[----:B------:R-:W2:Y:S01]  /*35ec0*/  LDL.LU R27, [R1+0x29c] ;  /* 0x00029c00011b7983 */ /* 0x000ea20000300800 */
[----:B------:R0:W-:Y:S01]  /*35ed0*/  STL.64 [R1+0x3bb8], R10 ;  /* 0x003bb80a01007387 */ /* 0x0001e20000100a00 */
[----:B------:R-:W3:Y:S02]  /*35ee0*/  LDL.LU R8, [R1+0x180] ;  /* 0x0001800001087983 */ /* 0x000ee40000300800 */
[----:B------:R-:W3:Y:S01]  /*35ef0*/  LDL.LU R9, [R1+0x184] ;  /* 0x0001840001097983 */ /* 0x000ee20000300800 */
[----:B0-----:R-:W4:Y:S01]  /*35f00*/  LDL.LU R10, [R1+0x188] ;  /* 0x00018800010a7983 */ /* 0x001f220000300800 */
[----:B------:R-:W4:Y:S02]  /*35f10*/  LDL.LU R11, [R1+0x18c] ;  /* 0x00018c00010b7983 */ /* 0x000f240000300800 */
[----:B------:R-:W-:-:S02]  /*35f20*/  IMAD.MOV.U32 R29, RZ, RZ, R15 ;  /* 0x000000ffff1d7224 */ /* 0x000fc400078e000f */
[----:B------:R-:W-:Y:S01]  /*35f30*/  IMAD.MOV.U32 R14, RZ, RZ, R5 ;  /* 0x000000ffff0e7224 */ /* 0x000fe200078e0005 */
[----:B----4-:R0:W-:Y:S01]  /*35f40*/  STL.64 [R1+0x3bc8], R10 ;  /* 0x003bc80a01007387 */ /* 0x0101e20000100a00 */
[----:B---3--:R-:W-:Y:S03]  /*35f50*/  STL.64 [R1+0x3bc0], R8 ;  /* 0x003bc00801007387 */ /* 0x008fe60000100a00 */
[----:B0-----:R-:W3:Y:S01]  /*35f60*/  LDL.LU.64 R10, [R1+0xc8] ;  /* 0x0000c800010a7983 */ /* 0x001ee20000300a00 */
[----:B------:R-:W-:Y:S02]  /*35f70*/  IMAD.MOV.U32 R15, RZ, RZ, R4 ;  /* 0x000000ffff0f7224 */ /* 0x000fe400078e0004 */
[----:B--2---:R-:W-:Y:S01]  /*35f80*/  HMMA.16816.F32.BF16 R4, R16, R6, R24 ;  /* 0x000000061004723c */ /* 0x004fe20000041818 */
[----:B---3--:R-:W-:Y:S02]  /*35f90*/  STL.64 [R1+0x3bd8], R10 ;  /* 0x003bd80a01007387 */ /* 0x008fe40000100a00 */
[----:B------:R0:W-:Y:S02]  /*35fa0*/  STL.64 [R1+0x3bd0], R14 ;  /* 0x003bd00e01007387 */ /* 0x0001e40000100a00 */
[----:B------:R-:W2:Y:S02]  /*35fb0*/  LDL.LU R12, [R1+0x1a0] ;  /* 0x0001a000010c7983 */ /* 0x000ea40000300800 */
[----:B------:R-:W2:Y:S01]  /*35fc0*/  LDL.LU R13, [R1+0x1a4] ;  /* 0x0001a400010d7983 */ /* 0x000ea20000300800 */
[----:B0-----:R-:W3:Y:S01]  /*35fd0*/  LDL.LU R14, [R1+0x1a8] ;  /* 0x0001a800010e7983 */ /* 0x001ee20000300800 */
[----:B------:R-:W3:Y:S02]  /*35fe0*/  LDL.LU R15, [R1+0x1ac] ;  /* 0x0001ac00010f7983 */ /* 0x000ee40000300800 */
[----:B------:R-:W-:-:S02]  /*35ff0*/  IMAD.MOV.U32 R11, RZ, RZ, R20 ;  /* 0x000000ffff0b7224 */ /* 0x000fc400078e0014 */
[----:B------:R-:W-:Y:S01]  /*36000*/  IMAD.MOV.U32 R10, RZ, RZ, R21 ;  /* 0x000000ffff0a7224 */ /* 0x000fe200078e0015 */
[----:B---3--:R-:W-:Y:S01]  /*36010*/  STL.64 [R1+0x3be8], R14 ;  /* 0x003be80e01007387 */ /* 0x008fe20000100a00 */
[----:B--2---:R0:W-:Y:S03]  /*36020*/  STL.64 [R1+0x3be0], R12 ;  /* 0x003be00c01007387 */ /* 0x0041e60000100a00 */
[----:B0-----:R-:W2:Y:S01]  /*36030*/  LDL.LU R12, [R1+0x1b0] ;  /* 0x0001b000010c7983 */ /* 0x001ea20000300800 */
[----:B------:R-:W2:Y:S02]  /*36040*/  LDL.LU R13, [R1+0x1b4] ;  /* 0x0001b400010d7983 */ /* 0x000ea40000300800 */
[----:B------:R-:W2:Y:S02]  /*36050*/  LDL.LU R14, [R1+0x1b8] ;  /* 0x0001b800010e7983 */ /* 0x000ea40000300800 */
[----:B------:R-:W2:Y:S01]  /*36060*/  LDL.LU R15, [R1+0x1bc] ;  /* 0x0001bc00010f7983 */ /* 0x000ea20000300800 */
[----:B------:R-:W3:Y:S01]  /*36070*/  LDL.LU R20, [R1+0x150] ;  /* 0x0001500001147983 */ /* 0x000ee20000300800 */
[----:B------:R-:W3:Y:S02]  /*36080*/  LDL.LU R21, [R1+0x154] ;  /* 0x0001540001157983 */ /* 0x000ee40000300800 */
[----:B------:R-:W3:Y:S02]  /*36090*/  LDL.LU R22, [R1+0x158] ;  /* 0x0001580001167983 */ /* 0x000ee40000300800 */
[----:B------:R-:W3:Y:S01]  /*360a0*/  LDL.LU R23, [R1+0x15c] ;  /* 0x00015c0001177983 */ /* 0x000ee20000300800 */
[----:B------:R-:W4:Y:S01]  /*360b0*/  LDL.LU.64 R26, [R1+0x3c28] ;  /* 0x003c2800011a7983 */ /* 0x000f220000300a00 */
[----:B------:R-:W4:Y:S02]  /*360c0*/  LDL.LU.64 R24, [R1+0x3c20] ;  /* 0x003c200001187983 */ /* 0x000f240000300a00 */
[----:B------:R-:W-:Y:S02]  /*360d0*/  STL.64 [R1+0x350], R4 ;  /* 0x0003500401007387 */ /* 0x000fe40000100a00 */
[----:B------:R0:W-:Y:S02]  /*360e0*/  STL.64 [R1+0x358], R6 ;  /* 0x0003580601007387 */ /* 0x0001e40000100a00 */
[----:B0-----:R-:W4:Y:S02]  /*360f0*/  LDL.LU.64 R6, [R1+0x3c18] ;  /* 0x003c180001067983 */ /* 0x001f240000300a00 */
[C---:B----4-:R-:W-:Y:S02]  /*36100*/  HMMA.16816.F32.BF16 R4, R16.reuse, R6, R24 ;  /* 0x000000061004723c */ /* 0x050fe40000041818 */
[----:B------:R-:W4:Y:S01]  /*36110*/  LDL.LU.64 R26, [R1+0x3c10] ;  /* 0x003c1000011a7983 */ /* 0x000f220000300a00 */
[----:B------:R-:W4:Y:S11]  /*36120*/  LDL.LU.64 R24, [R1+0x3c08] ;  /* 0x003c080001187983 */ /* 0x000f360000300a00 */
[----:B------:R-:W-:Y:S09]  /*36130*/  @!UPT UIADD3 URZ, URZ, URZ, URZ ;  /* 0x0000003f3f3ff290 */ /* 0x000ff2000fffe03f */
[----:B------:R-:W-:Y:S01]  /*36140*/  STL.64 [R1+0x340], R4 ;  /* 0x0003400401007387 */ /* 0x000fe20000100a00 */
[----:B------:R0:W-:Y:S03]  /*36150*/  STL.64 [R1+0x348], R6 ;  /* 0x0003480601007387 */ /* 0x0001e60000100a00 */
[----:B0-----:R-:W4:Y:S02]  /*36160*/  LDL.LU.64 R6, [R1+0x3c00] ;  /* 0x003c000001067983 */ /* 0x001f240000300a00 */
[C---:B----4-:R-:W-:Y:S11]  /*36170*/  HMMA.16816.F32.BF16 R24, R16.reuse, R6, R24 ;  /* 0x000000061018723c */ /* 0x050ff60000041818 */
[----:B------:R-:W-:Y:S11]  /*36180*/  @!UPT UIADD3 URZ, URZ, URZ, URZ ;  /* 0x0000003f3f3ff290 */ /* 0x000ff6000fffe03f */
[----:B------:R-:W-:Y:S01]  /*36190*/  @!UPT UIADD3 URZ, URZ, URZ, URZ ;  /* 0x0000003f3f3ff290 */ /* 0x000fe2000fffe03f */
[----:B------:R-:W-:Y:S01]  /*361a0*/  STL.64 [R1+0x330], R24 ;  /* 0x0003301801007387 */ /* 0x000fe20000100a00 */
[----:B------:R0:W-:Y:S03]  /*361b0*/  STL.64 [R1+0x338], R26 ;  /* 0x0003381a01007387 */ /* 0x0001e60000100a00 */
[----:B0-----:R-:W4:Y:S01]  /*361c0*/  LDL.LU.64 R26, [R1+0x3bf8] ;  /* 0x003bf800011a7983 */ /* 0x001f220000300a00 */
[----:B------:R-:W2:Y:S02]  /*361d0*/  LDL.LU.64 R24, [R1+0x3bf0] ;  /* 0x003bf00001187983 */ /* 0x000ea40000300a00 */
[----:B------:R0:W-:Y:S02]  /*361e0*/  STL.64 [R1+0x3ba0], R6 ;  /* 0x003ba00601007387 */ /* 0x0001e40000100a00 */
[----:B------:R-:W4:Y:S01]  /*361f0*/  LDL.LU R4, [R1+0x1c0] ;  /* 0x0001c00001047983 */ /* 0x000f220000300800 */
[----:B------:R-:W4:Y:S04]  /*36200*/  LDL.LU R5, [R1+0x1c4] ;  /* 0x0001c40001057983 */ /* 0x000f280000300800 */
[----:B0-----:R-:W4:Y:S01]  /*36210*/  LDL.LU R6, [R1+0x1c8] ;  /* 0x0001c80001067983 */ /* 0x001f220000300800 */
[----:B------:R-:W4:Y:S02]  /*36220*/  LDL.LU R7, [R1+0x1cc] ;  /* 0x0001cc0001077983 */ /* 0x000f240000300800 */
[C---:B----4-:R-:W-:Y:S11]  /*36230*/  HMMA.16816.F32.BF16 R4, R16.reuse, R26, R4 ;  /* 0x0000001a1004723c */ /* 0x050ff60000041804 */
[----:B------:R-:W-:Y:S11]  /*36240*/  @!UPT UIADD3 URZ, URZ, URZ, URZ ;  /* 0x0000003f3f3ff290 */ /* 0x000ff6000fffe03f */
[----:B------:R-:W-:Y:S01]  /*36250*/  @!UPT UIADD3 URZ, URZ, URZ, URZ ;  /* 0x0000003f3f3ff290 */ /* 0x000fe2000fffe03f */
[----:B------:R0:W-:Y:S01]  /*36260*/  STL.64 [R1+0x320], R4 ;  /* 0x0003200401007387 */ /* 0x0001e20000100a00 */
[----:B------:R-:W-:Y:S03]  /*36270*/  STL.64 [R1+0x328], R6 ;  /* 0x0003280601007387 */ /* 0x000fe60000100a00 */
[----:B0-----:R-:W4:Y:S01]  /*36280*/  LDL.LU R4, [R1+0x130] ;  /* 0x0001300001047983 */ /* 0x001f220000300800 */
[----:B------:R0:W-:Y:S02]  /*36290*/  STL.64 [R1+0x3b90], R26 ;  /* 0x003b901a01007387 */ /* 0x0001e40000100a00 */
[----:B--2---:R-:W-:Y:S01]  /*362a0*/  STL.64 [R1+0x3b88], R24 ;  /* 0x003b881801007387 */ /* 0x004fe20000100a00 */
[----:B0-----:R-:W2:Y:S01]  /*362b0*/  LDL.LU.64 R26, [R1+0x18] ;  /* 0x00001800011a7983 */ /* 0x001ea20000300a00 */
[----:B------:R-:W-:Y:S01]  /*362c0*/  HMMA.16816.F32.BF16 R8, R16, R10, R12 ;  /* 0x0000000a1008723c */ /* 0x000fe2000004180c */
[----:B------:R-:W-:-:S02]  /*362d0*/  IMAD.MOV.U32 R6, RZ, RZ, R3 ;  /* 0x000000ffff067224 */ /* 0x000fc400078e0003 */
[----:B------:R-:W-:Y:S11]  /*362e0*/  IMAD.MOV.U32 R7, RZ, RZ, R2 ;  /* 0x000000ffff077224 */ /* 0x000ff600078e0002 */
[----:B------:R-:W-:Y:S10]  /*362f0*/  @!UPT UIADD3 URZ, URZ, URZ, URZ ;  /* 0x0000003f3f3ff290 */ /* 0x000ff4000fffe03f */
[----:B------:R-:W-:Y:S02]  /*36300*/  IMAD.MOV.U32 R3, RZ, RZ, R10 ;  /* 0x000000ffff037224 */ /* 0x000fe400078e000a */
[----:B------:R-:W-:Y:S01]  /*36310*/  IMAD.MOV.U32 R2, RZ, RZ, R11 ;  /* 0x000000ffff027224 */ /* 0x000fe200078e000b */
[----:B--2---:R0:W-:Y:S04]  /*36320*/  STL.64 [R1+0x3b98], R26 ;  /* 0x003b981a01007387 */ /* 0x0041e80000100a00 */
[----:B0-----:R-:W2:Y:S01]  /*36330*/  LDL.LU.64 R26, [R1+0x28] ;  /* 0x00002800011a7983 */ /* 0x001ea20000300a00 */
[----:B------:R-:W2:Y:S02]  /*36340*/  LDL.LU.64 R14, [R1+0x3be8] ;  /* 0x003be800010e7983 */ /* 0x000ea40000300a00 */
[----:B------:R-:W2:Y:S02]  /*36350*/  LDL.LU.64 R12, [R1+0x3be0] ;  /* 0x003be000010c7983 */ /* 0x000ea40000300a00 */
[----:B------:R-:W-:Y:S01]  /*36360*/  STL [R1+0x310], R8 ;  /* 0x0003100801007387 */ /* 0x000fe20000100800 */
[----:B------:R-:W2:Y:S01]  /*36370*/  LDL.LU.64 R10, [R1+0x3bd8] ;  /* 0x003bd800010a7983 */ /* 0x000ea20000300a00 */
[----:B------:R-:W-:-:S02]  /*36380*/  IMAD.MOV.U32 R5, RZ, RZ, R28 ;  /* 0x000000ffff057224 */ /* 0x000fc400078e001c */
[----:B------:R-:W-:-:S05]  /*36390*/  IMAD.MOV.U32 R28, RZ, RZ, R9 ;  /* 0x000000ffff1c7224 */ /* 0x000fca00078e0009 */
[----:B------:R0:W-:Y:S04]  /*363a0*/  STL [R1+0x3a5c], R28 ;  /* 0x003a5c1c01007387 */ /* 0x0001e80000100800 */
[----:B0-----:R-:W3:Y:S01]  /*363b0*/  LDL R28, [R1+0x384] ;  /* 0x00038400011c7983 */ /* 0x001ee20000100800 */
[----:B------:R0:W-:Y:S01]  /*363c0*/  STL [R1+0x3a58], R3 ;  /* 0x003a580301007387 */ /* 0x0001e20000100800 */
[C---:B--2---:R-:W-:Y:S01]  /*363d0*/  HMMA.16816.F32.BF16 R12, R16.reuse, R10, R12 ;  /* 0x0000000a100c723c */ /* 0x044fe2000004180c */
[----:B------:R-:W-:Y:S02]  /*363e0*/  IMAD.MOV.U32 R24, RZ, RZ, R10 ;  /* 0x000000ffff187224 */ /* 0x000fe400078e000a */
[----:B0-----:R-:W-:Y:S11]  /*363f0*/  IMAD.MOV.U32 R3, RZ, RZ, R11 ;  /* 0x000000ffff037224 */ /* 0x001ff600078e000b */
[----:B------:R-:W-:Y:S09]  /*36400*/  @!UPT UIADD3 URZ, URZ, URZ, URZ ;  /* 0x0000003f3f3ff290 */ /* 0x000ff2000fffe03f */
[----:B------:R-:W-:Y:S01]  /*36410*/  STL.64 [R1+0x300], R12 ;  /* 0x0003000c01007387 */ /* 0x000fe20000100a00 */
[----:B------:R0:W-:Y:S03]  /*36420*/  STL.64 [R1+0x308], R14 ;  /* 0x0003080e01007387 */ /* 0x0001e60000100a00 */
[----:B0-----:R-:W2:Y:S01]  /*36430*/  LDL.LU.64 R14, [R1+0x3bd0] ;  /* 0x003bd000010e7983 */ /* 0x001ea20000300a00 */
[----:B------:R-:W2:Y:S02]  /*36440*/  LDL.LU.64 R10, [R1+0x3bc8] ;  /* 0x003bc800010a7983 */ /* 0x000ea40000300a00 */
[----:B------:R-:W2:Y:S02]  /*36450*/  LDL.LU.64 R8, [R1+0x3bc0] ;  /* 0x003bc00001087983 */ /* 0x000ea40000300a00 */
[C---:B--2---:R-:W-:Y:S11]  /*36460*/  HMMA.16816.F32.BF16 R8, R16.reuse, R14, R8 ;  /* 0x0000000e1008723c */ /* 0x044ff60000041808 */
[----:B------:R-:W-:Y:S11]  /*36470*/  @!UPT UIADD3 URZ, URZ, URZ, URZ ;  /* 0x0000003f3f3ff290 */ /* 0x000ff6000fffe03f */
[----:B------:R-:W-:Y:S01]  /*36480*/  @!UPT UIADD3 URZ, URZ, URZ, URZ ;  /* 0x0000003f3f3ff290 */ /* 0x000fe2000fffe03f */
[----:B------:R-:W-:Y:S01]  /*36490*/  STL.64 [R1+0x2f0], R8 ;  /* 0x0002f00801007387 */ /* 0x000fe20000100a00 */
[----:B------:R0:W-:Y:S03]  /*364a0*/  STL.64 [R1+0x2f8], R10 ;  /* 0x0002f80a01007387 */ /* 0x0001e60000100a00 */
[----:B0-----:R-:W3:Y:S01]  /*364b0*/  LDL.LU.64 R10, [R1+0x3bb8] ;  /* 0x003bb800010a7983 */ /* 0x001ee20000300a00 */
[----:B------:R0:W-:Y:S02]  /*364c0*/  STL.64 [R1+0x3b80], R14 ;  /* 0x003b800e01007387 */ /* 0x0001e40000100a00 */
[----:B------:R-:W2:Y:S02]  /*364d0*/  LDL.LU R12, [R1+0xd0] ;  /* 0x0000d000010c7983 */ /* 0x000ea40000300800 */
[----:B------:R-:W2:Y:S01]  /*364e0*/  LDL.LU R13, [R1+0xd4] ;  /* 0x0000d400010d7983 */ /* 0x000ea20000300800 */
[----:B0-----:R-:W2:Y:S01]  /*364f0*/  LDL.LU R14, [R1+0xd8] ;  /* 0x0000d800010e7983 */ /* 0x001ea20000300800 */
[----:B------:R-:W2:Y:S01]  /*36500*/  LDL.LU R15, [R1+0xdc] ;  /* 0x0000dc00010f7983 */ /* 0x000ea20000300800 */
[----:B---3--:R-:W-:Y:S02]  /*36510*/  HMMA.16816.F32.BF16 R16, R16, R10, R20 ;  /* 0x0000000a1010723c */ /* 0x008fe40000041814 */
[----:B------:R-:W4:Y:S01]  /*36520*/  LDL.LU.64 R22, [R1+0x3bb0] ;  /* 0x003bb00001167983 */ /* 0x000f220000300a00 */
[----:B------:R-:W4:Y:S02]  /*36530*/  LDL.LU.64 R20, [R1+0x3ba8] ;  /* 0x003ba80001147983 */ /* 0x000f240000300a00 */
[----:B------:R0:W-:Y:S02]  /*36540*/  STL.64 [R1+0x3b60], R10 ;  /* 0x003b600a01007387 */ /* 0x0001e40000100a00 */
[----:B------:R-:W3:Y:S11]  /*36550*/  LDL.LU R8, [R1+0x110] ;  /* 0x0001100001087983 */ /* 0x000ef60000300800 */
[----:B------:R-:W-:Y:S05]  /*36560*/  @!UPT UIADD3 URZ, URZ, URZ, URZ ;  /* 0x0000003f3f3ff290 */ /* 0x000fea000fffe03f */
[----:B------:R-:W-:Y:S01]  /*36570*/  STL.64 [R1+0x2b0], R16 ;  /* 0x0002b01001007387 */ /* 0x000fe20000100a00 */
[----:B------:R1:W-:Y:S02]  /*36580*/  STL.64 [R1+0x2b8], R18 ;  /* 0x0002b81201007387 */ /* 0x0003e40000100a00 */
[----:B------:R-:W3:Y:S02]  /*36590*/  LDL.LU R9, [R1+0x114] ;  /* 0x0001140001097983 */ /* 0x000ee40000300800 */
[----:B0-----:R-:W3:Y:S01]  /*365a0*/  LDL.LU R10, [R1+0x118] ;  /* 0x00011800010a7983 */ /* 0x001ee20000300800 */
[----:B------:R-:W3:Y:S01]  /*365b0*/  LDL.LU R11, [R1+0x11c] ;  /* 0x00011c00010b7983 */ /* 0x000ee20000300800 */
[----:B-1----:R-:W-:Y:S02]  /*365c0*/  IMAD.MOV.U32 R18, RZ, RZ, R24 ;  /* 0x000000ffff127224 */ /* 0x002fe400078e0018 */
[----:B------:R-:W-:-:S05]  /*365d0*/  IMAD.MOV.U32 R19, RZ, RZ, R3 ;  /* 0x000000ffff137224 */ /* 0x000fca00078e0003 */
[----:B------:R0:W-:Y:S01]  /*365e0*/  STL.64 [R1+0x3b78], R18 ;  /* 0x003b781201007387 */ /* 0x0001e20000100a00 */
[----:B------:R-:W2:Y:S02]  /*365f0*/  LDL.LU R16, [R1+0x100] ;  /* 0x0001000001107983 */ /* 0x000ea40000300800 */
[----:B------:R-:W2:Y:S02]  /*36600*/  LDL.LU R17, [R1+0x104] ;  /* 0x0001040001117983 */ /* 0x000ea40000300800 */
[----:B------:R-:W-:Y:S01]  /*36610*/  IMAD.MOV.U32 R3, RZ, RZ, R27 ;  /* 0x000000ffff037224 */ /* 0x000fe200078e001b */
[----:B0-----:R-:W2:Y:S01]  /*36620*/  LDL.LU R18, [R1+0x108] ;  /* 0x0001080001127983 */ /* 0x001ea20000300800 */
[----:B------:R-:W2:Y:S01]  /*36630*/  LDL.LU R19, [R1+0x10c] ;  /* 0x00010c0001137983 */ /* 0x000ea20000300800 */
[C---:B----4-:R-:W-:Y:S11]  /*36640*/  HMMA.16816.F32.BF16 R4, R20.reuse, R26, R4 ;  /* 0x0000001a1404723c */ /* 0x050ff60000041804 */
[----:B------:R-:W-:Y:S11]  /*36650*/  @!UPT UIADD3 URZ, URZ, URZ, URZ ;  /* 0x0000003f3f3ff290 */ /* 0x000ff6000fffe03f */
[----:B------:R-:W-:Y:S01]  /*36660*/  @!UPT UIADD3 URZ, URZ, URZ, URZ ;  /* 0x0000003f3f3ff290 */ /* 0x000fe2000fffe03f */
[----:B------:R0:W-:Y:S01]  /*36670*/  STL.64 [R1+0x2a0], R4 ;  /* 0x0002a00401007387 */ /* 0x0001e20000100a00 */
[----:B------:R1:W-:Y:S02]  /*36680*/  STL.64 [R1+0x2a8], R6 ;  /* 0x0002a80601007387 */ /* 0x0003e40000100a00 */
[----:B0-----:R-:W-:Y:S01]  /*36690*/  IMAD.MOV.U32 R4, RZ, RZ, R26 ;  /* 0x000000ffff047224 */ /* 0x001fe200078e001a */
[----:B-1----:R-:W2:Y:S01]  /*366a0*/  LDL.LU.64 R6, [R1+0x3ba0] ;  /* 0x003ba00001067983 */ /* 0x002ea20000300a00 */
[----:B------:R-:W3:Y:S02]  /*366b0*/  LDL.LU.64 R26, [R1+0x3b98] ;  /* 0x003b9800011a7983 */ /* 0x000ee40000300a00 */
[C---:B---3--:R-:W-:Y:S01]  /*366c0*/  HMMA.16816.F32.BF16 R8, R20.reuse, R26, R8 ;  /* 0x0000001a1408723c */ /* 0x048fe20000041808 */
[----:B------:R-:W-:Y:S11]  /*366d0*/  IMAD.MOV.U32 R5, RZ, RZ, R27 ;  /* 0x000000ffff057224 */ /* 0x000ff600078e001b */
[----:B------:R-:W-:Y:S11]  /*366e0*/  @!UPT UIADD3 URZ, URZ, URZ, URZ ;  /* 0x0000003f3f3ff290 */ /* 0x000ff6000fffe03f */
[----:B------:R0:W-:Y:S01]  /*366f0*/  STL.64 [R1+0x290], R8 ;  /* 0x0002900801007387 */ /* 0x0001e20000100a00 */
[----:B------:R-:W-:Y:S02]  /*36700*/  STL.64 [R1+0x298], R10 ;  /* 0x0002980a01007387 */ /* 0x000fe40000100a00 */
[----:B0-----:R-:W-:Y:S02]  /*36710*/  IMAD.MOV.U32 R8, RZ, RZ, R26 ;  /* 0x000000ffff087224 */ /* 0x001fe400078e001a */
[----:B------:R-:W3:Y:S01]  /*36720*/  LDL.LU.64 R26, [R1+0x3b90] ;  /* 0x003b9000011a7983 */ /* 0x000ee20000300a00 */
[C---:B--2---:R-:W-:Y:S01]  /*36730*/  HMMA.16816.F32.BF16 R16, R20.reuse, R6, R16 ;  /* 0x000000061410723c */ /* 0x044fe20000041810 */
[----:B------:R-:W2:Y:S02]  /*36740*/  LDL.LU.64 R24, [R1+0x3b88] ;  /* 0x003b880001187983 */ /* 0x000ea40000300a00 */
[----:B------:R0:W-:Y:S04]  /*36750*/  STL.64 [R1+0x3b08], R6 ;  /* 0x003b080601007387 */ /* 0x0001e80000100a00 */
[----:B0-----:R-:W-:Y:S11]  /*36760*/  IMAD.MOV.U32 R6, RZ, RZ, R8 ;  /* 0x000000ffff067224 */ /* 0x001ff600078e0008 */
[----:B------:R-:W-:Y:S05]  /*36770*/  @!UPT UIADD3 URZ, URZ, URZ, URZ ;  /* 0x0000003f3f3ff290 */ /* 0x000fea000fffe03f */
[----:B------:R-:W-:Y:S01]  /*36780*/  STL.64 [R1+0x270], R16 ;  /* 0x0002701001007387 */ /* 0x000fe20000100a00 */
[----:B------:R-:W-:Y:S01]  /*36790*/  STL.64 [R1+0x278], R18 ;  /* 0x0002781201007387 */ /* 0x000fe20000100a00 */
[----:B---3--:R-:W-:Y:S11]  /*367a0*/  HMMA.16816.F32.BF16 R12, R20, R26, R12 ;  /* 0x0000001a140c723c */ /* 0x008ff6000004180c */
[----:B------:R-:W-:Y:S11]  /*367b0*/  @!UPT UIADD3 URZ, URZ, URZ, URZ ;  /* 0x0000003f3f3ff290 */ /* 0x000ff6000fffe03f */
[----:B------:R-:W-:Y:S01]  /*367c0*/  @!UPT UIADD3 URZ, URZ, URZ, URZ ;  /* 0x0000003f3f3ff290 */ /* 0x000fe2000fffe03f */
[----:B------:R0:W-:Y:S01]  /*367d0*/  STL.64 [R1+0x260], R12 ;  /* 0x0002600c01007387 */ /* 0x0001e20000100a00 */
[----:B------:R1:W-:Y:S02]  /*367e0*/  STL.64 [R1+0x268], R14 ;  /* 0x0002680e01007387 */ /* 0x0003e40000100a00 */
[----:B------:R-:W3:Y:S02]  /*367f0*/  LDL.LU R8, [R1+0x80] ;  /* 0x0000800001087983 */ /* 0x000ee40000300800 */
[----:B------:R-:W3:Y:S01]  /*36800*/  LDL.LU R9, [R1+0x84] ;  /* 0x0000840001097983 */ /* 0x000ee20000300800 */
[----:B------:R-:W4:Y:S01]  /*36810*/  LDL.LU R10, [R1+0x88] ;  /* 0x00008800010a7983 */ /* 0x000f220000300800 */
[----:B------:R-:W4:Y:S02]  /*36820*/  LDL.LU R11, [R1+0x8c] ;  /* 0x00008c00010b7983 */ /* 0x000f240000300800 */
[----:B------:R-:W-:Y:S01]  /*36830*/  IMAD.MOV.U32 R7, RZ, RZ, R5 ;  /* 0x000000ffff077224 */ /* 0x000fe200078e0005 */
[----:B0-----:R-:W2:Y:S01]  /*36840*/  LDL.LU R12, [R1+0xa0] ;  /* 0x0000a000010c7983 */ /* 0x001ea20000300800 */
[----:B------:R-:W2:Y:S02]  /*36850*/  LDL.LU R13, [R1+0xa4] ;  /* 0x0000a400010d7983 */ /* 0x000ea40000300800 */
[----:B-1----:R-:W2:Y:S02]  /*36860*/  LDL.LU R14, [R1+0xa8] ;  /* 0x0000a800010e7983 */ /* 0x002ea40000300800 */
[----:B------:R-:W2:Y:S01]  /*36870*/  LDL.LU R15, [R1+0xac] ;  /* 0x0000ac00010f7983 */ /* 0x000ea20000300800 */
[----:B------:R-:W2:Y:S04]  /*36880*/  LDL.LU.64 R18, [R1+0xb8] ;  /* 0x0000b80001127983 */ /* 0x000ea80000300a00 */
[----:B----4-:R-:W-:Y:S01]  /*36890*/  STL.64 [R1+0x3b70], R10 ;  /* 0x003b700a01007387 */ /* 0x010fe20000100a00 */
[----:B---3--:R0:W-:Y:S03]  /*368a0*/  STL.64 [R1+0x3b68], R8 ;  /* 0x003b680801007387 */ /* 0x0081e60000100a00 */
[----:B0-----:R-:W3:Y:S01]  /*368b0*/  LDL.LU R8, [R1+0x90] ;  /* 0x0000900001087983 */ /* 0x001ee20000300800 */
[----:B------:R-:W3:Y:S02]  /*368c0*/  LDL.LU R9, [R1+0x94] ;  /* 0x0000940001097983 */ /* 0x000ee40000300800 */
[----:B------:R-:W3:Y:S02]  /*368d0*/  LDL.LU R10, [R1+0x98] ;  /* 0x00009800010a7983 */ /* 0x000ee40000300800 */
[----:B------:R-:W3:Y:S01]  /*368e0*/  LDL.LU R11, [R1+0x9c] ;  /* 0x00009c00010b7983 */ /* 0x000ee20000300800 */
[----:B------:R-:W-:Y:S01]  /*368f0*/  STL.64 [R1+0x3b20], R6 ;  /* 0x003b200601007387 */ /* 0x000fe20000100a00 */
[----:B------:R-:W-:Y:S02]  /*36900*/  STL.64 [R1+0x3b00], R26 ;  /* 0x003b001a01007387 */ /* 0x000fe40000100a00 */
[----:B--2---:R0:W-:Y:S02]  /*36910*/  STL.64 [R1+0x3af8], R24 ;  /* 0x003af81801007387 */ /* 0x0041e40000100a00 */
[----:B0-----:R-:W2:Y:S01]  /*36920*/  LDL.LU R24, [R1+0x40] ;  /* 0x0000400001187983 */ /* 0x001ea20000300800 */
[----:B------:R-:W2:Y:S02]  /*36930*/  LDL.LU R25, [R1+0x44] ;  /* 0x0000440001197983 */ /* 0x000ea40000300800 */
[----:B------:R-:W4:Y:S02]  /*36940*/  LDL.LU R26, [R1+0x48] ;  /* 0x00004800011a7983 */ /* 0x000f240000300800 */
[----:B------:R-:W4:Y:S02]  /*36950*/  LDL.LU R27, [R1+0x4c] ;  /* 0x00004c00011b7983 */ /* 0x000f240000300800 */
[----:B------:R-:W-:-:S02]  /*36960*/  IMAD.MOV.U32 R6, RZ, RZ, R4 ;  /* 0x000000ffff067224 */ /* 0x000fc400078e0004 */
[----:B------:R-:W-:-:S05]  /*36970*/  IMAD.MOV.U32 R7, RZ, RZ, R3 ;  /* 0x000000ffff077224 */ /* 0x000fca00078e0003 */
[----:B------:R0:W-:Y:S01]  /*36980*/  STL.64 [R1+0x3b50], R6 ;  /* 0x003b500601007387 */ /* 0x0001e20000100a00 */
[----:B------:R-:W3:Y:S02]  /*36990*/  LDL.LU R4, [R1+0x70] ;  /* 0x0000700001047983 */ /* 0x000ee40000300800 */
[----:B------:R-:W3:Y:S01]  /*369a0*/  LDL.LU R5, [R1+0x74] ;  /* 0x0000740001057983 */ /* 0x000ee20000300800 */
[----:B0-----:R-:W3:Y:S01]  /*369b0*/  LDL.LU R6, [R1+0x78] ;  /* 0x0000780001067983 */ /* 0x001ee20000300800 */
[----:B------:R-:W3:Y:S03]  /*369c0*/  LDL.LU R7, [R1+0x7c] ;  /* 0x00007c0001077983 */ /* 0x000ee60000300800 */
[----:B----4-:R-:W-:Y:S01]  /*369d0*/  STL.64 [R1+0x3b18], R26 ;  /* 0x003b181a01007387 */ /* 0x010fe20000100a00 */
[----:B--2---:R0:W-:Y:S03]  /*369e0*/  STL.64 [R1+0x3b10], R24 ;  /* 0x003b101801007387 */ /* 0x0041e60000100a00 */
[----:B0-----:R-:W2:Y:S01]  /*369f0*/  LDL.LU R24, [R1+0x50] ;  /* 0x0000500001187983 */ /* 0x001ea20000300800 */
[----:B------:R-:W2:Y:S02]  /*36a00*/  LDL.LU R25, [R1+0x54] ;  /* 0x0000540001197983 */ /* 0x000ea40000300800 */
[----:B------:R-:W4:Y:S02]  /*36a10*/  LDL.LU R26, [R1+0x58] ;  /* 0x00005800011a7983 */ /* 0x000f240000300800 */
[----:B------:R-:W4:Y:S01]  /*36a20*/  LDL.LU R27, [R1+0x5c] ;  /* 0x00005c00011b7983 */ /* 0x000f220000300800 */
[C---:B------:R-:W-:Y:S01]  /*36a30*/  HMMA.16816.F32.BF16 R12, R20.reuse, R18, R12 ;  /* 0x00000012140c723c */ /* 0x040fe2000004180c */
[----:B------:R-:W-:Y:S01]  /*36a40*/  IMAD.MOV.U32 R3, RZ, RZ, R19 ;  /* 0x000000ffff037224 */ /* 0x000fe200078e0013 */
[----:B----4-:R-:W-:Y:S01]  /*36a50*/  STL.64 [R1+0x3b30], R26 ;  /* 0x003b301a01007387 */ /* 0x010fe20000100a00 */
[----:B--2---:R0:W-:Y:S03]  /*36a60*/  STL.64 [R1+0x3b28], R24 ;  /* 0x003b281801007387 */ /* 0x0041e60000100a00 */
[----:B0-----:R-:W2:Y:S01]  /*36a70*/  LDL.LU R24, [R1+0x60] ;  /* 0x0000600001187983 */ /* 0x001ea20000300800 */
[----:B------:R-:W2:Y:S02]  /*36a80*/  LDL.LU R25, [R1+0x64] ;  /* 0x0000640001197983 */ /* 0x000ea40000300800 */
[----:B------:R-:W2:Y:S02]  /*36a90*/  LDL.LU R26, [R1+0x68] ;  /* 0x00006800011a7983 */ /* 0x000ea40000300800 */
[----:B------:R-:W2:Y:S11]  /*36aa0*/  LDL.LU R27, [R1+0x6c] ;  /* 0x00006c00011b7983 */ /* 0x000eb60000300800 */
[----:B------:R-:W-:Y:S01]  /*36ab0*/  @!UPT UIADD3 URZ, URZ, URZ, URZ ;  /* 0x0000003f3f3ff290 */ /* 0x000fe2000fffe03f */
[----:B------:R0:W-:Y:S01]  /*36ac0*/  STL.64 [R1+0x250], R12 ;  /* 0x0002500c01007387 */ /* 0x0001e20000100a00 */
[----:B------:R1:W-:Y:S02]  /*36ad0*/  STL.64 [R1+0x258], R14 ;  /* 0x0002580e01007387 */ /* 0x0003e40000100a00 */
[----:B0-----:R-:W-:Y:S01]  /*36ae0*/  IMAD.MOV.U32 R12, RZ, RZ, R18 ;  /* 0x000000ffff0c7224 */ /* 0x001fe200078e0012 */
[----:B-1----:R-:W4:Y:S01]  /*36af0*/  LDL.LU.64 R14, [R1+0x3b80] ;  /* 0x003b8000010e7983 */ /* 0x002f220000300a00 */
[----:B------:R-:W3:Y:S02]  /*36b00*/  LDL.LU.64 R18, [R1+0x3b78] ;  /* 0x003b780001127983 */ /* 0x000ee40000300a00 */
[C---:B---3--:R-:W-:Y:S11]  /*36b10*/  HMMA.16816.F32.BF16 R8, R20.reuse, R18, R8 ;  /* 0x000000121408723c */ /* 0x048ff60000041808 */
[----:B------:R-:W-:Y:S11]  /*36b20*/  @!UPT UIADD3 URZ, URZ, URZ, URZ ;  /* 0x0000003f3f3ff290 */ /* 0x000ff6000fffe03f */
[----:B------:R-:W-:Y:S01]  /*36b30*/  @!UPT UIADD3 URZ, URZ, URZ, URZ ;  /* 0x0000003f3f3ff290 */ /* 0x000fe2000fffe03f */
[----:B------:R-:W-:Y:S01]  /*36b40*/  STL.64 [R1+0x240], R8 ;  /* 0x0002400801007387 */ /* 0x000fe20000100a00 */
[----:B------:R0:W-:Y:S03]  /*36b50*/  STL.64 [R1+0x248], R10 ;  /* 0x0002480a01007387 */ /* 0x0001e60000100a00 */
[----:B0-----:R-:W4:Y:S01]  /*36b60*/  LDL.LU.64 R10, [R1+0x3b70] ;  /* 0x003b7000010a7983 */ /* 0x001f220000300a00 */
[----:B------:R-:W4:Y:S02]  /*36b70*/  LDL.LU.64 R8, [R1+0x3b68] ;  /* 0x003b680001087983 */ /* 0x000f240000300a00 */
[----:B------:R0:W-:Y:S02]  /*36b80*/  STL.64 [R1+0x3ad0], R18 ;  /* 0x003ad01201007387 */ /* 0x0001e40000100a00 */
[----:B0-----:R-:W-:Y:S01]  /*36b90*/  IMAD.MOV.U32 R18, RZ, RZ, R12 ;  /* 0x000000ffff127224 */ /* 0x001fe200078e000c */
[----:B----4-:R-:W-:Y:S11]  /*36ba0*/  HMMA.16816.F32.BF16 R8, R20, R14, R8 ;  /* 0x0000000e1408723c */ /* 0x010ff60000041808 */
[----:B------:R-:W-:Y:S11]  /*36bb0*/  @!UPT UIADD3 URZ, URZ, URZ, URZ ;  /* 0x0000003f3f3ff290 */ /* 0x000ff6000fffe03f */
[----:B------:R-:W-:Y:S01]  /*36bc0*/  @!UPT UIADD3 URZ, URZ, URZ, URZ ;  /* 0x0000003f3f3ff290 */ /* 0x000fe2000fffe03f */
[----:B------:R-:W-:Y:S01]  /*36bd0*/  STL.64 [R1+0x220], R8 ;  /* 0x0002200801007387 */ /* 0x000fe20000100a00 */
[----:B------:R0:W-:Y:S03]  /*36be0*/  STL.64 [R1+0x228], R10 ;  /* 0x0002280a01007387 */ /* 0x0001e60000100a00 */
[----:B0-----:R-:W3:Y:S01]  /*36bf0*/  LDL.LU.64 R10, [R1+0x3b60] ;  /* 0x003b6000010a7983 */ /* 0x001ee20000300a00 */
[----:B------:R0:W-:Y:S02]  /*36c00*/  STL.64 [R1+0x3ac8], R14 ;  /* 0x003ac80e01007387 */ /* 0x0001e40000100a00 */
[----:B------:R-:W4:Y:S02]  /*36c10*/  LDL.LU R12, [R1+0x140] ;  /* 0x00014000010c7983 */ /* 0x000f240000300800 */
[----:B------:R-:W4:Y:S01]  /*36c20*/  LDL.LU R13, [R1+0x144] ;  /* 0x00014400010d7983 */ /* 0x000f220000300800 */
[----:B0-----:R-:W2:Y:S01]  /*36c30*/  LDL.LU R14, [R1+0x148] ;  /* 0x00014800010e7983 */ /* 0x001ea20000300800 */
[----:B------:R-:W-:-:S02]  /*36c40*/  IMAD.MOV.U32 R15, RZ, RZ, R0 ;  /* 0x000000ffff0f7224 */ /* 0x000fc400078e0000 */
[----:B------:R-:W4:Y:S02]  /*36c50*/  LDL.LU R0, [R1+0x3b58] ;  /* 0x003b580001007983 */ /* 0x000f240000300800 */
[----:B------:R-:W-:Y:S01]  /*36c60*/  IMAD.MOV.U32 R19, RZ, RZ, R3 ;  /* 0x000000ffff137224 */ /* 0x000fe200078e0003 */
[----:B---3--:R-:W-:Y:S01]  /*36c70*/  HMMA.16816.F32.BF16 R20, R20, R10, R4 ;  /* 0x0000000a1414723c */ /* 0x008fe20000041804 */
[----:B------:R-:W-:Y:S02]  /*36c80*/  IMAD.MOV.U32 R16, RZ, RZ, R10 ;  /* 0x000000ffff107224 */ /* 0x000fe400078e000a */
[----:B------:R-:W-:Y:S01]  /*36c90*/  IMAD.MOV.U32 R3, RZ, RZ, R11 ;  /* 0x000000ffff037224 */ /* 0x000fe200078e000b */
[----:B--2---:R-:W-:Y:S01]  /*36ca0*/  STL.64 [R1+0x3ae0], R14 ;  /* 0x003ae00e01007387 */ /* 0x004fe20000100a00 */
[----:B----4-:R0:W-:Y:S03]  /*36cb0*/  STL.64 [R1+0x3ad8], R12 ;  /* 0x003ad80c01007387 */ /* 0x0101e60000100a00 */
[----:B0-----:R-:W2:Y:S01]  /*36cc0*/  LDL.LU R12, [R1+0x120] ;  /* 0x00012000010c7983 */ /* 0x001ea20000300800 */
[----:B------:R-:W2:Y:S02]  /*36cd0*/  LDL.LU R13, [R1+0x124] ;  /* 0x00012400010d7983 */ /* 0x000ea40000300800 */
[----:B------:R-:W2:Y:S02]  /*36ce0*/  LDL.LU R14, [R1+0x128] ;  /* 0x00012800010e7983 */ /* 0x000ea40000300800 */
[----:B------:R-:W2:Y:S01]  /*36cf0*/  LDL.LU R15, [R1+0x12c] ;  /* 0x00012c00010f7983 */ /* 0x000ea20000300800 */
[----:B------:R-:W3:Y:S09]  /*36d00*/  LDL.LU.64 R6, [R1+0x3b50] ;  /* 0x003b500001067983 */ /* 0x000ef20000300a00 */
[----:B------:R0:W-:Y:S02]  /*36d10*/  STL.64 [R1+0x200], R20 ;  /* 0x0002001401007387 */ /* 0x0001e40000100a00 */
[----:B------:R1:W-:Y:S02]  /*36d20*/  STL.64 [R1+0x208], R22 ;  /* 0x0002081601007387 */ /* 0x0003e40000100a00 */
[----:B------:R-:W3:Y:S01]  /*36d30*/  LDL.LU.64 R10, [R1+0x3b48] ;  /* 0x003b4800010a7983 */ /* 0x000ee20000300a00 */
[----:B------:R-:W3:Y:S04]  /*36d40*/  LDL.LU.64 R8, [R1+0x3b40] ;  /* 0x003b400001087983 */ /* 0x000ee80000300a00 */
[----:B0-----:R-:W4:Y:S01]  /*36d50*/  LDL.LU R20, [R1+0x30] ;  /* 0x0000300001147983 */ /* 0x001f220000300800 */
[----:B------:R-:W4:Y:S02]  /*36d60*/  LDL.LU R21, [R1+0x34] ;  /* 0x0000340001157983 */ /* 0x000f240000300800 */
[----:B-1----:R-:W4:Y:S02]  /*36d70*/  LDL.LU R22, [R1+0x38] ;  /* 0x0000380001167983 */ /* 0x002f240000300800 */
[----:B------:R-:W-:-:S02]  /*36d80*/  IMAD.MOV.U32 R23, RZ, RZ, R0 ;  /* 0x000000ffff177224 */ /* 0x000fc400078e0000 */
[----:B------:R-:W2:Y:S01]  /*36d90*/  LDL.LU R0, [R1+0x3b38] ;  /* 0x003b380001007983 */ /* 0x000ea20000300800 */
[C---:B---3--:R-:W-:Y:S03]  /*36da0*/  HMMA.16816.F32.BF16 R4, R8.reuse, R6, R24 ;  /* 0x000000060804723c */ /* 0x048fe60000041818 */
[----:B------:R-:W3:Y:S01]  /*36db0*/  LDL.LU.64 R26, [R1+0x3b30] ;  /* 0x003b3000011a7983 */ /* 0x000ee20000300a00 */
[----:B------:R-:W3:Y:S11]  /*36dc0*/  LDL.LU.64 R24, [R1+0x3b28] ;  /* 0x003b280001187983 */ /* 0x000ef60000300a00 */
[----:B------:R-:W-:Y:S08]  /*36dd0*/  @!UPT UIADD3 URZ, URZ, URZ, URZ ;  /* 0x0000003f3f3ff290 */ /* 0x000ff0000fffe03f */
[----:B------:R-:W-:Y:S01]  /*36de0*/  STL.64 [R1+0x1e0], R4 ;  /* 0x0001e00401007387 */ /* 0x000fe20000100a00 */
[----:B------:R0:W-:Y:S03]  /*36df0*/  STL.64 [R1+0x1e8], R6 ;  /* 0x0001e80601007387 */ /* 0x0001e60000100a00 */
[----:B0-----:R-:W3:Y:S02]  /*36e00*/  LDL.LU.64 R6, [R1+0x3b20] ;  /* 0x003b200001067983 */ /* 0x001ee40000300a00 */
[C---:B---3--:R-:W-:Y:S02]  /*36e10*/  HMMA.16816.F32.BF16 R4, R8.reuse, R6, R24 ;  /* 0x000000060804723c */ /* 0x048fe40000041818 */
[----:B------:R-:W3:Y:S01]  /*36e20*/  LDL.LU.64 R26, [R1+0x3b18] ;  /* 0x003b1800011a7983 */ /* 0x000ee20000300a00 */
[----:B------:R-:W3:Y:S11]  /*36e30*/  LDL.LU.64 R24, [R1+0x3b10] ;  /* 0x003b100001187983 */ /* 0x000ef60000300a00 */
[----:B------:R-:W-:Y:S09]  /*36e40*/  @!UPT UIADD3 URZ, URZ, URZ, URZ ;  /* 0x0000003f3f3ff290 */ /* 0x000ff2000fffe03f */
[----:B------:R-:W-:Y:S01]  /*36e50*/  STL.64 [R1+0x1c0], R4 ;  /* 0x0001c00401007387 */ /* 0x000fe20000100a00 */
[----:B------:R0:W-:Y:S03]  /*36e60*/  STL.64 [R1+0x1c8], R6 ;  /* 0x0001c80601007387 */ /* 0x0001e60000100a00 */
[----:B0-----:R-:W3:Y:S02]  /*36e70*/  LDL.LU.64 R6, [R1+0x3b08] ;  /* 0x003b080001067983 */ /* 0x001ee40000300a00 */
[C---:B---3--:R-:W-:Y:S02]  /*36e80*/  HMMA.16816.F32.BF16 R4, R8.reuse, R6, R24 ;  /* 0x000000060804723c */ /* 0x048fe40000041818 */
[----:B------:R-:W4:Y:S01]  /*36e90*/  LDL.LU.64 R26, [R1+0x3b00] ;  /* 0x003b0000011a7983 */ /* 0x000f220000300a00 */
[----:B------:R-:W3:Y:S11]  /*36ea0*/  LDL.LU.64 R24, [R1+0x3af8] ;  /* 0x003af80001187983 */ /* 0x000ef60000300a00 */
[----:B------:R-:W-:Y:S09]  /*36eb0*/  @!UPT UIADD3 URZ, URZ, URZ, URZ ;  /* 0x0000003f3f3ff290 */ /* 0x000ff2000fffe03f */
[----:B------:R-:W-:Y:S01]  /*36ec0*/  STL.64 [R1+0x1b0], R4 ;  /* 0x0001b00401007387 */ /* 0x000fe20000100a00 */
[----:B------:R0:W-:Y:S03]  /*36ed0*/  STL.64 [R1+0x1b8], R6 ;  /* 0x0001b80601007387 */ /* 0x0001e60000100a00 */
[----:B0-----:R-:W2:Y:S01]  /*36ee0*/  LDL.LU.64 R6, [R1+0x3af0] ;  /* 0x003af00001067983 */ /* 0x001ea20000300a00 */
[----:B------:R-:W3:Y:S01]  /*36ef0*/  LDL.LU.64 R4, [R1+0x3ae8] ;  /* 0x003ae80001047983 */ /* 0x000ee20000300a00 */
[----:B----4-:R-:W-:Y:S11]  /*36f00*/  HMMA.16816.F32.BF16 R20, R8, R26, R20 ;  /* 0x0000001a0814723c */ /* 0x010ff60000041814 */
[----:B------:R-:W-:Y:S11]  /*36f10*/  @!UPT UIADD3 URZ, URZ, URZ, URZ ;  /* 0x0000003f3f3ff290 */ /* 0x000ff6000fffe03f */
[----:B------:R-:W-:Y:S01]  /*36f20*/  @!UPT UIADD3 URZ, URZ, URZ, URZ ;  /* 0x0000003f3f3ff290 */ /* 0x000fe2000fffe03f */
[----:B------:R2:W-:Y:S01]  /*36f30*/  STL.64 [R1+0x1a0], R20 ;  /* 0x0001a01401007387 */ /* 0x0005e20000100a00 */
[----:B------:R3:W-:Y:S02]  /*36f40*/  STL.64 [R1+0x1a8], R22 ;  /* 0x0001a81601007387 */ /* 0x0007e40000100a00 */
[----:B--2---:R-:W-:Y:S02]  /*36f50*/  IMAD.MOV.U32 R20, RZ, RZ, R7 ;  /* 0x000000ffff147224 */ /* 0x004fe400078e0007 */
[----:B------:R-:W-:Y:S02]  /*36f60*/  IMAD.MOV.U32 R21, RZ, RZ, R6 ;  /* 0x000000ffff157224 */ /* 0x000fe400078e0006 */
[----:B---3--:R-:W-:Y:S02]  /*36f70*/  IMAD.MOV.U32 R22, RZ, RZ, R5 ;  /* 0x000000ffff167224 */ /* 0x008fe400078e0005 */
[----:B------:R-:W-:Y:S02]  /*36f80*/  IMAD.MOV.U32 R23, RZ, RZ, R4 ;  /* 0x000000ffff177224 */ /* 0x000fe400078e0004 */
[----:B------:R-:W0:Y:S04]  /*36f90*/  LDSM.16.MT88.4 R4, [R28+0x8000] ;  /* 0x008000001c04783b */ /* 0x000e280000004200 */
[----:B------:R-:W-:Y:S01]  /*36fa0*/  STL.64 [R1+0x3a98], R22 ;  /* 0x003a981601007387 */ /* 0x000fe20000100a00 */
[----:B------:R-:W-:Y:S02]  /*36fb0*/  STL.64 [R1+0x3a90], R20 ;  /* 0x003a901401007387 */ /* 0x000fe40000100a00 */
[----:B------:R-:W-:Y:S01]  /*36fc0*/  LDSM.16.M88.4 R20, [R0+0x20080] ;  /* 0x020080000014783b */ /* 0x000fe20000000200 */
[----:B0-----:R0:W-:Y:S03]  /*36fd0*/  STL.64 [R1+0x3ab0], R6 ;  /* 0x003ab00601007387 */ /* 0x0011e60000100a00 */
[----:B0-----:R-:W-:-:S02]  /*36fe0*/  IMAD.MOV.U32 R6, RZ, RZ, R16 ;  /* 0x000000ffff067224 */ /* 0x001fc400078e0010 */
[C---:B------:R-:W-:Y:S01]  /*36ff0*/  HMMA.16816.F32.BF16 R16, R8.reuse, R18, R12 ;  /* 0x000000120810723c */ /* 0x040fe2000004180c */
[----:B------:R-:W-:Y:S01]  /*37000*/  IMAD.MOV.U32 R7, RZ, RZ, R3 ;  /* 0x000000ffff077224 */ /* 0x000fe200078e0003 */
[----:B------:R0:W-:Y:S04]  /*37010*/  STL.64 [R1+0x3aa8], R4 ;  /* 0x003aa80401007387 */ /* 0x0001e80000100a00 */
[----:B------:R1:W-:Y:S04]  /*37020*/  STL.64 [R1+0x3ac0], R6 ;  /* 0x003ac00601007387 */ /* 0x0003e80000100a00 */
[----:B0-----:R-:W2:Y:S01]  /*37030*/  LDL.LU R4, [R1+0x170] ;  /* 0x0001700001047983 */ /* 0x001ea20000300800 */
[----:B------:R-:W2:Y:S03]  /*37040*/  LDL.LU R5, [R1+0x174] ;  /* 0x0001740001057983 */ /* 0x000ea60000300800 */
[----:B-1----:R-:W2:Y:S01]  /*37050*/  LDL.LU R6, [R1+0x178] ;  /* 0x0001780001067983 */ /* 0x002ea20000300800 */
[----:B------:R-:W2:Y:S02]  /*37060*/  LDL.LU R7, [R1+0x17c] ;  /* 0x00017c0001077983 */ /* 0x000ea40000300800 */
[----:B------:R-:W3:Y:S02]  /*37070*/  LDL.LU.64 R14, [R1+0x3ae0] ;  /* 0x003ae000010e7983 */ /* 0x000ee40000300a00 */
[----:B------:R-:W3:Y:S04]  /*37080*/  LDL.LU.64 R12, [R1+0x3ad8] ;  /* 0x003ad800010c7983 */ /* 0x000ee80000300a00 */
[----:B------:R-:W-:Y:S01]  /*37090*/  STL.64 [R1+0x180], R16 ;  /* 0x0001801001007387 */ /* 0x000fe20000100a00 */
[----:B------:R-:W-:Y:S02]  /*370a0*/  STL.64 [R1+0x188], R18 ;  /* 0x0001881201007387 */ /* 0x000fe40000100a00 */
[----:B------:R-:W0:Y:S02]  /*370b0*/  LDSM.16.M88.4 R16, [R0+0x21080] ;  /* 0x021080000010783b */ /* 0x000e240000000200 */
[----:B0-----:R-:W-:Y:S02]  /*370c0*/  STL.64 [R1+0xb0], R16 ;  /* 0x0000b01001007387 */ /* 0x001fe40000100a00 */
[----:B------:R0:W-:Y:S02]  /*370d0*/  STL.64 [R1+0xb8], R18 ;  /* 0x0000b81201007387 */ /* 0x0001e40000100a00 */
[----:B0-----:R-:W3:Y:S02]  /*370e0*/  LDL.LU.64 R18, [R1+0x3ad0] ;  /* 0x003ad00001127983 */ /* 0x001ee40000300a00 */
[----:B---3--:R-:W-:Y:S02]  /*370f0*/  HMMA.16816.F32.BF16 R16, R8, R18, R12 ;  /* 0x000000120810723c */ /* 0x008fe4000004180c */
[----:B------:R-:W2:Y:S01]  /*37100*/  LDL.LU.64 R14, [R1+0x3ac8] ;  /* 0x003ac800010e7983 */ /* 0x000ea20000300a00 */
[----:B------:R-:W-:Y:S02]  /*37110*/  STL.64 [R1+0xd0], R20 ;  /* 0x0000d01401007387 */ /* 0x000fe40000100a00 */
[----:B------:R0:W-:Y:S02]  /*37120*/  STL.64 [R1+0xd8], R22 ;  /* 0x0000d81601007387 */ /* 0x0001e40000100a00 */
[----:B0-----:R-:W-:-:S02]  /*37130*/  IMAD.MOV.U32 R22, RZ, RZ, R25 ;  /* 0x000000ffff167224 */ /* 0x001fc400078e0019 */
[----:B------:R-:W-:Y:S02]  /*37140*/  IMAD.MOV.U32 R23, RZ, RZ, R24 ;  /* 0x000000ffff177224 */ /* 0x000fe400078e0018 */
[----:B------:R-:W0:Y:S11]  /*37150*/  LDSM.16.M88.4 R24, [R0+0x22080] ;  /* 0x022080000018783b */ /* 0x000e360000000200 */
[----:B------:R-:W-:Y:S01]  /*37160*/  @!UPT UIADD3 URZ, URZ, URZ, URZ ;  /* 0x0000003f3f3ff290 */ /* 0x000fe2000fffe03f */
[----:B------:R-:W-:Y:S01]  /*37170*/  STL.64 [R1+0x160], R16 ;  /* 0x0001601001007387 */ /* 0x000fe20000100a00 */
[----:B------:R-:W-:Y:S02]  /*37180*/  STL.64 [R1+0x168], R18 ;  /* 0x0001681201007387 */ /* 0x000fe40000100a00 */
[----:B------:R1:W-:Y:S02]  /*37190*/  STL.64 [R1+0x3ab8], R20 ;  /* 0x003ab81401007387 */ /* 0x0003e40000100a00 */
[----:B-1----:R-:W3:Y:S01]  /*371a0*/  LDL.LU R20, [R1+0x190] ;  /* 0x0001900001147983 */ /* 0x002ee20000300800 */
[----:B------:R-:W3:Y:S03]  /*371b0*/  LDL.LU R21, [R1+0x194] ;  /* 0x0001940001157983 */ /* 0x000ee60000300800 */
[----:B0-----:R-:W-:Y:S01]  /*371c0*/  STL.64 [R1+0xa0], R24 ;  /* 0x0000a01801007387 */ /* 0x001fe20000100a00 */
[----:B------:R-:W-:Y:S01]  /*371d0*/  STL.64 [R1+0xa8], R26 ;  /* 0x0000a81a01007387 */ /* 0x000fe20000100a00 */
[C---:B--2---:R-:W-:Y:S02]  /*371e0*/  HMMA.16816.F32.BF16 R12, R8.reuse, R14, R4 ;  /* 0x0000000e080c723c */ /* 0x044fe40000041804 */
[----:B------:R-:W3:Y:S11]  /*371f0*/  LDL.LU.64 R6, [R1+0x3ac0] ;  /* 0x003ac00001067983 */ /* 0x000ef60000300a00 */
[----:B------:R-:W-:Y:S10]  /*37200*/  @!UPT UIADD3 URZ, URZ, URZ, URZ ;  /* 0x0000003f3f3ff290 */ /* 0x000ff4000fffe03f */
[----:B------:R-:W-:Y:S01]  /*37210*/  STL.64 [R1+0x150], R12 ;  /* 0x0001500c01007387 */ /* 0x000fe20000100a00 */
[----:B------:R-:W-:Y:S02]  /*37220*/  STL.64 [R1+0x158], R14 ;  /* 0x0001580e01007387 */ /* 0x000fe40000100a00 */
[----:B------:R-:W-:Y:S02]  /*37230*/  IMAD.MOV.U32 R16, RZ, RZ, R24 ;  /* 0x000000ffff107224 */ /* 0x000fe400078e0018 */
[----:B------:R-:W-:Y:S01]  /*37240*/  IMAD.MOV.U32 R3, RZ, RZ, R25 ;  /* 0x000000ffff037224 */ /* 0x000fe200078e0019 */
[----:B------:R-:W-:Y:S04]  /*37250*/  LDSM.16.M88.4 R12, [R0+0x24080] ;  /* 0x02408000000c783b */ /* 0x000fe80000000200 */
[----:B------:R-:W0:Y:S01]  /*37260*/  LDSM.16.M88.4 R24, [R0+0x23080] ;  /* 0x023080000018783b */ /* 0x000e220000000200 */
[----:B---3--:R-:W-:Y:S03]  /*37270*/  HMMA.16816.F32.BF16 R8, R8, R6, R20 ;  /* 0x000000060808723c */ /* 0x008fe60000041814 */
[----:B------:R-:W2:Y:S01]  /*37280*/  LDL.LU.64 R20, [R1+0x3ab8] ;  /* 0x003ab80001147983 */ /* 0x000ea20000300a00 */
[----:B------:R-:W2:Y:S02]  /*37290*/  LDL.LU.64 R6, [R1+0x3ab0] ;  /* 0x003ab00001067983 */ /* 0x000ea40000300a00 */
[----:B------:R-:W2:Y:S11]  /*372a0*/  LDL.LU.64 R4, [R1+0x3aa8] ;  /* 0x003aa80001047983 */ /* 0x000eb60000300a00 */
[----:B------:R-:W-:Y:S06]  /*372b0*/  @!UPT UIADD3 URZ, URZ, URZ, URZ ;  /* 0x0000003f3f3ff290 */ /* 0x000fec000fffe03f */
[----:B------:R1:W-:Y:S01]  /*372c0*/  STL.64 [R1+0x140], R8 ;  /* 0x0001400801007387 */ /* 0x0003e20000100a00 */
[----:B------:R3:W-:Y:S03]  /*372d0*/  STL.64 [R1+0x148], R10 ;  /* 0x0001480a01007387 */ /* 0x0007e60000100a00 */
[----:B-1----:R-:W4:Y:S01]  /*372e0*/  LDL.LU R8, [R1+0x230] ;  /* 0x0002300001087983 */ /* 0x002f220000300800 */
[----:B------:R-:W4:Y:S02]  /*372f0*/  LDL.LU R9, [R1+0x234] ;  /* 0x0002340001097983 */ /* 0x000f240000300800 */
[----:B---3--:R-:W3:Y:S02]  /*37300*/  LDL.LU R10, [R1+0x238] ;  /* 0x00023800010a7983 */ /* 0x008ee40000300800 */
[----:B------:R-:W3:Y:S02]  /*37310*/  LDL.LU R11, [R1+0x23c] ;  /* 0x00023c00010b7983 */ /* 0x000ee40000300800 */
[----:B---3--:R-:W-:Y:S01]  /*37320*/  STL.64 [R1+0x3a78], R10 ;  /* 0x003a780a01007387 */ /* 0x008fe20000100a00 */
[----:B----4-:R1:W-:Y:S02]  /*37330*/  STL.64 [R1+0x3a70], R8 ;  /* 0x003a700801007387 */ /* 0x0103e40000100a00 */
[----:B-1----:R-:W-:-:S02]  /*37340*/  IMAD.MOV.U32 R8, RZ, RZ, R16 ;  /* 0x000000ffff087224 */ /* 0x002fc400078e0010 */
[----:B------:R-:W-:Y:S01]  /*37350*/  IMAD.MOV.U32 R9, RZ, RZ, R3 ;  /* 0x000000ffff097224 */ /* 0x000fe200078e0003 */
[----:B------:R-:W-:Y:S04]  /*37360*/  LDSM.16.M88.4 R16, [R0+0x25080] ;  /* 0x025080000010783b */ /* 0x000fe80000000200 */
[----:B------:R1:W-:Y:S04]  /*37370*/  STL.64 [R1+0x3a88], R8 ;  /* 0x003a880801007387 */ /* 0x0003e80000100a00 */
[----:B-1----:R-:W3:Y:S04]  /*37380*/  LDL.64 R8, [R1+0xb0] ;  /* 0x0000b00001087983 */ /* 0x002ee80000100a00 */
[----:B---3--:R1:W-:Y:S04]  /*37390*/  STL.64 [R1+0x3aa0], R8 ;  /* 0x003aa00801007387 */ /* 0x0083e80000100a00 */
[----:B-1----:R-:W2:Y:S01]  /*373a0*/  LDL.LU R8, [R1+0x1d0] ;  /* 0x0001d00001087983 */ /* 0x002ea20000300800 */
[----:B------:R-:W2:Y:S02]  /*373b0*/  LDL.LU R9, [R1+0x1d4] ;  /* 0x0001d40001097983 */ /* 0x000ea40000300800 */
[----:B------:R-:W2:Y:S02]  /*373c0*/  LDL.LU R10, [R1+0x1d8] ;  /* 0x0001d800010a7983 */ /* 0x000ea40000300800 */
[----:B------:R-:W2:Y:S01]  /*373d0*/  LDL.LU R11, [R1+0x1dc] ;  /* 0x0001dc00010b7983 */ /* 0x000ea20000300800 */
[----:B0-----:R-:W-:Y:S01]  /*373e0*/  STL.64 [R1+0x90], R24 ;  /* 0x0000901801007387 */ /* 0x001fe20000100a00 */
[----:B------:R-:W-:Y:S02]  /*373f0*/  STL.64 [R1+0x98], R26 ;  /* 0x0000981a01007387 */ /* 0x000fe40000100a00 */
[----:B------:R0:W-:Y:S02]  /*37400*/  STL.64 [R1+0x3a80], R24 ;  /* 0x003a801801007387 */ /* 0x0001e40000100a00 */
[----:B0-----:R-:W3:Y:S01]  /*37410*/  LDL.LU R24, [R1+0x210] ;  /* 0x0002100001187983 */ /* 0x001ee20000300800 */
[----:B------:R-:W3:Y:S02]  /*37420*/  LDL.LU R25, [R1+0x214] ;  /* 0x0002140001197983 */ /* 0x000ee40000300800 */
[----:B------:R-:W3:Y:S02]  /*37430*/  LDL.LU R26, [R1+0x218] ;  /* 0x00021800011a7983 */ /* 0x000ee40000300800 */
[----:B------:R-:W3:Y:S01]  /*37440*/  LDL.LU R27, [R1+0x21c] ;  /* 0x00021c00011b7983 */ /* 0x000ee20000300800 */
[----:B------:R-:W-:Y:S01]  /*37450*/  STL.64 [R1+0x80], R12 ;  /* 0x0000800c01007387 */ /* 0x000fe20000100a00 */
[----:B------:R-:W-:Y:S01]  /*37460*/  STL.64 [R1+0x88], R14 ;  /* 0x0000880e01007387 */ /* 0x000fe20000100a00 */
[C---:B--2---:R-:W-:Y:S02]  /*37470*/  HMMA.16816.F32.BF16 R20, R4.reuse, R20, R8 ;  /* 0x000000140414723c */ /* 0x044fe40000041808 */
[----:B------:R-:W2:Y:S11]  /*37480*/  LDL.LU.64 R8, [R1+0x3aa0] ;  /* 0x003aa00001087983 */ /* 0x000eb60000300a00 */
[----:B------:R-:W-:Y:S10]  /*37490*/  @!UPT UIADD3 URZ, URZ, URZ, URZ ;  /* 0x0000003f3f3ff290 */ /* 0x000ff4000fffe03f */
[----:B------:R-:W-:Y:S01]  /*374a0*/  STL.64 [R1+0x130], R20 ;  /* 0x0001301401007387 */ /* 0x000fe20000100a00 */
[----:B------:R-:W-:Y:S02]  /*374b0*/  STL.64 [R1+0x138], R22 ;  /* 0x0001381601007387 */ /* 0x000fe40000100a00 */
[----:B------:R-:W0:Y:S02]  /*374c0*/  LDSM.16.M88.4 R20, [R0+0x26080] ;  /* 0x026080000014783b */ /* 0x000e240000000200 */
[----:B0-----:R-:W-:Y:S02]  /*374d0*/  STL.64 [R1+0x40], R20 ;  /* 0x0000401401007387 */ /* 0x001fe40000100a00 */
[----:B------:R0:W-:Y:S02]  /*374e0*/  STL.64 [R1+0x48], R22 ;  /* 0x0000481601007387 */ /* 0x0001e40000100a00 */
[----:B0-----:R-:W2:Y:S01]  /*374f0*/  LDL.LU.64 R22, [R1+0x3a98] ;  /* 0x003a980001167983 */ /* 0x001ea20000300a00 */
[----:B------:R-:W2:Y:S02]  /*37500*/  LDL.LU.64 R20, [R1+0x3a90] ;  /* 0x003a900001147983 */ /* 0x000ea40000300a00 */
[----:B--2---:R-:W-:Y:S11]  /*37510*/  HMMA.16816.F32.BF16 R20, R4, R8, R20 ;  /* 0x000000080414723c */ /* 0x004ff60000041814 */
[----:B------:R-:W-:Y:S11]  /*37520*/  @!UPT UIADD3 URZ, URZ, URZ, URZ ;  /* 0x0000003f3f3ff290 */ /* 0x000ff6000fffe03f */
[----:B------:R-:W-:Y:S01]  /*37530*/  @!UPT UIADD3 URZ, URZ, URZ, URZ ;  /* 0x0000003f3f3ff290 */ /* 0x000fe2000fffe03f */
[----:B------:R0:W-:Y:S02]  /*37540*/  STL.64 [R1+0x120], R20 ;  /* 0x0001201401007387 */ /* 0x0001e40000100a00 */
[----:B0-----:R-:W-:Y:S02]  /*37550*/  IMAD.MOV.U32 R21, RZ, RZ, R8 ;  /* 0x000000ffff157224 */ /* 0x001fe400078e0008 */
[----:B------:R-:W-:Y:S02]  /*37560*/  IMAD.MOV.U32 R20, RZ, RZ, R9 ;  /* 0x000000ffff147224 */ /* 0x000fe400078e0009 */
[----:B------:R-:W0:Y:S04]  /*37570*/  LDSM.16.M88.4 R8, [R0+0x27080] ;  /* 0x027080000008783b */ /* 0x000e280000000200 */
[----:B------:R-:W-:Y:S01]  /*37580*/  STL.64 [R1+0x128], R22 ;  /* 0x0001281601007387 */ /* 0x000fe20000100a00 */
[----:B------:R-:W-:Y:S02]  /*37590*/  STL.64 [R1+0x50], R16 ;  /* 0x0000501001007387 */ /* 0x000fe40000100a00 */
[----:B------:R-:W-:Y:S02]  /*375a0*/  STL.64 [R1+0x58], R18 ;  /* 0x0000581201007387 */ /* 0x000fe40000100a00 */
[----:B------:R1:W-:Y:S02]  /*375b0*/  STL.64 [R1+0x3a68], R16 ;  /* 0x003a681001007387 */ /* 0x0003e40000100a00 */
[----:B-1----:R-:W2:Y:S01]  /*375c0*/  LDL.LU R16, [R1+0x280] ;  /* 0x0002800001107983 */ /* 0x002ea20000300800 */
[----:B------:R-:W2:Y:S02]  /*375d0*/  LDL.LU R17, [R1+0x284] ;  /* 0x0002840001117983 */ /* 0x000ea40000300800 */
[----:B------:R-:W2:Y:S02]  /*375e0*/  LDL.LU R18, [R1+0x288] ;  /* 0x0002880001127983 */ /* 0x000ea40000300800 */
[----:B------:R-:W2:Y:S01]  /*375f0*/  LDL.LU R19, [R1+0x28c] ;  /* 0x00028c0001137983 */ /* 0x000ea20000300800 */
[----:B------:R1:W-:Y:S04]  /*37600*/  STL.64 [R1+0x3a60], R20 ;  /* 0x003a601401007387 */ /* 0x0003e80000100a00 */
[----:B-1----:R-:W4:Y:S01]  /*37610*/  LDL.LU R20, [R1+0x2e0] ;  /* 0x0002e00001147983 */ /* 0x002f220000300800 */
[----:B------:R-:W4:Y:S02]  /*37620*/  LDL.LU R21, [R1+0x2e4] ;  /* 0x0002e40001157983 */ /* 0x000f240000300800 */
[----:B------:R-:W4:Y:S02]  /*37630*/  LDL.LU R22, [R1+0x2e8] ;  /* 0x0002e80001167983 */ /* 0x000f240000300800 */
[----:B------:R-:W4:Y:S01]  /*37640*/  LDL.LU R23, [R1+0x2ec] ;  /* 0x0002ec0001177983 */ /* 0x000f220000300800 */
[----:B0-----:R0:W-:Y:S01]  /*37650*/  STL.64 [R1+0x30], R8 ;  /* 0x0000300801007387 */ /* 0x0011e20000100a00 */
[----:B------:R3:W-:Y:S03]  /*37660*/  STL.64 [R1+0x38], R10 ;  /* 0x0000380a01007387 */ /* 0x0007e60000100a00 */
[----:B0-----:R-:W3:Y:S01]  /*37670*/  LDL.LU.64 R8, [R1+0x3a88] ;  /* 0x003a880001087983 */ /* 0x001ee20000300a00 */
[----:B------:R-:W-:-:S02]  /*37680*/  IMAD.MOV.U32 R3, RZ, RZ, R10 ;  /* 0x000000ffff037224 */ /* 0x000fc400078e000a */
[----:B------:R-:W-:Y:S01]  /*37690*/  STL [R1+0x32d0], R0 ;  /* 0x0032d00001007387 */ /* 0x000fe20000100800 */
[C---:B---3--:R-:W-:Y:S01]  /*376a0*/  HMMA.16816.F32.BF16 R8, R4.reuse, R8, R24 ;  /* 0x000000080408723c */ /* 0x048fe20000041818 */
[----:B------:R-:W3:Y:S11]  /*376b0*/  LDL.LU.64 R24, [R1+0x3a80] ;  /* 0x003a800001187983 */ /* 0x000ef60000300a00 */
[----:B------:R-:W-:Y:S11]  /*376c0*/  @!UPT UIADD3 URZ, URZ, URZ, URZ ;  /* 0x0000003f3f3ff290 */ /* 0x000ff6000fffe03f */
[----:B------:R-:W-:Y:S01]  /*376d0*/  STL.64 [R1+0x110], R8 ;  /* 0x0001100801007387 */ /* 0x000fe20000100a00 */
[----:B------:R0:W-:Y:S03]  /*376e0*/  STL.64 [R1+0x118], R10 ;  /* 0x0001180a01007387 */ /* 0x0001e60000100a00 */
[----:B0-----:R-:W4:Y:S01]  /*376f0*/  LDL.LU.64 R10, [R1+0x3a78] ;  /* 0x003a7800010a7983 */ /* 0x001f220000300a00 */
[----:B------:R-:W4:Y:S01]  /*37700*/  LDL.LU.64 R8, [R1+0x3a70] ;  /* 0x003a700001087983 */ /* 0x000f220000300a00 */
[C---:B--2---:R-:W-:Y:S01]  /*37710*/  HMMA.16816.F32.BF16 R16, R4.reuse, R12, R16 ;  /* 0x0000000c0410723c */ /* 0x044fe20000041810 */
[----:B------:R-:W-:Y:S02]  /*37720*/  IMAD.MOV.U32 R0, RZ, RZ, R13 ;  /* 0x000000ffff007224 */ /* 0x000fe400078e000d */
[----:B------:R-:W0:Y:S04]  /*37730*/  LDSM.16.MT88.4 R12, [R28+0x8100] ;  /* 0x008100001c0c783b */ /* 0x000e280000004200 */
[----:B---3--:R1:W-:Y:S01]  /*37740*/  STL.64 [R1+0x3a20], R24 ;  /* 0x003a201801007387 */ /* 0x0083e20000100a00 */
[C---:B----4-:R-:W-:Y:S03]  /*37750*/  HMMA.16816.F32.BF16 R8, R4.reuse, R24, R8 ;  /* 0x000000180408723c */ /* 0x050fe60000041808 */
[----:B-1----:R-:W2:Y:S11]  /*37760*/  LDL.64 R24, [R1+0x40] ;  /* 0x0000400001187983 */ /* 0x002eb60000100a00 */
[----:B------:R-:W-:Y:S09]  /*37770*/  @!UPT UIADD3 URZ, URZ, URZ, URZ ;  /* 0x0000003f3f3ff290 */ /* 0x000ff2000fffe03f */
[----:B------:R-:W-:Y:S01]  /*37780*/  STL.64 [R1+0x100], R8 ;  /* 0x0001000801007387 */ /* 0x000fe20000100a00 */
[----:B------:R-:W-:Y:S02]  /*37790*/  STL.64 [R1+0x108], R10 ;  /* 0x0001080a01007387 */ /* 0x000fe40000100a00 */
[----:B------:R1:W-:Y:S02]  /*377a0*/  STL.64 [R1+0xf0], R16 ;  /* 0x0000f01001007387 */ /* 0x0003e40000100a00 */
[----:B------:R-:W-:Y:S01]  /*377b0*/  STL.64 [R1+0xf8], R18 ;  /* 0x0000f81201007387 */ /* 0x000fe20000100a00 */
[----:B------:R-:W-:Y:S04]  /*377c0*/  LDSM.16.MT88.4 R8, [R28+0x8080] ;  /* 0x008080001c08783b */ /* 0x000fe80000004200 */
[----:B-1----:R-:W3:Y:S01]  /*377d0*/  LDL.LU.64 R16, [R1+0x3a68] ;  /* 0x003a680001107983 */ /* 0x002ee20000300a00 */
[----:B0-----:R-:W-:Y:S02]  /*377e0*/  STL.64 [R1+0x3a08], R14 ;  /* 0x003a080e01007387 */ /* 0x001fe40000100a00 */
[----:B------:R0:W-:Y:S02]  /*377f0*/  STL.64 [R1+0x3a00], R12 ;  /* 0x003a000c01007387 */ /* 0x0001e40000100a00 */
[----:B0-----:R-:W3:Y:S01]  /*37800*/  LDL.LU R12, [R1+0x2c0] ;  /* 0x0002c000010c7983 */ /* 0x001ee20000300800 */
[----:B------:R-:W3:Y:S02]  /*37810*/  LDL.LU R13, [R1+0x2c4] ;  /* 0x0002c400010d7983 */ /* 0x000ee40000300800 */
[----:B------:R-:W3:Y:S02]  /*37820*/  LDL.LU R14, [R1+0x2c8] ;  /* 0x0002c800010e7983 */ /* 0x000ee40000300800 */
[----:B------:R-:W3:Y:S01]  /*37830*/  LDL.LU R15, [R1+0x2cc] ;  /* 0x0002cc00010f7983 */ /* 0x000ee20000300800 */
[C---:B--2---:R-:W-:Y:S08]  /*37840*/  HMMA.16816.F32.BF16 R20, R4.reuse, R24, R20 ;  /* 0x000000180414723c */ /* 0x044ff00000041814 */
[----:B---3--:R-:W-:Y:S01]  /*37850*/  HMMA.16816.F32.BF16 R16, R4, R16, R12 ;  /* 0x000000100410723c */ /* 0x008fe2000004180c */
[----:B------:R-:W2:Y:S11]  /*37860*/  LDL.LU.64 R12, [R1+0x30] ;  /* 0x00003000010c7983 */ /* 0x000eb60000300a00 */
[----:B------:R-:W-:Y:S11]  /*37870*/  @!UPT UIADD3 URZ, URZ, URZ, URZ ;  /* 0x0000003f3f3ff290 */ /* 0x000ff6000fffe03f */
[----:B------:R-:W-:Y:S01]  /*37880*/  STL.64 [R1+0xe0], R16 ;  /* 0x0000e01001007387 */ /* 0x000fe20000100a00 */
[----:B------:R-:W-:Y:S02]  /*37890*/  STL.64 [R1+0xe8], R18 ;  /* 0x0000e81201007387 */ /* 0x000fe40000100a00 */
[----:B------:R-:W0:Y:S02]  /*378a0*/  LDSM.16.MT88.4 R16, [R28+0x8180] ;  /* 0x008180001c10783b */ /* 0x000e240000004200 */
[----:B0-----:R-:W-:Y:S02]  /*378b0*/  STL.64 [R1+0x3990], R18 ;  /* 0x0039901201007387 */ /* 0x001fe40000100a00 */
[----:B------:R0:W-:Y:S02]  /*378c0*/  STL.64 [R1+0x3988], R16 ;  /* 0x0039881001007387 */ /* 0x0001e40000100a00 */
[----:B0-----:R-:W2:Y:S01]  /*378d0*/  LDL.LU R16, [R1+0x2d0] ;  /* 0x0002d00001107983 */ /* 0x001ea20000300800 */
[----:B------:R-:W2:Y:S02]  /*378e0*/  LDL.LU R17, [R1+0x2d4] ;  /* 0x0002d40001117983 */ /* 0x000ea40000300800 */
[----:B------:R-:W2:Y:S02]  /*378f0*/  LDL.LU R18, [R1+0x2d8] ;  /* 0x0002d80001127983 */ /* 0x000ea40000300800 */
[----:B------:R0:W-:Y:S01]  /*37900*/  STL.64 [R1+0xc0], R20 ;  /* 0x0000c01401007387 */ /* 0x0001e20000100a00 */
[----:B------:R-:W-:Y:S01]  /*37910*/  STL.64 [R1+0xc8], R22 ;  /* 0x0000c81601007387 */ /* 0x000fe20000100a00 */
[----:B------:R-:W-:-:S02]  /*37920*/  IMAD.MOV.U32 R19, RZ, RZ, R29 ;  /* 0x000000ffff137224 */ /* 0x000fc400078e001d */
[----:B------:R-:W-:Y:S01]  /*37930*/  IMAD.MOV.U32 R29, RZ, RZ, R25 ;  /* 0x000000ffff1d7224 */ /* 0x000fe200078e0019 */
[----:B0-----:R-:W3:Y:S01]  /*37940*/  LDL.LU.64 R20, [R1+0x3a60] ;  /* 0x003a600001147983 */ /* 0x001ee20000300a00 */
[----:B------:R-:W4:Y:S02]  /*37950*/  LDL.LU R24, [R1+0x330] ;  /* 0x0003300001187983 */ /* 0x000f240000300800 */
[----:B------:R-:W4:Y:S02]  /*37960*/  LDL.LU R25, [R1+0x334] ;  /* 0x0003340001197983 */ /* 0x000f240000300800 */
[----:B------:R-:W2:Y:S01]  /*37970*/  LDL.LU R26, [R1+0x338] ;  /* 0x00033800011a7983 */ /* 0x000ea20000300800 */
[----:B------:R-:W2:Y:S04]  /*37980*/  LDL.LU R27, [R1+0x33c] ;  /* 0x00033c00011b7983 */ /* 0x000ea80000300800 */
[----:B--2---:R-:W-:Y:S01]  /*37990*/  STL.64 [R1+0x3a30], R26 ;  /* 0x003a301a01007387 */ /* 0x004fe20000100a00 */
[----:B----4-:R3:W-:Y:S02]  /*379a0*/  STL.64 [R1+0x3a28], R24 ;  /* 0x003a281801007387 */ /* 0x0107e40000100a00 */
[----:B---3--:R-:W-:-:S02]  /*379b0*/  IMAD.MOV.U32 R24, RZ, RZ, R21 ;  /* 0x000000ffff187224 */ /* 0x008fc400078e0015 */
[----:B------:R-:W-:Y:S02]  /*379c0*/  IMAD.MOV.U32 R25, RZ, RZ, R20 ;  /* 0x000000ffff197224 */ /* 0x000fe400078e0014 */
[----:B------:R-:W0:Y:S04]  /*379d0*/  LDSM.16.MT88.4 R20, [R28+0xa000] ;  /* 0x00a000001c14783b */ /* 0x000e280000004200 */
[----:B------:R1:W-:Y:S04]  /*379e0*/  STL.64 [R1+0x3a40], R24 ;  /* 0x003a401801007387 */ /* 0x0003e80000100a00 */
[----:B-1----:R-:W2:Y:S01]  /*379f0*/  LDL.LU R24, [R1+0x350] ;  /* 0x0003500001187983 */ /* 0x002ea20000300800 */
[----:B------:R-:W2:Y:S02]  /*37a00*/  LDL.LU R25, [R1+0x354] ;  /* 0x0003540001197983 */ /* 0x000ea40000300800 */
[----:B------:R-:W2:Y:S02]  /*37a10*/  LDL.LU R26, [R1+0x358] ;  /* 0x00035800011a7983 */ /* 0x000ea40000300800 */
[----:B------:R-:W2:Y:S01]  /*37a20*/  LDL.LU R27, [R1+0x35c] ;  /* 0x00035c00011b7983 */ /* 0x000ea20000300800 */
[----:B0-----:R-:W-:Y:S01]  /*37a30*/  STL [R1+0x38dc], R20 ;  /* 0x0038dc1401007387 */ /* 0x001fe20000100800 */
[----:B------:R0:W-:Y:S02]  /*37a40*/  STL [R1+0x38d8], R21 ;  /* 0x0038d81501007387 */ /* 0x0001e40000100800 */
[----:B------:R-:W-:Y:S02]  /*37a50*/  STL [R1+0x38d4], R22 ;  /* 0x0038d41601007387 */ /* 0x000fe40000100800 */
[----:B------:R-:W-:Y:S01]  /*37a60*/  STL [R1+0x38d0], R23 ;  /* 0x0038d01701007387 */ /* 0x000fe20000100800 */
[----:B0-----:R-:W3:Y:S01]  /*37a70*/  LDL.LU.64 R20, [R1+0xa0] ;  /* 0x0000a00001147983 */ /* 0x001ee20000300a00 */
[----:B------:R-:W-:Y:S03]  /*37a80*/  HMMA.16816.F32.BF16 R4, R4, R12, R16 ;  /* 0x0000000c0404723c */ /* 0x000fe60000041810 */
[----:B---3--:R0:W-:Y:S04]  /*37a90*/  STL.64 [R1+0x3a38], R20 ;  /* 0x003a381401007387 */ /* 0x0081e80000100a00 */
[----:B0-----:R-:W3:Y:S01]  /*37aa0*/  LDL.LU R20, [R1+0x340] ;  /* 0x0003400001147983 */ /* 0x001ee20000300800 */
[----:B------:R-:W3:Y:S02]  /*37ab0*/  LDL.LU R21, [R1+0x344] ;  /* 0x0003440001157983 */ /* 0x000ee40000300800 */
[----:B------:R-:W4:Y:S02]  /*37ac0*/  LDL.LU R22, [R1+0x348] ;  /* 0x0003480001167983 */ /* 0x000f240000300800 */
[----:B------:R-:W4:Y:S02]  /*37ad0*/  LDL.LU R23, [R1+0x34c] ;  /* 0x00034c0001177983 */ /* 0x000f240000300800 */
[----:B------:R-:W-:-:S02]  /*37ae0*/  IMAD.MOV.U32 R17, RZ, RZ, R12 ;  /* 0x000000ffff117224 */ /* 0x000fc400078e000c */
[----:B------:R-:W-:Y:S01]  /*37af0*/  IMAD.MOV.U32 R16, RZ, RZ, R13 ;  /* 0x000000ffff107224 */ /* 0x000fe200078e000d */
[----:B----4-:R-:W-:Y:S01]  /*37b00*/  STL.64 [R1+0x3a50], R22 ;  /* 0x003a501601007387 */ /* 0x010fe20000100a00 */
[----:B---3--:R0:W-:Y:S03]  /*37b10*/  STL.64 [R1+0x3a48], R20 ;  /* 0x003a481401007387 */ /* 0x0081e60000100a00 */
[----:B0-----:R-:W2:Y:S02]  /*37b20*/  LDL.LU.64 R20, [R1+0xd0] ;  /* 0x0000d00001147983 */ /* 0x001ea40000300a00 */
[----:B------:R-:W-:Y:S02]  /*37b30*/  STL.64 [R1+0x60], R4 ;  /* 0x0000600401007387 */ /* 0x000fe40000100a00 */
[----:B------:R-:W-:Y:S02]  /*37b40*/  STL.64 [R1+0x68], R6 ;  /* 0x0000680601007387 */ /* 0x000fe40000100a00 */
[----:B------:R0:W1:Y:S04]  /*37b50*/  LDSM.16.MT88.4 R4, [R28+0xa080] ;  /* 0x00a080001c04783b */ /* 0x0000680000004200 */
[----:B0-----:R-:W3:Y:S01]  /*37b60*/  LDL.LU R28, [R1+0x3a5c] ;  /* 0x003a5c00011c7983 */ /* 0x001ee20000300800 */
[----:B------:R-:W4:Y:S02]  /*37b70*/  LDL.LU R12, [R1+0x320] ;  /* 0x00032000010c7983 */ /* 0x000f240000300800 */
[----:B------:R-:W4:Y:S02]  /*37b80*/  LDL.LU R13, [R1+0x324] ;  /* 0x00032400010d7983 */ /* 0x000f240000300800 */
[----:B------:R-:W4:Y:S01]  /*37b90*/  LDL.LU R14, [R1+0x328] ;  /* 0x00032800010e7983 */ /* 0x000f220000300800 */
[----:B------:R-:W4:Y:S04]  /*37ba0*/  LDL.LU R15, [R1+0x32c] ;  /* 0x00032c00010f7983 */ /* 0x000f280000300800 */
[----:B-1----:R0:W-:Y:S01]  /*37bb0*/  STL.64 [R1+0x3870], R6 ;  /* 0x0038700601007387 */ /* 0x0021e20000100a00 */
[----:B------:R1:W-:Y:S02]  /*37bc0*/  STL.64 [R1+0x3868], R4 ;  /* 0x0038680401007387 */ /* 0x0003e40000100a00 */
[----:B0-----:R-:W-:-:S02]  /*37bd0*/  IMAD.MOV.U32 R6, RZ, RZ, R3 ;  /* 0x000000ffff067224 */ /* 0x001fc400078e0003 */
[----:B------:R-:W3:Y:S01]  /*37be0*/  LDL.LU R3, [R1+0x3a58] ;  /* 0x003a580001037983 */ /* 0x000ee20000300800 */
[----:B------:R-:W3:Y:S02]  /*37bf0*/  LDL R7, [R1+0x3c] ;  /* 0x00003c0001077983 */ /* 0x000ee40000100800 */
[----:B-1----:R-:W-:Y:S02]  /*37c00*/  IMAD.MOV.U32 R4, RZ, RZ, R17 ;  /* 0x000000ffff047224 */ /* 0x002fe400078e0011 */
[----:B------:R-:W-:Y:S02]  /*37c10*/  IMAD.MOV.U32 R5, RZ, RZ, R16 ;  /* 0x000000ffff057224 */ /* 0x000fe400078e0010 */
[----:B------:R-:W4:Y:S01]  /*37c20*/  LDL R16, [R1+0x80] ;  /* 0x0000800001107983 */ /* 0x000f220000100800 */
[----:B------:R-:W-:Y:S01]  /*37c30*/  IMAD.MOV.U32 R17, RZ, RZ, R0 ;  /* 0x000000ffff117224 */ /* 0x000fe200078e0000 */
[----:B--2---:R-:W-:Y:S01]  /*37c40*/  HMMA.16816.F32.BF16 R24, R8, R20, R24 ;  /* 0x000000140818723c */ /* 0x004fe20000041818 */
[----:B------:R-:W-:Y:S01]  /*37c50*/  IMAD.MOV.U32 R0, RZ, RZ, R21 ;  /* 0x000000ffff007224 */ /* 0x000fe200078e0015 */
[----:B---3--:R0:W-:Y:S01]  /*37c60*/  STL.64 [R1+0x3a18], R6 ;  /* 0x003a180601007387 */ /* 0x0081e20000100a00 */
[----:B------:R1:W-:Y:S02]  /*37c70*/  STL.64 [R1+0x3a10], R4 ;  /* 0x003a100401007387 */ /* 0x0003e40000100a00 */
[----:B0-----:R-:W-:Y:S01]  /*37c80*/  IMAD.MOV.U32 R7, RZ, RZ, R2 ;  /* 0x000000ffff077224 */ /* 0x001fe200078e0002 */
[----:B-1----:R-:W2:Y:S01]  /*37c90*/  LDL.LU R4, [R1+0x310] ;  /* 0x0003100001047983 */ /* 0x002ea20000300800 */
[----:B------:R-:W-:-:S02]  /*37ca0*/  IMAD.MOV.U32 R2, RZ, RZ, R20 ;  /* 0x000000ffff027224 */ /* 0x000fc400078e0014 */
[----:B------:R-:W3:Y:S02]  /*37cb0*/  LDL.LU.64 R22, [R1+0x3a50] ;  /* 0x003a500001167983 */ /* 0x000ee40000300a00 */
[----:B------:R-:W3:Y:S11]  /*37cc0*/  LDL.LU.64 R20, [R1+0x3a48] ;  /* 0x003a480001147983 */ /* 0x000ef60000300a00 */
[----:B------:R-:W-:Y:S01]  /*37cd0*/  @!UPT UIADD3 URZ, URZ, URZ, URZ ;  /* 0x0000003f3f3ff290 */ /* 0x000fe2000fffe03f */
[----:B------:R0:W-:Y:S04]  /*37ce0*/  STL.64 [R1+0x20], R24 ;  /* 0x0000201801007387 */ /* 0x0001e80000100a00 */
[----:B0-----:R-:W3:Y:S01]  /*37cf0*/  LDL.LU.64 R24, [R1+0x3a40] ;  /* 0x003a400001187983 */ /* 0x001ee20000300a00 */
[----:B------:R-:W-:Y:S02]  /*37d00*/  IMAD.MOV.U32 R5, RZ, RZ, R28 ;  /* 0x000000ffff057224 */ /* 0x000fe400078e001c */
[----:B------:R-:W-:Y:S02]  /*37d10*/  IMAD.MOV.U32 R6, RZ, RZ, R3 ;  /* 0x000000ffff067224 */ /* 0x000fe400078e0003 */
[----:B------:R-:W-:Y:S02]  /*37d20*/  IMAD.MOV.U32 R28, RZ, RZ, R26 ;  /* 0x000000ffff1c7224 */ /* 0x000fe400078e001a */
[----:B------:R-:W-:-:S05]  /*37d30*/  IMAD.MOV.U32 R3, RZ, RZ, R27 ;  /* 0x000000ffff037224 */ /* 0x000fca00078e001b */
[----:B------:R-:W-:Y:S01]  /*37d40*/  STL [R1+0x38e4], R3 ;  /* 0x0038e40301007387 */ /* 0x000fe20000100800 */
[----:B------:R-:W-:Y:S01]  /*37d50*/  STL [R1+0x38e0], R28 ;  /* 0x0038e01c01007387 */ /* 0x000fe20000100800 */
[C---:B---3--:R-:W-:Y:S02]  /*37d60*/  HMMA.16816.F32.BF16 R24, R8.reuse, R24, R20 ;  /* 0x000000180818723c */ /* 0x048fe40000041814 */
[----:B------:R-:W3:Y:S11]  /*37d70*/  LDL.LU.64 R20, [R1+0x3a38] ;  /* 0x003a380001147983 */ /* 0x000ef60000300a00 */
[----:B------:R-:W-:Y:S10]  /*37d80*/  @!UPT UIADD3 URZ, URZ, URZ, URZ ;  /* 0x0000003f3f3ff290 */ /* 0x000ff4000fffe03f */
[----:B------:R-:W-:Y:S01]  /*37d90*/  STL.64 [R1+0x10], R24 ;  /* 0x0000101801007387 */ /* 0x000fe20000100a00 */
[----:B------:R0:W-:Y:S03]  /*37da0*/  STL.64 [R1+0x18], R26 ;  /* 0x0000181a01007387 */ /* 0x0001e60000100a00 */
[----:B0-----:R-:W2:Y:S01]  /*37db0*/  LDL.LU.64 R26, [R1+0x3a30] ;  /* 0x003a3000011a7983 */ /* 0x001ea20000300a00 */
[----:B------:R-:W2:Y:S02]  /*37dc0*/  LDL.LU.64 R24, [R1+0x3a28] ;  /* 0x003a280001187983 */ /* 0x000ea40000300a00 */
[----:B---3--:R-:W-:Y:S02]  /*37dd0*/  IMAD.MOV.U32 R18, RZ, RZ, R20 ;  /* 0x000000ffff127224 */ /* 0x008fe400078e0014 */
[----:B------:R-:W-:Y:S01]  /*37de0*/  IMAD.MOV.U32 R3, RZ, RZ, R21 ;  /* 0x000000ffff037224 */ /* 0x000fe200078e0015 */
[----:B--2---:R-:W-:Y:S11]  /*37df0*/  HMMA.16816.F32.BF16 R24, R8, R20, R24 ;  /* 0x000000140818723c */ /* 0x004ff60000041818 */
[----:B------:R-:W-:Y:S11]  /*37e00*/  @!UPT UIADD3 URZ, URZ, URZ, URZ ;  /* 0x0000003f3f3ff290 */ /* 0x000ff6000fffe03f */
[----:B------:R-:W-:Y:S02]  /*37e10*/  @!UPT UIADD3 URZ, URZ, URZ, URZ ;  /* 0x0000003f3f3ff290 */ /* 0x000fe4000fffe03f */
[----:B------:R-:W-:Y:S02]  /*37e20*/  IMAD.MOV.U32 R20, RZ, RZ, R24 ;  /* 0x000000ffff147224 */ /* 0x000fe400078e0018 */
[----:B------:R-:W-:Y:S02]  /*37e30*/  IMAD.MOV.U32 R21, RZ, RZ, R25 ;  /* 0x000000ffff157224 */ /* 0x000fe400078e0019 */
[----:B------:R-:W4:Y:S01]  /*37e40*/  LDL.LU.64 R24, [R1+0x3a20] ;  /* 0x003a200001187983 */ /* 0x000f220000300a00 */
[----:B------:R-:W-:Y:S02]  /*37e50*/  IMAD.MOV.U32 R22, RZ, RZ, R26 ;  /* 0x000000ffff167224 */ /* 0x000fe400078e001a */
[----:B------:R-:W-:-:S05]  /*37e60*/  IMAD.MOV.U32 R23, RZ, RZ, R27 ;  /* 0x000000ffff177224 */ /* 0x000fca00078e001b */
[----:B------:R-:W-:Y:S01]  /*37e70*/  STL.64 [R1+0x38f0], R22 ;  /* 0x0038f01601007387 */ /* 0x000fe20000100a00 */
[----:B------:R-:W-:Y:S01]  /*37e80*/  STL.64 [R1+0x38e8], R20 ;  /* 0x0038e81401007387 */ /* 0x000fe20000100a00 */
[C---:B----4-:R-:W-:Y:S02]  /*37e90*/  HMMA.16816.F32.BF16 R24, R8.reuse, R24, R12 ;  /* 0x000000180818723c */ /* 0x050fe4000004180c */
[----:B------:R-:W2:Y:S01]  /*37ea0*/  LDL.LU R12, [R1+0x300] ;  /* 0x00030000010c7983 */ /* 0x000ea20000300800 */
[----:B------:R-:W2:Y:S02]  /*37eb0*/  LDL.LU R13, [R1+0x304] ;  /* 0x00030400010d7983 */ /* 0x000ea40000300800 */
[----:B------:R-:W2:Y:S02]  /*37ec0*/  LDL.LU R14, [R1+0x308] ;  /* 0x00030800010e7983 */ /* 0x000ea40000300800 */
[----:B------:R-:W2:Y:S11]  /*37ed0*/  LDL.LU R15, [R1+0x30c] ;  /* 0x00030c00010f7983 */ /* 0x000eb60000300800 */
[----:B------:R-:W-:Y:S05]  /*37ee0*/  @!UPT UIADD3 URZ, URZ, URZ, URZ ;  /* 0x0000003f3f3ff290 */ /* 0x000fea000fffe03f */
[----:B------:R0:W-:Y:S01]  /*37ef0*/  STL.64 [R1+0x3820], R26 ;  /* 0x0038201a01007387 */ /* 0x0001e20000100a00 */
[----:B------:R1:W-:Y:S03]  /*37f00*/  STL.64 [R1+0x3818], R24 ;  /* 0x0038181801007387 */ /* 0x0003e60000100a00 */
[----:B0-----:R-:W3:Y:S04]  /*37f10*/  LDL R26, [R1+0xa8] ;  /* 0x0000a800011a7983 */ /* 0x001ee80000100800 */
[----:B------:R-:W3:Y:S01]  /*37f20*/  LDL R27, [R1+0xac] ;  /* 0x0000ac00011b7983 */ /* 0x000ee20000100800 */
[----:B------:R-:W-:Y:S01]  /*37f30*/  HMMA.16816.F32.BF16 R4, R8, R16, R4 ;  /* 0x000000100804723c */ /* 0x000fe20000041804 */
[----:B-1----:R-:W-:-:S02]  /*37f40*/  IMAD.MOV.U32 R24, RZ, RZ, R18 ;  /* 0x000000ffff187224 */ /* 0x002fc400078e0012 */
[----:B------:R-:W-:Y:S01]  /*37f50*/  IMAD.MOV.U32 R25, RZ, RZ, R3 ;  /* 0x000000ffff197224 */ /* 0x000fe200078e0003 */
[----:B---3--:R-:W-:Y:S04]  /*37f60*/  STL.64 [R1+0x39e0], R26 ;  /* 0x0039e01a01007387 */ /* 0x008fe80000100a00 */
[----:B------:R-:W-:Y:S11]  /*37f70*/  STL.64 [R1+0x39d8], R24 ;  /* 0x0039d81801007387 */ /* 0x000ff60000100a00 */
[----:B------:R-:W-:Y:S04]  /*37f80*/  @!UPT UIADD3 URZ, URZ, URZ, URZ ;  /* 0x0000003f3f3ff290 */ /* 0x000fe8000fffe03f */
[----:B------:R-:W-:Y:S02]  /*37f90*/  STL.64 [R1+0x70], R4 ;  /* 0x0000700401007387 */ /* 0x000fe40000100a00 */
[----:B------:R-:W3:Y:S01]  /*37fa0*/  LDL.LU R16, [R1+0x220] ;  /* 0x0002200001107983 */ /* 0x000ee20000300800 */
[----:B------:R-:W3:Y:S01]  /*37fb0*/  LDL.LU R17, [R1+0x224] ;  /* 0x0002240001117983 */ /* 0x000ee20000300800 */
[----:B------:R-:W4:Y:S02]  /*37fc0*/  LDL.LU R18, [R1+0x228] ;  /* 0x0002280001127983 */ /* 0x000f240000300800 */
[----:B------:R-:W4:Y:S02]  /*37fd0*/  LDL.LU R19, [R1+0x22c] ;  /* 0x00022c0001137983 */ /* 0x000f240000300800 */
[----:B------:R-:W-:Y:S02]  /*37fe0*/  IMAD.MOV.U32 R3, RZ, RZ, R6 ;  /* 0x000000ffff037224 */ /* 0x000fe400078e0006 */
[----:B------:R-:W-:Y:S01]  /*37ff0*/  IMAD.MOV.U32 R28, RZ, RZ, R7 ;  /* 0x000000ffff1c7224 */ /* 0x000fe200078e0007 */
[----:B----4-:R-:W-:Y:S01]  /*38000*/  STL.64 [R1+0x39a0], R18 ;  /* 0x0039a01201007387 */ /* 0x010fe20000100a00 */
[----:B---3--:R0:W-:Y:S03]  /*38010*/  STL.64 [R1+0x3998], R16 ;  /* 0x0039981001007387 */ /* 0x0081e60000100a00 */
[----:B0-----:R-:W2:Y:S01]  /*38020*/  LDL.LU.64 R16, [R1+0x50] ;  /* 0x0000500001107983 */ /* 0x001ea20000300a00 */
[----:B------:R-:W3:Y:S02]  /*38030*/  LDL.LU R20, [R1+0x140] ;  /* 0x0001400001147983 */ /* 0x000ee40000300800 */
[----:B------:R-:W3:Y:S02]  /*38040*/  LDL.LU R21, [R1+0x144] ;  /* 0x0001440001157983 */ /* 0x000ee40000300800 */
[----:B------:R-:W4:Y:S01]  /*38050*/  LDL.LU R22, [R1+0x148] ;  /* 0x0001480001167983 */ /* 0x000f220000300800 */
[----:B------:R-:W4:Y:S01]  /*38060*/  LDL.LU R23, [R1+0x14c] ;  /* 0x00014c0001177983 */ /* 0x000f220000300800 */
[----:B------:R-:W3:Y:S02]  /*38070*/  LDL.LU R4, [R1+0x2f0] ;  /* 0x0002f00001047983 */ /* 0x000ee40000300800 */
[----:B------:R-:W3:Y:S02]  /*38080*/  LDL.LU R5, [R1+0x2f4] ;  /* 0x0002f40001057983 */ /* 0x000ee40000300800 */
[----:B------:R-:W3:Y:S01]  /*38090*/  LDL.LU R6, [R1+0x2f8] ;  /* 0x0002f80001067983 */ /* 0x000ee20000300800 */
[----:B------:R-:W3:Y:S01]  /*380a0*/  LDL.LU R7, [R1+0x2fc] ;  /* 0x0002fc0001077983 */ /* 0x000ee20000300800 */
[----:B------:R-:W3:Y:S01]  /*380b0*/  LDL.LU.64 R24, [R1+0xb0] ;  /* 0x0000b00001187983 */ /* 0x000ee20000300a00 */
[C---:B--2---:R-:W-:Y:S02]  /*380c0*/  HMMA.16816.F32.BF16 R12, R8.reuse, R16, R12 ;  /* 0x00000010080c723c */ /* 0x044fe4000004180c */
[----:B---3--:R-:W-:Y:S01]  /*380d0*/  STL.64 [R1+0x39f8], R24 ;  /* 0x0039f81801007387 */ /* 0x008fe20000100a00 */
[----:B----4-:R-:W-:Y:S02]  /*380e0*/  STL.64 [R1+0x3900], R22 ;  /* 0x0039001601007387 */ /* 0x010fe40000100a00 */
[----:B------:R0:W-:Y:S02]  /*380f0*/  STL.64 [R1+0x38f8], R20 ;  /* 0x0038f81401007387 */ /* 0x0001e40000100a00 */
[----:B0-----:R-:W2:Y:S11]  /*38100*/  LDL.LU R20, [R1+0x40] ;  /* 0x0000400001147983 */ /* 0x001eb60000300800 */
[----:B------:R-:W-:Y:S05]  /*38110*/  @!UPT UIADD3 URZ, URZ, URZ, URZ ;  /* 0x0000003f3f3ff290 */ /* 0x000fea000fffe03f */
[----:B------:R0:W-:Y:S02]  /*38120*/  STL.64 [R1+0x190], R12 ;  /* 0x0001900c01007387 */ /* 0x0001e40000100a00 */
[----:B------:R1:W-:Y:S02]  /*38130*/  STL [R1+0x19c], R15 ;  /* 0x00019c0f01007387 */ /* 0x0003e40000100800 */
[----:B------:R-:W-:Y:S02]  /*38140*/  IMAD.MOV.U32 R21, RZ, RZ, R29 ;  /* 0x000000ffff157224 */ /* 0x000fe400078e001d */
[----:B------:R-:W-:Y:S01]  /*38150*/  IMAD.MOV.U32 R29, RZ, RZ, R14 ;  /* 0x000000ffff1d7224 */ /* 0x000fe200078e000e */
[----:B0-----:R-:W3:Y:S01]  /*38160*/  LDL.LU R12, [R1+0x2b0] ;  /* 0x0002b000010c7983 */ /* 0x001ee20000300800 */
[----:B------:R-:W3:Y:S02]  /*38170*/  LDL.LU R13, [R1+0x2b4] ;  /* 0x0002b400010d7983 */ /* 0x000ee40000300800 */
[----:B------:R-:W3:Y:S02]  /*38180*/  LDL.LU R14, [R1+0x2b8] ;  /* 0x0002b800010e7983 */ /* 0x000ee40000300800 */
[----:B-1----:R-:W3:Y:S01]  /*38190*/  LDL.LU R15, [R1+0x2bc] ;  /* 0x0002bc00010f7983 */ /* 0x002ee20000300800 */
[----:B------:R-:W4:Y:S01]  /*381a0*/  LDL.LU R24, [R1+0x2a0] ;  /* 0x0002a00001187983 */ /* 0x000f220000300800 */
[----:B------:R-:W4:Y:S02]  /*381b0*/  LDL.LU R25, [R1+0x2a4] ;  /* 0x0002a40001197983 */ /* 0x000f240000300800 */
[----:B------:R-:W4:Y:S02]  /*381c0*/  LDL.LU R26, [R1+0x2a8] ;  /* 0x0002a800011a7983 */ /* 0x000f240000300800 */
[----:B------:R-:W4:Y:S01]  /*381d0*/  LDL.LU R27, [R1+0x2ac] ;  /* 0x0002ac00011b7983 */ /* 0x000f220000300800 */
[----:B------:R0:W-:Y:S04]  /*381e0*/  STL.64 [R1+0x39b0], R16 ;  /* 0x0039b01001007387 */ /* 0x0001e80000100a00 */
[----:B0-----:R-:W2:Y:S04]  /*381f0*/  LDL.LU.64 R16, [R1+0x80] ;  /* 0x0000800001107983 */ /* 0x001ea80000300a00 */
[----:B--2---:R0:W-:Y:S04]  /*38200*/  STL.64 [R1+0x39c8], R16 ;  /* 0x0039c81001007387 */ /* 0x0041e80000100a00 */
[----:B0-----:R-:W2:Y:S01]  /*38210*/  LDL.LU.64 R16, [R1+0x90] ;  /* 0x0000900001107983 */ /* 0x001ea20000300a00 */
[C---:B------:R-:W-:Y:S03]  /*38220*/  HMMA.16816.F32.BF16 R4, R8.reuse, R20, R4 ;  /* 0x000000140804723c */ /* 0x040fe60000041804 */
[----:B--2---:R0:W-:Y:S04]  /*38230*/  STL.64 [R1+0x39d0], R16 ;  /* 0x0039d01001007387 */ /* 0x0041e80000100a00 */
[----:B0-----:R-:W2:Y:S01]  /*38240*/  LDL.LU R16, [R1+0x270] ;  /* 0x0002700001107983 */ /* 0x001ea20000300800 */
        /* <DEDUP_REMOVED lines=9> */
[----:B------:R-:W-:Y:S01]  /*382e0*/  STL.64 [R1+0x2f0], R4 ;  /* 0x0002f00401007387 */ /* 0x000fe20000100a00 */
[----:B------:R0:W-:Y:S03]  /*382f0*/  STL.64 [R1+0x2f8], R6 ;  /* 0x0002f80601007387 */ /* 0x0001e60000100a00 */
[----:B0-----:R-:W2:Y:S01]  /*38300*/  LDL.LU.64 R6, [R1+0x3a18] ;  /* 0x003a180001067983 */ /* 0x001ea20000300a00 */
[----:B------:R-:W3:Y:S02]  /*38310*/  LDL.LU.64 R4, [R1+0x3a10] ;  /* 0x003a100001047983 */ /* 0x000ee40000300a00 */
[----:B------:R0:W-:Y:S02]  /*38320*/  STL.64 [R1+0x39a8], R20 ;  /* 0x0039a81401007387 */ /* 0x0001e40000100a00 */
[----:B0-----:R-:W2:Y:S01]  /*38330*/  LDL.LU R20, [R1+0x240] ;  /* 0x0002400001147983 */ /* 0x001ea20000300800 */
[----:B------:R-:W2:Y:S02]  /*38340*/  LDL.LU R21, [R1+0x244] ;  /* 0x0002440001157983 */ /* 0x000ea40000300800 */
[----:B------:R-:W2:Y:S02]  /*38350*/  LDL.LU R22, [R1+0x248] ;  /* 0x0002480001167983 */ /* 0x000ea40000300800 */
[----:B------:R-:W2:Y:S01]  /*38360*/  LDL.LU R23, [R1+0x24c] ;  /* 0x00024c0001177983 */ /* 0x000ea20000300800 */
[----:B---3--:R-:W-:Y:S01]  /*38370*/  HMMA.16816.F32.BF16 R8, R8, R4, R12 ;  /* 0x000000040808723c */ /* 0x008fe2000004180c */
[----:B--2---:R-:W-:Y:S01]  /*38380*/  STL.64 [R1+0x39c0], R22 ;  /* 0x0039c01601007387 */ /* 0x004fe20000100a00 */
[----:B------:R0:W-:Y:S03]  /*38390*/  STL.64 [R1+0x39b8], R20 ;  /* 0x0039b81401007387 */ /* 0x0001e60000100a00 */
[----:B0-----:R-:W2:Y:S01]  /*383a0*/  LDL.LU R20, [R1+0x250] ;  /* 0x0002500001147983 */ /* 0x001ea20000300800 */
[----:B------:R-:W2:Y:S02]  /*383b0*/  LDL.LU R21, [R1+0x254] ;  /* 0x0002540001157983 */ /* 0x000ea40000300800 */
[----:B------:R-:W2:Y:S02]  /*383c0*/  LDL.LU R22, [R1+0x258] ;  /* 0x0002580001167983 */ /* 0x000ea40000300800 */
[----:B------:R-:W2:Y:S01]  /*383d0*/  LDL.LU R23, [R1+0x25c] ;  /* 0x00025c0001177983 */ /* 0x000ea20000300800 */
[----:B------:R-:W4:Y:S01]  /*383e0*/  LDL.LU.64 R14, [R1+0x3a08] ;  /* 0x003a0800010e7983 */ /* 0x000f220000300a00 */
[----:B------:R-:W4:Y:S11]  /*383f0*/  LDL.LU.64 R12, [R1+0x3a00] ;  /* 0x003a0000010c7983 */ /* 0x000f360000300a00 */
[----:B------:R0:W-:Y:S02]  /*38400*/  STL.64 [R1+0x2e0], R8 ;  /* 0x0002e00801007387 */ /* 0x0001e40000100a00 */
[----:B0-----:R-:W-:-:S02]  /*38410*/  IMAD.MOV.U32 R8, RZ, RZ, R2 ;  /* 0x000000ffff087224 */ /* 0x001fc400078e0002 */
[----:B------:R-:W-:Y:S01]  /*38420*/  IMAD.MOV.U32 R9, RZ, RZ, R0 ;  /* 0x000000ffff097224 */ /* 0x000fe200078e0000 */
[----:B------:R-:W-:Y:S06]  /*38430*/  STL.64 [R1+0x2e8], R10 ;  /* 0x0002e80a01007387 */ /* 0x000fec0000100a00 */
[C---:B----4-:R-:W-:Y:S11]  /*38440*/  HMMA.16816.F32.BF16 R24, R12.reuse, R8, R24 ;  /* 0x000000080c18723c */ /* 0x050ff60000041818 */
[----:B------:R-:W-:Y:S11]  /*38450*/  @!UPT UIADD3 URZ, URZ, URZ, URZ ;  /* 0x0000003f3f3ff290 */ /* 0x000ff6000fffe03f */
[----:B------:R-:W-:Y:S01]  /*38460*/  @!UPT UIADD3 URZ, URZ, URZ, URZ ;  /* 0x0000003f3f3ff290 */ /* 0x000fe2000fffe03f */
[----:B------:R0:W-:Y:S01]  /*38470*/  STL.64 [R1+0x340], R24 ;  /* 0x0003401801007387 */ /* 0x0001e20000100a00 */
[----:B------:R-:W-:Y:S03]  /*38480*/  STL.64 [R1+0x348], R26 ;  /* 0x0003481a01007387 */ /* 0x000fe60000100a00 */
[----:B0-----:R-:W3:Y:S02]  /*38490*/  LDL.LU.64 R24, [R1+0x39f8] ;  /* 0x0039f80001187983 */ /* 0x001ee40000300a00 */
[C---:B---3--:R-:W-:Y:S01]  /*384a0*/  HMMA.16816.F32.BF16 R16, R12.reuse, R24, R16 ;  /* 0x000000180c10723c */ /* 0x048fe20000041810 */
[----:B------:R-:W-:Y:S02]  /*384b0*/  IMAD.MOV.U32 R11, RZ, RZ, R24 ;  /* 0x000000ffff0b7224 */ /* 0x000fe400078e0018 */
[----:B------:R-:W-:Y:S11]  /*384c0*/  IMAD.MOV.U32 R10, RZ, RZ, R25 ;  /* 0x000000ffff0a7224 */ /* 0x000ff600078e0019 */
[----:B------:R-:W-:Y:S09]  /*384d0*/  @!UPT UIADD3 URZ, URZ, URZ, URZ ;  /* 0x0000003f3f3ff290 */ /* 0x000ff2000fffe03f */
[----:B------:R-:W-:Y:S01]  /*384e0*/  STL.64 [R1+0x330], R16 ;  /* 0x0003301001007387 */ /* 0x000fe20000100a00 */
[----:B------:R0:W-:Y:S03]  /*384f0*/  STL.64 [R1+0x338], R18 ;  /* 0x0003381201007387 */ /* 0x0001e60000100a00 */
[----:B0-----:R-:W3:Y:S01]  /*38500*/  LDL.LU.64 R18, [R1+0x39f0] ;  /* 0x0039f00001127983 */ /* 0x001ee20000300a00 */
[----:B------:R-:W3:Y:S02]  /*38510*/  LDL.LU.64 R16, [R1+0x39e8] ;  /* 0x0039e80001107983 */ /* 0x000ee40000300a00 */
[----:B------:R-:W4:Y:S02]  /*38520*/  LDL.LU.64 R26, [R1+0x39e0] ;  /* 0x0039e000011a7983 */ /* 0x000f240000300a00 */
[----:B------:R-:W3:Y:S02]  /*38530*/  LDL.LU.64 R24, [R1+0x39d8] ;  /* 0x0039d80001187983 */ /* 0x000ee40000300a00 */
[----:B---3--:R-:W-:Y:S11]  /*38540*/  HMMA.16816.F32.BF16 R16, R12, R24, R16 ;  /* 0x000000180c10723c */ /* 0x008ff60000041810 */
[----:B------:R-:W-:Y:S11]  /*38550*/  @!UPT UIADD3 URZ, URZ, URZ, URZ ;  /* 0x0000003f3f3ff290 */ /* 0x000ff6000fffe03f */
[----:B------:R-:W-:Y:S01]  /*38560*/  @!UPT UIADD3 URZ, URZ, URZ, URZ ;  /* 0x0000003f3f3ff290 */ /* 0x000fe2000fffe03f */
[----:B------:R0:W-:Y:S01]  /*38570*/  STL.64 [R1+0x320], R16 ;  /* 0x0003201001007387 */ /* 0x0001e20000100a00 */
[----:B------:R-:W-:Y:S03]  /*38580*/  STL [R1+0x328], R18 ;  /* 0x0003281201007387 */ /* 0x000fe60000100800 */
[----:B0-----:R-:W3:Y:S01]  /*38590*/  LDL.LU.64 R16, [R1+0x39d0] ;  /* 0x0039d00001107983 */ /* 0x001ee20000300a00 */
[----:B----4-:R-:W-:Y:S02]  /*385a0*/  STL.64 [R1+0x3968], R26 ;  /* 0x0039681a01007387 */ /* 0x010fe40000100a00 */
[----:B------:R0:W-:Y:S02]  /*385b0*/  STL.64 [R1+0x3960], R24 ;  /* 0x0039601801007387 */ /* 0x0001e40000100a00 */
[----:B0-----:R-:W3:Y:S01]  /*385c0*/  LDL.LU R24, [R1+0x260] ;  /* 0x0002600001187983 */ /* 0x001ee20000300800 */
[----:B------:R-:W3:Y:S02]  /*385d0*/  LDL.LU R25, [R1+0x264] ;  /* 0x0002640001197983 */ /* 0x000ee40000300800 */
[----:B------:R-:W3:Y:S02]  /*385e0*/  LDL.LU R26, [R1+0x268] ;  /* 0x00026800011a7983 */ /* 0x000ee40000300800 */
[----:B------:R-:W3:Y:S02]  /*385f0*/  LDL.LU R27, [R1+0x26c] ;  /* 0x00026c00011b7983 */ /* 0x000ee40000300800 */
[----:B------:R-:W-:-:S05]  /*38600*/  IMAD.MOV.U32 R2, RZ, RZ, R19 ;  /* 0x000000ffff027224 */ /* 0x000fca00078e0013 */
[----:B------:R-:W-:Y:S01]  /*38610*/  STL [R1+0x3810], R2 ;  /* 0x0038100201007387 */ /* 0x000fe20000100800 */
        /* <DEDUP_REMOVED lines=8> */
[----:B--2---:R-:W-:Y:S01]  /*386a0*/  HMMA.16816.F32.BF16 R20, R12, R16, R20 ;  /* 0x000000100c14723c */ /* 0x004fe20000041814 */
[----:B------:R-:W-:-:S02]  /*386b0*/  IMAD.MOV.U32 R2, RZ, RZ, R16 ;  /* 0x000000ffff027224 */ /* 0x000fc400078e0010 */
[----:B------:R-:W-:Y:S11]  /*386c0*/  IMAD.MOV.U32 R0, RZ, RZ, R17 ;  /* 0x000000ffff007224 */ /* 0x000ff600078e0011 */
        /* <DEDUP_REMOVED lines=9> */
[----:B------:R0:W-:Y:S01]  /*38760*/  STL.64 [R1+0x300], R20 ;  /* 0x0003001401007387 */ /* 0x0001e20000100a00 */
[----:B------:R1:W-:Y:S03]  /*38770*/  STL.64 [R1+0x308], R22 ;  /* 0x0003081601007387 */ /* 0x0003e60000100a00 */
[----:B0-----:R-:W2:Y:S01]  /*38780*/  LDL.LU.64 R20, [R1+0x39a8] ;  /* 0x0039a80001147983 */ /* 0x001ea20000300a00 */
[----:B-1----:R-:W-:Y:S02]  /*38790*/  IMAD.MOV.U32 R23, RZ, RZ, R16 ;  /* 0x000000ffff177224 */ /* 0x002fe400078e0010 */
[----:B------:R-:W-:Y:S02]  /*387a0*/  IMAD.MOV.U32 R22, RZ, RZ, R17 ;  /* 0x000000ffff167224 */ /* 0x000fe400078e0011 */
[----:B------:R-:W2:Y:S01]  /*387b0*/  LDL.LU.64 R18, [R1+0x39a0] ;  /* 0x0039a00001127983 */ /* 0x000ea20000300a00 */
[----:B------:R-:W2:Y:S02]  /*387c0*/  LDL.LU.64 R16, [R1+0x3998] ;  /* 0x0039980001107983 */ /* 0x000ea40000300a00 */
[----:B--2---:R-:W-:Y:S11]  /*387d0*/  HMMA.16816.F32.BF16 R16, R12, R20, R16 ;  /* 0x000000140c10723c */ /* 0x004ff60000041810 */
[----:B------:R-:W-:Y:S11]  /*387e0*/  @!UPT UIADD3 URZ, URZ, URZ, URZ ;  /* 0x0000003f3f3ff290 */ /* 0x000ff6000fffe03f */
[----:B------:R-:W-:Y:S01]  /*387f0*/  @!UPT UIADD3 URZ, URZ, URZ, URZ ;  /* 0x0000003f3f3ff290 */ /* 0x000fe2000fffe03f */
[----:B------:R0:W-:Y:S01]  /*38800*/  STL.64 [R1+0x2d0], R16 ;  /* 0x0002d01001007387 */ /* 0x0001e20000100a00 */
[----:B------:R1:W-:Y:S03]  /*38810*/  STL.64 [R1+0x2d8], R18 ;  /* 0x0002d81201007387 */ /* 0x0003e60000100a00 */
[----:B0-----:R-:W2:Y:S01]  /*38820*/  LDL.LU R16, [R1+0x200] ;  /* 0x0002000001107983 */ /* 0x001ea20000300800 */
[----:B------:R-:W2:Y:S02]  /*38830*/  LDL.LU R17, [R1+0x204] ;  /* 0x0002040001117983 */ /* 0x000ea40000300800 */
[----:B-1----:R-:W2:Y:S02]  /*38840*/  LDL.LU R18, [R1+0x208] ;  /* 0x0002080001127983 */ /* 0x002ea40000300800 */
[----:B------:R-:W2:Y:S01]  /*38850*/  LDL.LU R19, [R1+0x20c] ;  /* 0x00020c0001137983 */ /* 0x000ea20000300800 */
[----:B------:R0:W-:Y:S02]  /*38860*/  STL.64 [R1+0x3918], R20 ;  /* 0x0039181401007387 */ /* 0x0001e40000100a00 */
[----:B0-----:R-:W-:-:S02]  /*38870*/  IMAD.MOV.U32 R20, RZ, RZ, R23 ;  /* 0x000000ffff147224 */ /* 0x001fc400078e0017 */
[----:B------:R-:W-:-:S05]  /*38880*/  IMAD.MOV.U32 R21, RZ, RZ, R22 ;  /* 0x000000ffff157224 */ /* 0x000fca00078e0016 */
[----:B------:R0:W-:Y:S04]  /*38890*/  STL.64 [R1+0x3930], R20 ;  /* 0x0039301401007387 */ /* 0x0001e80000100a00 */
[----:B0-----:R-:W3:Y:S01]  /*388a0*/  LDL.LU R20, [R1+0x180] ;  /* 0x0001800001147983 */ /* 0x001ee20000300800 */
[----:B------:R-:W3:Y:S02]  /*388b0*/  LDL.LU R21, [R1+0x184] ;  /* 0x0001840001157983 */ /* 0x000ee40000300800 */
[----:B------:R-:W4:Y:S02]  /*388c0*/  LDL.LU R22, [R1+0x188] ;  /* 0x0001880001167983 */ /* 0x000f240000300800 */
[----:B------:R-:W4:Y:S02]  /*388d0*/  LDL.LU R23, [R1+0x18c] ;  /* 0x00018c0001177983 */ /* 0x000f240000300800 */
[----:B----4-:R-:W-:Y:S01]  /*388e0*/  STL.64 [R1+0x3940], R22 ;  /* 0x0039401601007387 */ /* 0x010fe20000100a00 */
[----:B---3--:R0:W-:Y:S02]  /*388f0*/  STL.64 [R1+0x3938], R20 ;  /* 0x0039381401007387 */ /* 0x0081e40000100a00 */
[----:B0-----:R-:W-:-:S02]  /*38900*/  IMAD.MOV.U32 R20, RZ, RZ, R25 ;  /* 0x000000ffff147224 */ /* 0x001fc400078e0019 */
[----:B------:R-:W-:Y:S02]  /*38910*/  IMAD.MOV.U32 R21, RZ, RZ, R24 ;  /* 0x000000ffff157224 */ /* 0x000fe400078e0018 */
[----:B------:R-:W-:Y:S02]  /*38920*/  IMAD.MOV.U32 R24, RZ, RZ, R11 ;  /* 0x000000ffff187224 */ /* 0x000fe400078e000b */
[----:B------:R-:W-:-:S05]  /*38930*/  IMAD.MOV.U32 R25, RZ, RZ, R10 ;  /* 0x000000ffff197224 */ /* 0x000fca00078e000a */
[----:B------:R0:W-:Y:S04]  /*38940*/  STL.64 [R1+0x3980], R24 ;  /* 0x0039801801007387 */ /* 0x0001e80000100a00 */
[----:B0-----:R-:W3:Y:S01]  /*38950*/  LDL.LU R24, [R1+0x1e0] ;  /* 0x0001e00001187983 */ /* 0x001ee20000300800 */
[----:B------:R-:W3:Y:S02]  /*38960*/  LDL.LU R25, [R1+0x1e4] ;  /* 0x0001e40001197983 */ /* 0x000ee40000300800 */
[----:B------:R-:W3:Y:S02]  /*38970*/  LDL.LU R26, [R1+0x1e8] ;  /* 0x0001e800011a7983 */ /* 0x000ee40000300800 */
[----:B------:R-:W3:Y:S01]  /*38980*/  LDL.LU R27, [R1+0x1ec] ;  /* 0x0001ec00011b7983 */ /* 0x000ee20000300800 */
[----:B------:R0:W-:Y:S04]  /*38990*/  STL.64 [R1+0x3958], R20 ;  /* 0x0039581401007387 */ /* 0x0001e80000100a00 */
[----:B0-----:R-:W4:Y:S01]  /*389a0*/  LDL.LU R20, [R1+0x1b0] ;  /* 0x0001b00001147983 */ /* 0x001f220000300800 */
[----:B------:R-:W4:Y:S02]  /*389b0*/  LDL.LU R21, [R1+0x1b4] ;  /* 0x0001b40001157983 */ /* 0x000f240000300800 */
[----:B------:R-:W3:Y:S02]  /*389c0*/  LDL.LU R22, [R1+0x1b8] ;  /* 0x0001b80001167983 */ /* 0x000ee40000300800 */
[----:B------:R-:W3:Y:S01]  /*389d0*/  LDL.LU R23, [R1+0x1bc] ;  /* 0x0001bc0001177983 */ /* 0x000ee20000300800 */
[----:B--2---:R-:W-:Y:S01]  /*389e0*/  HMMA.16816.F32.BF16 R12, R12, R4, R16 ;  /* 0x000000040c0c723c */ /* 0x004fe20000041810 */
        /* <DEDUP_REMOVED lines=8> */
[----:B------:R-:W-:Y:S02]  /*38a70*/  STL.64 [R1+0x3910], R6 ;  /* 0x0039100601007387 */ /* 0x000fe40000100a00 */
[----:B------:R0:W-:Y:S07]  /*38a80*/  STL.64 [R1+0x3908], R4 ;  /* 0x0039080401007387 */ /* 0x0001ee0000100a00 */
[----:B------:R-:W-:Y:S01]  /*38a90*/  STL.64 [R1+0x2c0], R12 ;  /* 0x0002c00c01007387 */ /* 0x000fe20000100a00 */
[----:B------:R-:W-:Y:S03]  /*38aa0*/  STL.64 [R1+0x2c8], R14 ;  /* 0x0002c80e01007387 */ /* 0x000fe60000100a00 */
[----:B0-----:R-:W4:Y:S01]  /*38ab0*/  LDL.LU R4, [R1+0x150] ;  /* 0x0001500001047983 */ /* 0x001f220000300800 */
[----:B------:R-:W4:Y:S02]  /*38ac0*/  LDL.LU R5, [R1+0x154] ;  /* 0x0001540001057983 */ /* 0x000f240000300800 */
[----:B------:R-:W2:Y:S02]  /*38ad0*/  LDL.LU R6, [R1+0x158] ;  /* 0x0001580001067983 */ /* 0x000ea40000300800 */
[----:B------:R-:W2:Y:S02]  /*38ae0*/  LDL.LU R7, [R1+0x15c] ;  /* 0x00015c0001077983 */ /* 0x000ea40000300800 */
        /* <DEDUP_REMOVED lines=13> */
[----:B------:R-:W3:Y:S04]  /*38bc0*/  LDL R14, [R1+0x88] ;  /* 0x00008800010e7983 */ /* 0x000ee80000100800 */
[----:B------:R-:W3:Y:S01]  /*38bd0*/  LDL R15, [R1+0x8c] ;  /* 0x00008c00010f7983 */ /* 0x000ee20000100800 */
[----:B------:R-:W4:Y:S07]  /*38be0*/  LDL.LU.64 R24, [R1+0x3980] ;  /* 0x0039800001187983 */ /* 0x000f2e0000300a00 */
[----:B------:R0:W-:Y:S02]  /*38bf0*/  STL.64 [R1+0x2b0], R8 ;  /* 0x0002b00801007387 */ /* 0x0001e40000100a00 */
[----:B------:R1:W-:Y:S01]  /*38c00*/  STL.64 [R1+0x2b8], R10 ;  /* 0x0002b80a01007387 */ /* 0x0003e20000100a00 */
[----:B0-----:R-:W2:Y:S01]  /*38c10*/  LDL.LU R8, [R1+0x120] ;  /* 0x0001200001087983 */ /* 0x001ea20000300800 */
[----:B------:R-:W2:Y:S02]  /*38c20*/  LDL.LU R9, [R1+0x124] ;  /* 0x0001240001097983 */ /* 0x000ea40000300800 */
[----:B-1----:R-:W2:Y:S02]  /*38c30*/  LDL.LU R10, [R1+0x128] ;  /* 0x00012800010a7983 */ /* 0x002ea40000300800 */
[----:B------:R-:W2:Y:S01]  /*38c40*/  LDL.LU R11, [R1+0x12c] ;  /* 0x00012c00010b7983 */ /* 0x000ea20000300800 */
[C---:B----4-:R-:W-:Y:S01]  /*38c50*/  HMMA.16816.F32.BF16 R24, R16.reuse, R24, R20 ;  /* 0x000000181018723c */ /* 0x050fe20000041814 */
[----:B------:R-:W4:Y:S01]  /*38c60*/  LDL.LU.64 R22, [R1+0x3978] ;  /* 0x0039780001167983 */ /* 0x000f220000300a00 */
[----:B------:R-:W4:Y:S11]  /*38c70*/  LDL.LU.64 R20, [R1+0x3970] ;  /* 0x0039700001147983 */ /* 0x000f360000300a00 */
[----:B------:R-:W-:Y:S10]  /*38c80*/  @!UPT UIADD3 URZ, URZ, URZ, URZ ;  /* 0x0000003f3f3ff290 */ /* 0x000ff4000fffe03f */
[----:B------:R-:W-:Y:S01]  /*38c90*/  STL.64 [R1+0x290], R24 ;  /* 0x0002901801007387 */ /* 0x000fe20000100a00 */
[----:B------:R0:W-:Y:S03]  /*38ca0*/  STL.64 [R1+0x298], R26 ;  /* 0x0002981a01007387 */ /* 0x0001e60000100a00 */
[----:B0-----:R-:W2:Y:S01]  /*38cb0*/  LDL.LU.64 R26, [R1+0x3968] ;  /* 0x00396800011a7983 */ /* 0x001ea20000300a00 */
[----:B------:R-:W4:Y:S02]  /*38cc0*/  LDL.LU.64 R24, [R1+0x3960] ;  /* 0x0039600001187983 */ /* 0x000f240000300a00 */
[C---:B----4-:R-:W-:Y:S11]  /*38cd0*/  HMMA.16816.F32.BF16 R20, R16.reuse, R24, R20 ;  /* 0x000000181014723c */ /* 0x050ff60000041814 */
[----:B------:R-:W-:Y:S11]  /*38ce0*/  @!UPT UIADD3 URZ, URZ, URZ, URZ ;  /* 0x0000003f3f3ff290 */ /* 0x000ff6000fffe03f */
[----:B------:R-:W-:Y:S01]  /*38cf0*/  @!UPT UIADD3 URZ, URZ, URZ, URZ ;  /* 0x0000003f3f3ff290 */ /* 0x000fe2000fffe03f */
[----:B------:R0:W-:Y:S01]  /*38d00*/  STL.64 [R1+0x280], R20 ;  /* 0x0002801401007387 */ /* 0x0001e20000100a00 */
[----:B------:R2:W-:Y:S03]  /*38d10*/  STL.64 [R1+0x288], R22 ;  /* 0x0002881601007387 */ /* 0x0005e60000100a00 */
[----:B0-----:R-:W2:Y:S02]  /*38d20*/  LDL.LU.64 R20, [R1+0x3958] ;  /* 0x0039580001147983 */ /* 0x001ea40000300a00 */
[----:B--2---:R-:W-:Y:S02]  /*38d30*/  HMMA.16816.F32.BF16 R20, R16, R20, R4 ;  /* 0x000000141014723c */ /* 0x004fe40000041804 */
[----:B------:R-:W2:Y:S01]  /*38d40*/  LDL.LU.64 R6, [R1+0x3950] ;  /* 0x0039500001067983 */ /* 0x000ea20000300a00 */
[----:B------:R-:W2:Y:S11]  /*38d50*/  LDL.LU.64 R4, [R1+0x3948] ;  /* 0x0039480001047983 */ /* 0x000eb60000300a00 */
[----:B------:R-:W-:Y:S09]  /*38d60*/  @!UPT UIADD3 URZ, URZ, URZ, URZ ;  /* 0x0000003f3f3ff290 */ /* 0x000ff2000fffe03f */
[----:B------:R-:W-:Y:S01]  /*38d70*/  STL.64 [R1+0x270], R20 ;  /* 0x0002701401007387 */ /* 0x000fe20000100a00 */
[----:B------:R0:W-:Y:S03]  /*38d80*/  STL.64 [R1+0x278], R22 ;  /* 0x0002781601007387 */ /* 0x0001e60000100a00 */
[----:B0-----:R-:W4:Y:S01]  /*38d90*/  LDL.LU.64 R22, [R1+0x3940] ;  /* 0x0039400001167983 */ /* 0x001f220000300a00 */
[----:B------:R-:W4:Y:S02]  /*38da0*/  LDL.LU.64 R20, [R1+0x3938] ;  /* 0x0039380001147983 */ /* 0x000f240000300a00 */
[----:B------:R-:W-:Y:S02]  /*38db0*/  IMAD.MOV.U32 R12, RZ, RZ, R2 ;  /* 0x000000ffff0c7224 */ /* 0x000fe400078e0002 */
[----:B------:R-:W-:-:S07]  /*38dc0*/  IMAD.MOV.U32 R13, RZ, RZ, R0 ;  /* 0x000000ffff0d7224 */ /* 0x000fce00078e0000 */
[C---:B----4-:R-:W-:Y:S11]  /*38dd0*/  HMMA.16816.F32.BF16 R20, R16.reuse, R12, R20 ;  /* 0x0000000c1014723c */ /* 0x050ff60000041814 */
[----:B------:R-:W-:Y:S11]  /*38de0*/  @!UPT UIADD3 URZ, URZ, URZ, URZ ;  /* 0x0000003f3f3ff290 */ /* 0x000ff6000fffe03f */
[----:B------:R-:W-:Y:S01]  /*38df0*/  @!UPT UIADD3 URZ, URZ, URZ, URZ ;  /* 0x0000003f3f3ff290 */ /* 0x000fe2000fffe03f */
[----:B------:R0:W-:Y:S01]  /*38e00*/  STL.64 [R1+0x260], R20 ;  /* 0x0002601401007387 */ /* 0x0001e20000100a00 */
[----:B------:R-:W-:Y:S03]  /*38e10*/  STL.64 [R1+0x268], R22 ;  /* 0x0002681601007387 */ /* 0x000fe60000100a00 */
[----:B0-----:R-:W2:Y:S01]  /*38e20*/  LDL.LU.64 R20, [R1+0x3930] ;  /* 0x0039300001147983 */ /* 0x001ea20000300a00 */
[----:B---3--:R0:W-:Y:S03]  /*38e30*/  STL.64 [R1+0x38b8], R14 ;  /* 0x0038b80e01007387 */ /* 0x0081e60000100a00 */
[----:B0-----:R-:W3:Y:S01]  /*38e40*/  LDL.64 R14, [R1+0xd8] ;  /* 0x0000d800010e7983 */ /* 0x001ee20000100a00 */
[C---:B--2---:R-:W-:Y:S03]  /*38e50*/  HMMA.16816.F32.BF16 R20, R16.reuse, R20, R4 ;  /* 0x000000141014723c */ /* 0x044fe60000041804 */
        /* <DEDUP_REMOVED lines=8> */
[----:B------:R-:W4:Y:S11]  /*38ee0*/  LDL.LU.64 R4, [R1+0x3908] ;  /* 0x0039080001047983 */ /* 0x000f360000300a00 */
[----:B------:R-:W-:Y:S09]  /*38ef0*/  @!UPT UIADD3 URZ, URZ, URZ, URZ ;  /* 0x0000003f3f3ff290 */ /* 0x000ff2000fffe03f */
[----:B------:R-:W-:Y:S01]  /*38f00*/  STL.64 [R1+0x240], R20 ;  /* 0x0002401401007387 */ /* 0x000fe20000100a00 */
[----:B------:R0:W-:Y:S03]  /*38f10*/  STL.64 [R1+0x248], R22 ;  /* 0x0002481601007387 */ /* 0x0001e60000100a00 */
[----:B0-----:R-:W4:Y:S01]  /*38f20*/  LDL.LU.64 R22, [R1+0x3900] ;  /* 0x0039000001167983 */ /* 0x001f220000300a00 */
[----:B------:R-:W4:Y:S02]  /*38f30*/  LDL.LU.64 R20, [R1+0x38f8] ;  /* 0x0038f80001147983 */ /* 0x000f240000300a00 */
[----:B----4-:R-:W-:Y:S01]  /*38f40*/  HMMA.16816.F32.BF16 R16, R16, R4, R20 ;  /* 0x000000041010723c */ /* 0x010fe20000041814 */
[----:B------:R-:W4:Y:S01]  /*38f50*/  LDL.LU.64 R22, [R1+0x38f0] ;  /* 0x0038f00001167983 */ /* 0x000f220000300a00 */
[----:B------:R-:W3:Y:S11]  /*38f60*/  LDL.LU.64 R20, [R1+0x38e8] ;  /* 0x0038e80001147983 */ /* 0x000ef60000300a00 */
[----:B------:R-:W-:Y:S10]  /*38f70*/  @!UPT UIADD3 URZ, URZ, URZ, URZ ;  /* 0x0000003f3f3ff290 */ /* 0x000ff4000fffe03f */
[----:B------:R0:W-:Y:S01]  /*38f80*/  STL.64 [R1+0x230], R16 ;  /* 0x0002301001007387 */ /* 0x0001e20000100a00 */
[----:B------:R1:W-:Y:S02]  /*38f90*/  STL [R1+0x238], R18 ;  /* 0x0002381201007387 */ /* 0x0003e40000100800 */
[----:B--2---:R-:W-:Y:S01]  /*38fa0*/  STL.64 [R1+0x3880], R6 ;  /* 0x0038800601007387 */ /* 0x004fe20000100a00 */
[----:B0-----:R-:W2:Y:S01]  /*38fb0*/  LDL.LU R16, [R1+0x70] ;  /* 0x0000700001107983 */ /* 0x001ea20000300800 */
[----:B------:R-:W2:Y:S02]  /*38fc0*/  LDL.LU R17, [R1+0x74] ;  /* 0x0000740001117983 */ /* 0x000ea40000300800 */
[----:B------:R-:W-:Y:S02]  /*38fd0*/  IMAD.MOV.U32 R0, RZ, RZ, R19 ;  /* 0x000000ffff007224 */ /* 0x000fe400078e0013 */
[----:B-1----:R-:W-:Y:S02]  /*38fe0*/  IMAD.MOV.U32 R18, RZ, RZ, R3 ;  /* 0x000000ffff127224 */ /* 0x002fe400078e0003 */
[----:B------:R-:W-:Y:S01]  /*38ff0*/  IMAD.MOV.U32 R19, RZ, RZ, R28 ;  /* 0x000000ffff137224 */ /* 0x000fe200078e001c */
[----:B------:R-:W3:Y:S01]  /*39000*/  LDL.LU R3, [R1+0x38e4] ;  /* 0x0038e40001037983 */ /* 0x000ee20000300800 */
[----:B------:R-:W3:Y:S03]  /*39010*/  LDL.LU R28, [R1+0x38e0] ;  /* 0x0038e000011c7983 */ /* 0x000ee60000300800 */
[----:B------:R4:W-:Y:S02]  /*39020*/  STL.64 [R1+0x3830], R18 ;  /* 0x0038301201007387 */ /* 0x0009e40000100a00 */
[----:B----4-:R-:W-:-:S02]  /*39030*/  IMAD.MOV.U32 R18, RZ, RZ, R22 ;  /* 0x000000ffff127224 */ /* 0x010fc400078e0016 */
[----:B------:R-:W-:Y:S01]  /*39040*/  IMAD.MOV.U32 R19, RZ, RZ, R23 ;  /* 0x000000ffff137224 */ /* 0x000fe200078e0017 */
[----:B--2---:R3:W-:Y:S02]  /*39050*/  STL.64 [R1+0x3828], R16 ;  /* 0x0038281001007387 */ /* 0x0047e40000100a00 */
[----:B---3--:R-:W-:Y:S02]  /*39060*/  IMAD.MOV.U32 R16, RZ, RZ, R20 ;  /* 0x000000ffff107224 */ /* 0x008fe400078e0014 */
[----:B------:R-:W-:Y:S01]  /*39070*/  IMAD.MOV.U32 R17, RZ, RZ, R21 ;  /* 0x000000ffff117224 */ /* 0x000fe200078e0015 */
[----:B------:R-:W2:Y:S01]  /*39080*/  LDL.LU R20, [R1+0x38dc] ;  /* 0x0038dc0001147983 */ /* 0x000ea20000300800 */
[----:B------:R-:W2:Y:S02]  /*39090*/  LDL.LU R21, [R1+0x38d8] ;  /* 0x0038d80001157983 */ /* 0x000ea40000300800 */
[----:B------:R-:W2:Y:S02]  /*390a0*/  LDL.LU R22, [R1+0x38d4] ;  /* 0x0038d40001167983 */ /* 0x000ea40000300800 */
[----:B------:R-:W2:Y:S01]  /*390b0*/  LDL.LU R23, [R1+0x38d0] ;  /* 0x0038d00001177983 */ /* 0x000ea20000300800 */
[----:B------:R0:W-:Y:S01]  /*390c0*/  STL.64 [R1+0x3840], R18 ;  /* 0x0038401201007387 */ /* 0x0001e20000100a00 */
[----:B------:R-:W-:Y:S03]  /*390d0*/  STL.64 [R1+0x3838], R16 ;  /* 0x0038381001007387 */ /* 0x000fe60000100a00 */
[----:B0-----:R-:W3:Y:S04]  /*390e0*/  LDL R18, [R1+0xb8] ;  /* 0x0000b80001127983 */ /* 0x001ee80000100800 */
[----:B------:R-:W3:Y:S01]  /*390f0*/  LDL R19, [R1+0xbc] ;  /* 0x0000bc0001137983 */ /* 0x000ee20000100800 */
[----:B------:R-:W4:Y:S03]  /*39100*/  LDL.LU.64 R6, [R1+0x48] ;  /* 0x0000480001067983 */ /* 0x000f260000300a00 */
[----:B----4-:R0:W-:Y:S01]  /*39110*/  STL.64 [R1+0x3898], R6 ;  /* 0x0038980601007387 */ /* 0x0101e20000100a00 */
[----:B------:R-:W2:Y:S02]  /*39120*/  LDL.LU R4, [R1+0x130] ;  /* 0x0001300001047983 */ /* 0x000ea40000300800 */
[----:B------:R-:W2:Y:S01]  /*39130*/  LDL.LU R5, [R1+0x134] ;  /* 0x0001340001057983 */ /* 0x000ea20000300800 */
[----:B0-----:R-:W2:Y:S01]  /*39140*/  LDL.LU R6, [R1+0x138] ;  /* 0x0001380001067983 */ /* 0x001ea20000300800 */
[----:B------:R-:W2:Y:S02]  /*39150*/  LDL.LU R7, [R1+0x13c] ;  /* 0x00013c0001077983 */ /* 0x000ea40000300800 */
[----:B------:R-:W-:Y:S01]  /*39160*/  STL [R1+0x37a0], R0 ;  /* 0x0037a00001007387 */ /* 0x000fe20000100800 */
[C---:B--2---:R-:W-:Y:S11]  /*39170*/  HMMA.16816.F32.BF16 R4, R20.reuse, R14, R4 ;  /* 0x0000000e1404723c */ /* 0x044ff60000041804 */
[----:B------:R-:W-:Y:S11]  /*39180*/  @!UPT UIADD3 URZ, URZ, URZ, URZ ;  /* 0x0000003f3f3ff290 */ /* 0x000ff6000fffe03f */
[----:B------:R-:W-:Y:S01]  /*39190*/  @!UPT UIADD3 URZ, URZ, URZ, URZ ;  /* 0x0000003f3f3ff290 */ /* 0x000fe2000fffe03f */
[----:B------:R-:W-:Y:S01]  /*391a0*/  STL.64 [R1+0x220], R4 ;  /* 0x0002200401007387 */ /* 0x000fe20000100a00 */
[----:B------:R0:W-:Y:S03]  /*391b0*/  STL.64 [R1+0x228], R6 ;  /* 0x0002280601007387 */ /* 0x0001e60000100a00 */
[----:B0-----:R-:W2:Y:S01]  /*391c0*/  LDL.64 R6, [R1+0x58] ;  /* 0x0000580001067983 */ /* 0x001ea20000100a00 */
[----:B---3--:R-:W-:Y:S03]  /*391d0*/  HMMA.16816.F32.BF16 R8, R20, R18, R8 ;  /* 0x000000121408723c */ /* 0x008fe60000041808 */
[----:B--2---:R-:W-:Y:S11]  /*391e0*/  STL.64 [R1+0x38b0], R6 ;  /* 0x0038b00601007387 */ /* 0x004ff60000100a00 */
[----:B------:R-:W-:Y:S09]  /*391f0*/  @!UPT UIADD3 URZ, URZ, URZ, URZ ;  /* 0x0000003f3f3ff290 */ /* 0x000ff2000fffe03f */
[----:B------:R0:W-:Y:S02]  /*39200*/  STL.64 [R1+0x210], R8 ;  /* 0x0002100801007387 */ /* 0x0001e40000100a00 */
[----:B------:R1:W-:Y:S02]  /*39210*/  STL.64 [R1+0x218], R10 ;  /* 0x0002180a01007387 */ /* 0x0003e40000100a00 */
[----:B------:R2:W-:Y:S01]  /*39220*/  STL.64 [R1+0x3850], R18 ;  /* 0x0038501201007387 */ /* 0x0005e20000100a00 */
[----:B0-----:R-:W3:Y:S01]  /*39230*/  LDL.LU R8, [R1+0x100] ;  /* 0x0001000001087983 */ /* 0x001ee20000300800 */
[----:B------:R-:W3:Y:S02]  /*39240*/  LDL.LU R9, [R1+0x104] ;  /* 0x0001040001097983 */ /* 0x000ee40000300800 */
[----:B-1----:R-:W4:Y:S02]  /*39250*/  LDL.LU R10, [R1+0x108] ;  /* 0x00010800010a7983 */ /* 0x002f240000300800 */
[----:B------:R-:W4:Y:S02]  /*39260*/  LDL.LU R11, [R1+0x10c] ;  /* 0x00010c00010b7983 */ /* 0x000f240000300800 */
[----:B------:R-:W-:-:S02]  /*39270*/  IMAD.MOV.U32 R2, RZ, RZ, R14 ;  /* 0x000000ffff027224 */ /* 0x000fc400078e000e */
[----:B------:R-:W-:Y:S02]  /*39280*/  IMAD.MOV.U32 R0, RZ, RZ, R15 ;  /* 0x000000ffff007224 */ /* 0x000fe400078e000f */
[----:B--2---:R-:W-:Y:S02]  /*39290*/  IMAD.MOV.U32 R18, RZ, RZ, R2 ;  /* 0x000000ffff127224 */ /* 0x004fe400078e0002 */
[----:B------:R-:W-:Y:S01]  /*392a0*/  IMAD.MOV.U32 R19, RZ, RZ, R0 ;  /* 0x000000ffff137224 */ /* 0x000fe200078e0000 */
[----:B----4-:R-:W-:Y:S01]  /*392b0*/  STL.64 [R1+0x38c8], R10 ;  /* 0x0038c80a01007387 */ /* 0x010fe20000100a00 */
[----:B---3--:R0:W-:Y:S03]  /*392c0*/  STL.64 [R1+0x38c0], R8 ;  /* 0x0038c00801007387 */ /* 0x0081e60000100a00 */
[----:B0-----:R-:W2:Y:S01]  /*392d0*/  LDL.LU R8, [R1+0x110] ;  /* 0x0001100001087983 */ /* 0x001ea20000300800 */
[----:B------:R-:W2:Y:S02]  /*392e0*/  LDL.LU R9, [R1+0x114] ;  /* 0x0001140001097983 */ /* 0x000ea40000300800 */
[----:B------:R-:W2:Y:S02]  /*392f0*/  LDL.LU R10, [R1+0x118] ;  /* 0x00011800010a7983 */ /* 0x000ea40000300800 */
[----:B------:R-:W2:Y:S01]  /*39300*/  LDL.LU R11, [R1+0x11c] ;  /* 0x00011c00010b7983 */ /* 0x000ea20000300800 */
[----:B------:R-:W3:Y:S01]  /*39310*/  LDL.64 R14, [R1+0x98] ;  /* 0x00009800010e7983 */ /* 0x000ee20000100a00 */
[----:B------:R-:W4:Y:S02]  /*39320*/  LDL.LU R4, [R1+0xf0] ;  /* 0x0000f00001047983 */ /* 0x000f240000300800 */
[----:B------:R-:W4:Y:S02]  /*39330*/  LDL.LU R5, [R1+0xf4] ;  /* 0x0000f40001057983 */ /* 0x000f240000300800 */
[----:B------:R-:W4:Y:S01]  /*39340*/  LDL.LU R6, [R1+0xf8] ;  /* 0x0000f80001067983 */ /* 0x000f220000300800 */
[----:B------:R-:W4:Y:S01]  /*39350*/  LDL.LU R7, [R1+0xfc] ;  /* 0x0000fc0001077983 */ /* 0x000f220000300800 */
[----:B------:R0:W-:Y:S02]  /*39360*/  STL.64 [R1+0x3878], R18 ;  /* 0x0038781201007387 */ /* 0x0001e40000100a00 */
[----:B------:R-:W2:Y:S02]  /*39370*/  LDL.LU R16, [R1+0x60] ;  /* 0x0000600001107983 */ /* 0x000ea40000300800 */
[----:B------:R-:W2:Y:S01]  /*39380*/  LDL.LU R17, [R1+0x64] ;  /* 0x0000640001117983 */ /* 0x000ea20000300800 */
[----:B0-----:R-:W2:Y:S01]  /*39390*/  LDL.LU R18, [R1+0x68] ;  /* 0x0000680001127983 */ /* 0x001ea20000300800 */
[----:B------:R-:W2:Y:S03]  /*393a0*/  LDL.LU R19, [R1+0x6c] ;  /* 0x00006c0001137983 */ /* 0x000ea60000300800 */
[----:B--2---:R-:W-:Y:S01]  /*393b0*/  STL.64 [R1+0x3890], R18 ;  /* 0x0038901201007387 */ /* 0x004fe20000100a00 */
[----:B------:R0:W-:Y:S03]  /*393c0*/  STL.64 [R1+0x3888], R16 ;  /* 0x0038881001007387 */ /* 0x0001e60000100a00 */
[----:B0-----:R-:W2:Y:S01]  /*393d0*/  LDL.LU R16, [R1+0xc0] ;  /* 0x0000c00001107983 */ /* 0x001ea20000300800 */
[----:B------:R-:W2:Y:S02]  /*393e0*/  LDL.LU R17, [R1+0xc4] ;  /* 0x0000c40001117983 */ /* 0x000ea40000300800 */
[----:B------:R-:W2:Y:S02]  /*393f0*/  LDL.LU R18, [R1+0xc8] ;  /* 0x0000c80001127983 */ /* 0x000ea40000300800 */
[----:B------:R-:W2:Y:S01]  /*39400*/  LDL.LU R19, [R1+0xcc] ;  /* 0x0000cc0001137983 */ /* 0x000ea20000300800 */
[C---:B------:R-:W-:Y:S01]  /*39410*/  HMMA.16816.F32.BF16 R8, R20.reuse, R26, R8 ;  /* 0x0000001a1408723c */ /* 0x040fe20000041808 */
[----:B--2---:R-:W-:Y:S01]  /*39420*/  STL.64 [R1+0x38a8], R18 ;  /* 0x0038a81201007387 */ /* 0x004fe20000100a00 */
[----:B------:R0:W-:Y:S03]  /*39430*/  STL.64 [R1+0x38a0], R16 ;  /* 0x0038a01001007387 */ /* 0x0001e60000100a00 */
[----:B0-----:R-:W2:Y:S01]  /*39440*/  LDL.LU R16, [R1+0xe0] ;  /* 0x0000e00001107983 */ /* 0x001ea20000300800 */
[----:B------:R-:W2:Y:S02]  /*39450*/  LDL.LU R17, [R1+0xe4] ;  /* 0x0000e40001117983 */ /* 0x000ea40000300800 */
[----:B------:R-:W2:Y:S02]  /*39460*/  LDL.LU R18, [R1+0xe8] ;  /* 0x0000e80001127983 */ /* 0x000ea40000300800 */
[----:B------:R-:W2:Y:S11]  /*39470*/  LDL.LU R19, [R1+0xec] ;  /* 0x0000ec0001137983 */ /* 0x000eb60000300800 */
[----:B------:R-:W-:Y:S02]  /*39480*/  @!UPT UIADD3 URZ, URZ, URZ, URZ ;  /* 0x0000003f3f3ff290 */ /* 0x000fe4000fffe03f */
[----:B------:R-:W-:Y:S01]  /*39490*/  STL.64 [R1+0x200], R8 ;  /* 0x0002000801007387 */ /* 0x000fe20000100a00 */
[----:B------:R0:W-:Y:S03]  /*394a0*/  STL.64 [R1+0x208], R10 ;  /* 0x0002080a01007387 */ /* 0x0001e60000100a00 */
[----:B0-----:R-:W3:Y:S01]  /*394b0*/  LDL.LU.64 R10, [R1+0x38c8] ;  /* 0x0038c800010a7983 */ /* 0x001ee20000300a00 */
[----:B------:R-:W3:Y:S02]  /*394c0*/  LDL.LU.64 R8, [R1+0x38c0] ;  /* 0x0038c00001087983 */ /* 0x000ee40000300a00 */
[----:B------:R0:W-:Y:S02]  /*394d0*/  STL.64 [R1+0x3848], R26 ;  /* 0x0038481a01007387 */ /* 0x0001e40000100a00 */
[----:B------:R-:W2:Y:S01]  /*394e0*/  LDL.LU R24, [R1+0x10] ;  /* 0x0000100001187983 */ /* 0x000ea20000300800 */
[----:B------:R-:W2:Y:S04]  /*394f0*/  LDL.LU R25, [R1+0x14] ;  /* 0x0000140001197983 */ /* 0x000ea80000300800 */
[----:B0-----:R-:W2:Y:S01]  /*39500*/  LDL.LU R26, [R1+0x18] ;  /* 0x00001800011a7983 */ /* 0x001ea20000300800 */
[----:B------:R-:W2:Y:S01]  /*39510*/  LDL.LU R27, [R1+0x1c] ;  /* 0x00001c00011b7983 */ /* 0x000ea20000300800 */
[C---:B---3--:R-:W-:Y:S02]  /*39520*/  HMMA.16816.F32.BF16 R8, R20.reuse, R14, R8 ;  /* 0x0000000e1408723c */ /* 0x048fe40000041808 */
[----:B--2---:R-:W-:Y:S01]  /*39530*/  STL.64 [R1+0x3860], R26 ;  /* 0x0038601a01007387 */ /* 0x004fe20000100a00 */
[----:B------:R0:W-:Y:S03]  /*39540*/  STL.64 [R1+0x3858], R24 ;  /* 0x0038581801007387 */ /* 0x0001e60000100a00 */
[----:B0-----:R-:W2:Y:S01]  /*39550*/  LDL.LU R24, [R1+0x20] ;  /* 0x0000200001187983 */ /* 0x001ea20000300800 */
[----:B------:R-:W2:Y:S11]  /*39560*/  LDL.LU R25, [R1+0x24] ;  /* 0x0000240001197983 */ /* 0x000eb60000300800 */
[----:B------:R-:W-:Y:S05]  /*39570*/  @!UPT UIADD3 URZ, URZ, URZ, URZ ;  /* 0x0000003f3f3ff290 */ /* 0x000fea000fffe03f */
[----:B------:R-:W-:Y:S02]  /*39580*/  STL.64 [R1+0x1f0], R8 ;  /* 0x0001f00801007387 */ /* 0x000fe40000100a00 */
[----:B------:R-:W-:Y:S01]  /*39590*/  IMAD.MOV.U32 R27, RZ, RZ, R3 ;  /* 0x000000ffff1b7224 */ /* 0x000fe200078e0003 */
[----:B------:R0:W-:Y:S01]  /*395a0*/  STL.64 [R1+0x1f8], R10 ;  /* 0x0001f80a01007387 */ /* 0x0001e20000100a00 */
[----:B------:R-:W-:Y:S02]  /*395b0*/  IMAD.MOV.U32 R3, RZ, RZ, R15 ;  /* 0x000000ffff037224 */ /* 0x000fe400078e000f */
[----:B0-----:R-:W-:Y:S02]  /*395c0*/  IMAD.MOV.U32 R10, RZ, RZ, R14 ;  /* 0x000000ffff0a7224 */ /* 0x001fe400078e000e */
[----:B------:R-:W4:Y:S02]  /*395d0*/  LDL.LU.64 R14, [R1+0x38b8] ;  /* 0x0038b800010e7983 */ /* 0x000f240000300a00 */
[C---:B----4-:R-:W-:Y:S11]  /*395e0*/  HMMA.16816.F32.BF16 R4, R20.reuse, R14, R4 ;  /* 0x0000000e1404723c */ /* 0x050ff60000041804 */
[----:B------:R-:W-:Y:S11]  /*395f0*/  @!UPT UIADD3 URZ, URZ, URZ, URZ ;  /* 0x0000003f3f3ff290 */ /* 0x000ff6000fffe03f */
[----:B------:R-:W-:Y:S01]  /*39600*/  @!UPT UIADD3 URZ, URZ, URZ, URZ ;  /* 0x0000003f3f3ff290 */ /* 0x000fe2000fffe03f */
[----:B------:R-:W-:Y:S01]  /*39610*/  STL.64 [R1+0x1e0], R4 ;  /* 0x0001e00401007387 */ /* 0x000fe20000100a00 */
[----:B------:R0:W-:Y:S03]  /*39620*/  STL.64 [R1+0x1e8], R6 ;  /* 0x0001e80601007387 */ /* 0x0001e60000100a00 */
        /* <DEDUP_REMOVED lines=9> */
[----:B------:R-:W3:Y:S02]  /*396c0*/  LDL.LU.64 R6, [R1+0x3898] ;  /* 0x0038980001067983 */ /* 0x000ee40000300a00 */
        /* <DEDUP_REMOVED lines=9> */
[----:B------:R-:W-:Y:S01]  /*39760*/  IMAD.MOV.U32 R26, RZ, RZ, R28 ;  /* 0x000000ffff1a7224 */ /* 0x000fe200078e001c */
[----:B---3--:R-:W-:Y:S01]  /*39770*/  HMMA.16816.F32.BF16 R20, R20, R6, R16 ;  /* 0x000000061414723c */ /* 0x008fe20000041810 */
[----:B------:R-:W2:Y:S01]  /*39780*/  LDL.LU.64 R18, [R1+0x3878] ;  /* 0x0038780001127983 */ /* 0x000ea20000300a00 */
[----:B------:R-:W2:Y:S02]  /*39790*/  LDL.LU.64 R6, [R1+0x3870] ;  /* 0x0038700001067983 */ /* 0x000ea40000300a00 */
[----:B------:R-:W2:Y:S11]  /*397a0*/  LDL.LU.64 R4, [R1+0x3868] ;  /* 0x0038680001047983 */ /* 0x000eb60000300a00 */
[----:B------:R-:W-:Y:S08]  /*397b0*/  @!UPT UIADD3 URZ, URZ, URZ, URZ ;  /* 0x0000003f3f3ff290 */ /* 0x000ff0000fffe03f */
[----:B------:R-:W-:Y:S01]  /*397c0*/  STL.64 [R1+0x1b0], R20 ;  /* 0x0001b01401007387 */ /* 0x000fe20000100a00 */
[----:B------:R-:W-:Y:S01]  /*397d0*/  STL.64 [R1+0x1b8], R22 ;  /* 0x0001b81601007387 */ /* 0x000fe20000100a00 */
        /* <DEDUP_REMOVED lines=14> */
[----:B------:R-:W-:Y:S01]  /*398c0*/  IMAD.MOV.U32 R23, RZ, RZ, R3 ;  /* 0x000000ffff177224 */ /* 0x000fe200078e0003 */
[----:B--2---:R-:W-:Y:S01]  /*398d0*/  HMMA.16816.F32.BF16 R24, R4, R26, R16 ;  /* 0x0000001a0418723c */ /* 0x004fe20000041810 */
[----:B------:R-:W2:Y:S01]  /*398e0*/  LDL.LU.64 R18, [R1+0x3830] ;  /* 0x0038300001127983 */ /* 0x000ea20000300a00 */
[----:B------:R-:W2:Y:S11]  /*398f0*/  LDL.LU.64 R16, [R1+0x3828] ;  /* 0x0038280001107983 */ /* 0x000eb60000300a00 */
[----:B------:R-:W-:Y:S11]  /*39900*/  @!UPT UIADD3 URZ, URZ, URZ, URZ ;  /* 0x0000003f3f3ff290 */ /* 0x000ff6000fffe03f */
[----:B------:R-:W-:Y:S02]  /*39910*/  IMAD.MOV.U32 R3, RZ, RZ, R27 ;  /* 0x000000ffff037224 */ /* 0x000fe400078e001b */
[----:B------:R-:W-:Y:S01]  /*39920*/  IMAD.MOV.U32 R28, RZ, RZ, R26 ;  /* 0x000000ffff1c7224 */ /* 0x000fe200078e001a */
[----:B------:R0:W-:Y:S01]  /*39930*/  STL.64 [R1+0x170], R24 ;  /* 0x0001701801007387 */ /* 0x0001e20000100a00 */
[----:B------:R-:W3:Y:S03]  /*39940*/  LDL.LU.64 R26, [R1+0x3820] ;  /* 0x00382000011a7983 */ /* 0x000ee60000300a00 */
[----:B0-----:R-:W3:Y:S01]  /*39950*/  LDL.LU.64 R24, [R1+0x3818] ;  /* 0x0038180001187983 */ /* 0x001ee20000300a00 */
[----:B------:R-:W-:Y:S02]  /*39960*/  STL [R1+0x369c], R3 ;  /* 0x00369c0301007387 */ /* 0x000fe40000100800 */
[----:B------:R0:W-:Y:S02]  /*39970*/  STL [R1+0x3698], R28 ;  /* 0x0036981c01007387 */ /* 0x0001e40000100800 */
[----:B0-----:R-:W4:Y:S01]  /*39980*/  LDL R28, [R1+0x384] ;  /* 0x00038400011c7983 */ /* 0x001f220000100800 */
[----:B------:R-:W-:-:S07]  /*39990*/  IMAD.MOV.U32 R22, RZ, RZ, R10 ;  /* 0x000000ffff167224 */ /* 0x000fce00078e000a */
[C---:B---3--:R-:W-:Y:S07]  /*399a0*/  HMMA.16816.F32.BF16 R20, R4.reuse, R22, R24 ;  /* 0x000000160414723c */ /* 0x048fee0000041818 */
[----:B------:R-:W-:Y:S02]  /*399b0*/  IMAD.MOV.U32 R26, RZ, RZ, R9 ;  /* 0x000000ffff1a7224 */ /* 0x000fe400078e0009 */
[----:B------:R-:W-:Y:S02]  /*399c0*/  IMAD.MOV.U32 R27, RZ, RZ, R8 ;  /* 0x000000ffff1b7224 */ /* 0x000fe400078e0008 */
[----:B----4-:R-:W0:Y:S11]  /*399d0*/  LDSM.16.MT88.4 R8, [R28+0xa100] ;  /* 0x00a100001c08783b */ /* 0x010e360000004200 */
[----:B------:R-:W-:Y:S01]  /*399e0*/  @!UPT UIADD3 URZ, URZ, URZ, URZ ;  /* 0x0000003f3f3ff290 */ /* 0x000fe2000fffe03f */
[----:B------:R1:W-:Y:S01]  /*399f0*/  STL.64 [R1+0x150], R20 ;  /* 0x0001501401007387 */ /* 0x0003e20000100a00 */
[----:B------:R-:W-:Y:S03]  /*39a00*/  STL.64 [R1+0x158], R22 ;  /* 0x0001581601007387 */ /* 0x000fe60000100a00 */
[----:B0-----:R-:W-:Y:S01]  /*39a10*/  STL.64 [R1+0x37e8], R10 ;  /* 0x0037e80a01007387 */ /* 0x001fe20000100a00 */
[----:B------:R2:W-:Y:S02]  /*39a20*/  STL.64 [R1+0x37e0], R8 ;  /* 0x0037e00801007387 */ /* 0x0005e40000100a00 */
[----:B-1----:R-:W3:Y:S01]  /*39a30*/  LDL.LU R20, [R1+0x2f0] ;  /* 0x0002f00001147983 */ /* 0x002ee20000300800 */
[----:B--2---:R-:W-:Y:S01]  /*39a40*/  HMMA.16816.F32.BF16 R8, R4, R14, R16 ;  /* 0x0000000e0408723c */ /* 0x004fe20000041810 */
[----:B------:R-:W0:Y:S04]  /*39a50*/  LDSM.16.MT88.4 R12, [R28+0xa180] ;  /* 0x00a180001c0c783b */ /* 0x000e280000004200 */
[----:B------:R-:W1:Y:S11]  /*39a60*/  LDSM.16.MT88.4 R16, [R28+0xc000] ;  /* 0x00c000001c10783b */ /* 0x000e760000004200 */
[----:B------:R-:W-:Y:S07]  /*39a70*/  @!UPT UIADD3 URZ, URZ, URZ, URZ ;  /* 0x0000003f3f3ff290 */ /* 0x000fee000fffe03f */
[----:B------:R-:W-:Y:S01]  /*39a80*/  STL.64 [R1+0x140], R8 ;  /* 0x0001400801007387 */ /* 0x000fe20000100a00 */
[----:B------:R-:W-:Y:S02]  /*39a90*/  STL.64 [R1+0x148], R10 ;  /* 0x0001480a01007387 */ /* 0x000fe40000100a00 */
[----:B------:R-:W3:Y:S02]  /*39aa0*/  LDL.LU R21, [R1+0x2f4] ;  /* 0x0002f40001157983 */ /* 0x000ee40000300800 */
[----:B------:R-:W2:Y:S01]  /*39ab0*/  LDL.LU R22, [R1+0x2f8] ;  /* 0x0002f80001167983 */ /* 0x000ea20000300800 */
[----:B------:R-:W2:Y:S04]  /*39ac0*/  LDL.LU R23, [R1+0x2fc] ;  /* 0x0002fc0001177983 */ /* 0x000ea80000300800 */
[----:B--2---:R2:W-:Y:S01]  /*39ad0*/  STL.64 [R1+0x3808], R22 ;  /* 0x0038081601007387 */ /* 0x0045e20000100a00 */
[----:B---3--:R3:W-:Y:S02]  /*39ae0*/  STL.64 [R1+0x3800], R20 ;  /* 0x0038001401007387 */ /* 0x0087e40000100a00 */
[----:B--2---:R-:W-:Y:S01]  /*39af0*/  IMAD.MOV.U32 R22, RZ, RZ, R29 ;  /* 0x000000ffff167224 */ /* 0x004fe200078e001d */
[----:B---3--:R-:W2:Y:S01]  /*39b00*/  LDL.LU R20, [R1+0x190] ;  /* 0x0001900001147983 */ /* 0x008ea20000300800 */
[----:B------:R-:W2:Y:S02]  /*39b10*/  LDL.LU R21, [R1+0x194] ;  /* 0x0001940001157983 */ /* 0x000ea40000300800 */
[----:B------:R-:W3:Y:S02]  /*39b20*/  LDL.LU R29, [R1+0x3814] ;  /* 0x00381400011d7983 */ /* 0x000ee40000300800 */
[----:B------:R-:W2:Y:S01]  /*39b30*/  LDL.LU R23, [R1+0x19c] ;  /* 0x00019c0001177983 */ /* 0x000ea20000300800 */
[----:B0-----:R-:W-:Y:S01]  /*39b40*/  STL.64 [R1+0x3780], R14 ;  /* 0x0037800e01007387 */ /* 0x001fe20000100a00 */
[----:B------:R-:W-:Y:S02]  /*39b50*/  STL.64 [R1+0x3778], R12 ;  /* 0x0037780c01007387 */ /* 0x000fe40000100a00 */
[----:B-1----:R0:W-:Y:S02]  /*39b60*/  STL.64 [R1+0x36d0], R18 ;  /* 0x0036d01201007387 */ /* 0x0021e40000100a00 */
[----:B------:R-:W-:Y:S02]  /*39b70*/  STL.64 [R1+0x36c8], R16 ;  /* 0x0036c81001007387 */ /* 0x000fe40000100a00 */
[----:B0-----:R-:W-:-:S02]  /*39b80*/  IMAD.MOV.U32 R18, RZ, RZ, R2 ;  /* 0x000000ffff127224 */ /* 0x001fc400078e0002 */
[----:B------:R-:W4:Y:S01]  /*39b90*/  LDL.LU R2, [R1+0x3810] ;  /* 0x0038100001027983 */ /* 0x000f220000300800 */
[----:B------:R-:W4:Y:S03]  /*39ba0*/  LDL.LU.64 R10, [R1+0x38] ;  /* 0x00003800010a7983 */ /* 0x000f260000300a00 */
[----:B---3--:R-:W0:Y:S01]  /*39bb0*/  LDSM.16.M88.4 R12, [R29+0x20080] ;  /* 0x020080001d0c783b */ /* 0x008e220000000200 */
[----:B--2---:R-:W-:Y:S01]  /*39bc0*/  HMMA.16816.F32.BF16 R24, R4, R26, R20 ;  /* 0x0000001a0418723c */ /* 0x004fe20000041814 */
[----:B------:R-:W1:Y:S02]  /*39bd0*/  LDSM.16.M88.4 R20, [R29+0x21080] ;  /* 0x021080001d14783b */ /* 0x000e640000000200 */
[----:B0-----:R-:W-:Y:S02]  /*39be0*/  STL.64 [R1+0x20], R12 ;  /* 0x0000200c01007387 */ /* 0x001fe40000100a00 */
[----:B------:R-:W-:Y:S02]  /*39bf0*/  STL.64 [R1+0x28], R14 ;  /* 0x0000280e01007387 */ /* 0x000fe40000100a00 */
[----:B------:R-:W0:Y:S11]  /*39c00*/  LDSM.16.M88.4 R12, [R29+0x22080] ;  /* 0x022080001d0c783b */ /* 0x000e360000000200 */
[----:B------:R-:W-:Y:S05]  /*39c10*/  @!UPT UIADD3 URZ, URZ, URZ, URZ ;  /* 0x0000003f3f3ff290 */ /* 0x000fea000fffe03f */
[----:B------:R-:W-:Y:S01]  /*39c20*/  STL.64 [R1+0x130], R24 ;  /* 0x0001301801007387 */ /* 0x000fe20000100a00 */
[----:B------:R-:W-:Y:S01]  /*39c30*/  STL.64 [R1+0x138], R26 ;  /* 0x0001381a01007387 */ /* 0x000fe20000100a00 */
[----:B-1----:R-:W-:Y:S02]  /*39c40*/  STL.64 [R1+0x10], R20 ;  /* 0x0000101401007387 */ /* 0x002fe40000100a00 */
[----:B------:R-:W-:Y:S02]  /*39c50*/  STL.64 [R1+0x18], R22 ;  /* 0x0000181601007387 */ /* 0x000fe40000100a00 */
[----:B------:R-:W1:Y:S01]  /*39c60*/  LDSM.16.M88.4 R24, [R29+0x23080] ;  /* 0x023080001d18783b */ /* 0x000e620000000200 */
[----:B------:R-:W2:Y:S04]  /*39c70*/  LDSM.16.M88.4 R20, [R29+0x24080] ;  /* 0x024080001d14783b */ /* 0x000ea80000000200 */
[----:B0-----:R0:W-:Y:S01]  /*39c80*/  STL.64 [R1], R12 ;  /* 0x0000000c01007387 */ /* 0x0011e20000100a00 */
[----:B------:R-:W-:-:S02]  /*39c90*/  IMAD.MOV.U32 R16, RZ, RZ, R12 ;  /* 0x000000ffff107224 */ /* 0x000fc400078e000c */
[----:B------:R3:W-:Y:S02]  /*39ca0*/  STL.64 [R1+0x8], R14 ;  /* 0x0000080e01007387 */ /* 0x0007e40000100a00 */
[----:B------:R-:W-:Y:S01]  /*39cb0*/  IMAD.MOV.U32 R3, RZ, RZ, R13 ;  /* 0x000000ffff037224 */ /* 0x000fe200078e000d */
[----:B0-----:R-:W2:Y:S01]  /*39cc0*/  LDL.LU R12, [R1+0x340] ;  /* 0x00034000010c7983 */ /* 0x001ea20000300800 */
[----:B------:R-:W2:Y:S02]  /*39cd0*/  LDL.LU R13, [R1+0x344] ;  /* 0x00034400010d7983 */ /* 0x000ea40000300800 */
[----:B---3--:R-:W3:Y:S02]  /*39ce0*/  LDL.LU R14, [R1+0x348] ;  /* 0x00034800010e7983 */ /* 0x008ee40000300800 */
[----:B------:R-:W3:Y:S02]  /*39cf0*/  LDL.LU R15, [R1+0x34c] ;  /* 0x00034c00010f7983 */ /* 0x000ee40000300800 */
[----:B---3--:R-:W-:Y:S01]  /*39d00*/  STL.64 [R1+0x37f8], R14 ;  /* 0x0037f80e01007387 */ /* 0x008fe20000100a00 */
[----:B--2---:R0:W-:Y:S03]  /*39d10*/  STL.64 [R1+0x37f0], R12 ;  /* 0x0037f00c01007387 */ /* 0x0041e60000100a00 */
[----:B0-----:R-:W4:Y:S01]  /*39d20*/  LDL.LU R12, [R1+0x2e0] ;  /* 0x0002e000010c7983 */ /* 0x001f220000300800 */
[----:B------:R-:W4:Y:S02]  /*39d30*/  LDL.LU R13, [R1+0x2e4] ;  /* 0x0002e400010d7983 */ /* 0x000f240000300800 */
[----:B------:R-:W4:Y:S02]  /*39d40*/  LDL.LU R14, [R1+0x2e8] ;  /* 0x0002e800010e7983 */ /* 0x000f240000300800 */
[----:B------:R-:W4:Y:S01]  /*39d50*/  LDL.LU R15, [R1+0x2ec] ;  /* 0x0002ec00010f7983 */ /* 0x000f220000300800 */
[----:B------:R-:W-:Y:S01]  /*39d60*/  STL [R1+0x37a4], R16 ;  /* 0x0037a41001007387 */ /* 0x000fe20000100800 */
[----:B-1----:R-:W-:Y:S02]  /*39d70*/  STL [R1+0x35f4], R26 ;  /* 0x0035f41a01007387 */ /* 0x002fe40000100800 */
[----:B------:R-:W-:Y:S02]  /*39d80*/  STL [R1+0x35f0], R27 ;  /* 0x0035f01b01007387 */ /* 0x000fe40000100800 */
[----:B------:R-:W-:Y:S01]  /*39d90*/  STL.64 [R1+0x70], R20 ;  /* 0x0000701401007387 */ /* 0x000fe20000100a00 */
        /* <DEDUP_REMOVED lines=10> */
[----:B0-----:R-:W2:Y:S01]  /*39e40*/  LDL.LU.64 R22, [R1+0x3808] ;  /* 0x0038080001167983 */ /* 0x001ea20000300a00 */
[----:B------:R-:W2:Y:S02]  /*39e50*/  LDL.LU.64 R20, [R1+0x3800] ;  /* 0x0038000001147983 */ /* 0x000ea40000300a00 */
[----:B------:R-:W-:-:S07]  /*39e60*/  IMAD.MOV.U32 R19, RZ, RZ, R0 ;  /* 0x000000ffff137224 */ /* 0x000fce00078e0000 */
[C---:B--2---:R-:W-:Y:S11]  /*39e70*/  HMMA.16816.F32.BF16 R20, R4.reuse, R18, R20 ;  /* 0x000000120414723c */ /* 0x044ff60000041814 */
[----:B------:R-:W-:Y:S11]  /*39e80*/  @!UPT UIADD3 URZ, URZ, URZ, URZ ;  /* 0x0000003f3f3ff290 */ /* 0x000ff6000fffe03f */
[----:B------:R-:W-:Y:S01]  /*39e90*/  @!UPT UIADD3 URZ, URZ, URZ, URZ ;  /* 0x0000003f3f3ff290 */ /* 0x000fe2000fffe03f */
[----:B------:R-:W-:Y:S01]  /*39ea0*/  STL.64 [R1+0x120], R20 ;  /* 0x0001201401007387 */ /* 0x000fe20000100a00 */
[----:B------:R-:W-:Y:S02]  /*39eb0*/  STL [R1+0x128], R22 ;  /* 0x0001281601007387 */ /* 0x000fe40000100800 */
[----:B------:R-:W-:Y:S02]  /*39ec0*/  IMAD.MOV.U32 R29, RZ, RZ, R23 ;  /* 0x000000ffff1d7224 */ /* 0x000fe400078e0017 */
[----:B------:R-:W0:Y:S04]  /*39ed0*/  LDSM.16.MT88.4 R20, [R28+0xc080] ;  /* 0x00c080001c14783b */ /* 0x000e280000004200 */
[----:B------:R-:W-:Y:S04]  /*39ee0*/  STL [R1+0x35f8], R29 ;  /* 0x0035f81d01007387 */ /* 0x000fe80000100800 */
[----:B0-----:R-:W-:Y:S01]  /*39ef0*/  STL.64 [R1+0x3648], R22 ;  /* 0x0036481601007387 */ /* 0x001fe20000100a00 */
[----:B------:R0:W-:Y:S03]  /*39f00*/  STL.64 [R1+0x3640], R20 ;  /* 0x0036401401007387 */ /* 0x0001e60000100a00 */
[----:B0-----:R-:W2:Y:S01]  /*39f10*/  LDL.LU R20, [R1+0x330] ;  /* 0x0003300001147983 */ /* 0x001ea20000300800 */
[----:B------:R-:W2:Y:S02]  /*39f20*/  LDL.LU R21, [R1+0x334] ;  /* 0x0003340001157983 */ /* 0x000ea40000300800 */
[----:B------:R-:W3:Y:S02]  /*39f30*/  LDL.LU R22, [R1+0x338] ;  /* 0x0003380001167983 */ /* 0x000ee40000300800 */
[----:B------:R-:W3:Y:S01]  /*39f40*/  LDL.LU R23, [R1+0x33c] ;  /* 0x00033c0001177983 */ /* 0x000ee20000300800 */
[----:B----4-:R-:W-:Y:S01]  /*39f50*/  HMMA.16816.F32.BF16 R4, R4, R10, R12 ;  /* 0x0000000a0404723c */ /* 0x010fe2000004180c */
[----:B------:R-:W-:-:S02]  /*39f60*/  IMAD.MOV.U32 R16, RZ, RZ, R10 ;  /* 0x000000ffff107224 */ /* 0x000fc400078e000a */
[----:B------:R-:W-:Y:S11]  /*39f70*/  IMAD.MOV.U32 R0, RZ, RZ, R11 ;  /* 0x000000ffff007224 */ /* 0x000ff600078e000b */
[----:B------:R-:W-:Y:S10]  /*39f80*/  @!UPT UIADD3 URZ, URZ, URZ, URZ ;  /* 0x0000003f3f3ff290 */ /* 0x000ff4000fffe03f */
[----:B------:R-:W-:Y:S02]  /*39f90*/  IMAD.MOV.U32 R26, RZ, RZ, R6 ;  /* 0x000000ffff1a7224 */ /* 0x000fe400078e0006 */
[----:B------:R-:W-:Y:S01]  /*39fa0*/  IMAD.MOV.U32 R27, RZ, RZ, R7 ;  /* 0x000000ffff1b7224 */ /* 0x000fe200078e0007 */
[----:B---3--:R0:W-:Y:S01]  /*39fb0*/  STL.64 [R1+0x37d8], R22 ;  /* 0x0037d81601007387 */ /* 0x0081e20000100a00 */
[----:B--2---:R-:W-:Y:S03]  /*39fc0*/  STL.64 [R1+0x37d0], R20 ;  /* 0x0037d01401007387 */ /* 0x004fe60000100a00 */
[----:B0-----:R-:W2:Y:S01]  /*39fd0*/  LDL.LU.64 R22, [R1+0xd8] ;  /* 0x0000d80001167983 */ /* 0x001ea20000300a00 */
[----:B------:R-:W2:Y:S02]  /*39fe0*/  LDL.LU.64 R14, [R1+0x37f8] ;  /* 0x0037f800010e7983 */ /* 0x000ea40000300a00 */
[----:B------:R-:W2:Y:S02]  /*39ff0*/  LDL.LU.64 R12, [R1+0x37f0] ;  /* 0x0037f000010c7983 */ /* 0x000ea40000300a00 */
[----:B------:R-:W2:Y:S01]  /*3a000*/  LDL.LU.64 R10, [R1+0x37e8] ;  /* 0x0037e800010a7983 */ /* 0x000ea20000300a00 */
[----:B------:R-:W2:Y:S01]  /*3a010*/  LDL.LU.64 R8, [R1+0x37e0] ;  /* 0x0037e00001087983 */ /* 0x000ea20000300a00 */
[----:B------:R-:W-:Y:S02]  /*3a020*/  STL.64 [R1+0x110], R4 ;  /* 0x0001100401007387 */ /* 0x000fe40000100a00 */
[----:B------:R-:W0:Y:S04]  /*3a030*/  LDSM.16.MT88.4 R4, [R28+0xc100] ;  /* 0x00c100001c04783b */ /* 0x000e280000004200 */
[----:B------:R1:W-:Y:S01]  /*3a040*/  STL.64 [R1+0x37c8], R18 ;  /* 0x0037c81201007387 */ /* 0x0003e20000100a00 */
[----:B------:R-:W-:Y:S04]  /*3a050*/  STL [R1+0x37c0], R16 ;  /* 0x0037c01001007387 */ /* 0x000fe80000100800 */
[----:B-1----:R-:W3:Y:S01]  /*3a060*/  LDL.LU.64 R18, [R1+0xb8] ;  /* 0x0000b80001127983 */ /* 0x002ee20000300a00 */
[----:B------:R-:W-:Y:S02]  /*3a070*/  STL [R1+0x3600], R27 ;  /* 0x0036001b01007387 */ /* 0x000fe40000100800 */
[----:B------:R-:W-:Y:S01]  /*3a080*/  STL [R1+0x35fc], R26 ;  /* 0x0035fc1a01007387 */ /* 0x000fe20000100800 */
[----:B0-----:R-:W-:Y:S01]  /*3a090*/  STL.64 [R1+0x35a8], R6 ;  /* 0x0035a80601007387 */ /* 0x001fe20000100a00 */
[----:B------:R2:W-:Y:S02]  /*3a0a0*/  STL.64 [R1+0x35a0], R4 ;  /* 0x0035a00401007387 */ /* 0x0005e40000100a00 */
[----:B--2---:R-:W-:Y:S07]  /*3a0b0*/  HMMA.16816.F32.BF16 R4, R8, R22, R12 ;  /* 0x000000160804723c */ /* 0x004fee000004180c */
[----:B------:R-:W-:-:S02]  /*3a0c0*/  IMAD.MOV.U32 R13, RZ, RZ, R22 ;  /* 0x000000ffff0d7224 */ /* 0x000fc400078e0016 */
[----:B------:R-:W-:Y:S02]  /*3a0d0*/  IMAD.MOV.U32 R12, RZ, RZ, R23 ;  /* 0x000000ffff0c7224 */ /* 0x000fe400078e0017 */
[----:B------:R-:W2:Y:S01]  /*3a0e0*/  LDL.LU.64 R22, [R1+0x37d8] ;  /* 0x0037d80001167983 */ /* 0x000ea20000300a00 */
[----:B------:R-:W2:Y:S11]  /*3a0f0*/  LDL.LU.64 R20, [R1+0x37d0] ;  /* 0x0037d00001147983 */ /* 0x000eb60000300a00 */
[----:B------:R-:W-:Y:S01]  /*3a100*/  @!UPT UIADD3 URZ, URZ, URZ, URZ ;  /* 0x0000003f3f3ff290 */ /* 0x000fe2000fffe03f */
[----:B------:R-:W-:Y:S01]  /*3a110*/  IMAD.MOV.U32 R29, RZ, RZ, R7 ;  /* 0x000000ffff1d7224 */ /* 0x000fe200078e0007 */
[----:B------:R0:W-:Y:S01]  /*3a120*/  STL.64 [R1+0x100], R4 ;  /* 0x0001000401007387 */ /* 0x0001e20000100a00 */
[----:B------:R-:W-:Y:S03]  /*3a130*/  STL [R1+0x108], R6 ;  /* 0x0001080601007387 */ /* 0x000fe60000100800 */
[----:B------:R-:W-:Y:S04]  /*3a140*/  STL [R1+0x3604], R29 ;  /* 0x0036041d01007387 */ /* 0x000fe80000100800 */
[----:B0-----:R-:W4:Y:S01]  /*3a150*/  LDL.64 R4, [R1+0xf0] ;  /* 0x0000f00001047983 */ /* 0x001f220000100a00 */
[----:B---3--:R-:W-:-:S02]  /*3a160*/  IMAD.MOV.U32 R15, RZ, RZ, R18 ;  /* 0x000000ffff0f7224 */ /* 0x008fc400078e0012 */
[----:B------:R-:W-:Y:S01]  /*3a170*/  IMAD.MOV.U32 R14, RZ, RZ, R19 ;  /* 0x000000ffff0e7224 */ /* 0x000fe200078e0013 */
[----:B--2---:R-:W-:Y:S01]  /*3a180*/  HMMA.16816.F32.BF16 R20, R8, R18, R20 ;  /* 0x000000120814723c */ /* 0x004fe20000041814 */
[----:B----4-:R0:W-:Y:S04]  /*3a190*/  STL.64 [R1+0x37b8], R4 ;  /* 0x0037b80401007387 */ /* 0x0101e80000100a00 */
[----:B0-----:R-:W2:Y:S01]  /*3a1a0*/  LDL.LU R4, [R1+0x320] ;  /* 0x0003200001047983 */ /* 0x001ea20000300800 */
[----:B------:R-:W2:Y:S02]  /*3a1b0*/  LDL.LU R5, [R1+0x324] ;  /* 0x0003240001057983 */ /* 0x000ea40000300800 */
[----:B------:R-:W2:Y:S02]  /*3a1c0*/  LDL.LU R6, [R1+0x328] ;  /* 0x0003280001067983 */ /* 0x000ea40000300800 */
[----:B------:R-:W3:Y:S01]  /*3a1d0*/  LDL.LU.64 R18, [R1+0x37c8] ;  /* 0x0037c80001127983 */ /* 0x000ee20000300a00 */
[----:B------:R-:W4:Y:S11]  /*3a1e0*/  LDL.LU R16, [R1+0x37c0] ;  /* 0x0037c00001107983 */ /* 0x000f360000300800 */
[----:B------:R-:W-:Y:S01]  /*3a1f0*/  @!UPT UIADD3 URZ, URZ, URZ, URZ ;  /* 0x0000003f3f3ff290 */ /* 0x000fe2000fffe03f */
[----:B------:R-:W-:Y:S02]  /*3a200*/  STL.64 [R1+0xc0], R20 ;  /* 0x0000c01401007387 */ /* 0x000fe40000100a00 */
[----:B------:R-:W-:Y:S02]  /*3a210*/  STL [R1+0xc8], R22 ;  /* 0x0000c81601007387 */ /* 0x000fe40000100800 */
[----:B------:R0:W-:Y:S01]  /*3a220*/  STL.64 [R1+0x3798], R14 ;  /* 0x0037980e01007387 */ /* 0x0001e20000100a00 */
[----:B------:R-:W-:Y:S04]  /*3a230*/  STL.64 [R1+0x3790], R12 ;  /* 0x0037900c01007387 */ /* 0x000fe80000100a00 */
[----:B0-----:R-:W2:Y:S01]  /*3a240*/  LDL.LU.64 R14, [R1+0xa8] ;  /* 0x0000a800010e7983 */ /* 0x001ea20000300a00 */
[----:B------:R-:W3:Y:S02]  /*3a250*/  LDL.64 R20, [R1+0x20] ;  /* 0x0000200001147983 */ /* 0x000ee40000100a00 */
[----:B------:R-:W-:-:S02]  /*3a260*/  IMAD.MOV.U32 R7, RZ, RZ, R2 ;  /* 0x000000ffff077224 */ /* 0x000fc400078e0002 */
[----:B------:R-:W-:-:S05]  /*3a270*/  IMAD.MOV.U32 R2, RZ, RZ, R23 ;  /* 0x000000ffff027224 */ /* 0x000fca00078e0017 */
[C---:B--2---:R-:W-:Y:S01]  /*3a280*/  HMMA.16816.F32.BF16 R4, R8.reuse, R14, R4 ;  /* 0x0000000e0804723c */ /* 0x044fe20000041804 */
[----:B---3--:R-:W-:Y:S01]  /*3a290*/  STL.64 [R1+0x36d8], R20 ;  /* 0x0036d81401007387 */ /* 0x008fe20000100a00 */
[----:B------:R-:W-:Y:S02]  /*3a2a0*/  IMAD.MOV.U32 R17, RZ, RZ, R15 ;  /* 0x000000ffff117224 */ /* 0x000fe400078e000f */
[----:B------:R-:W-:Y:S11]  /*3a2b0*/  STL [R1+0x3608], R2 ;  /* 0x0036080201007387 */ /* 0x000ff60000100800 */
[----:B------:R-:W-:Y:S08]  /*3a2c0*/  @!UPT UIADD3 URZ, URZ, URZ, URZ ;  /* 0x0000003f3f3ff290 */ /* 0x000ff0000fffe03f */
[----:B------:R-:W-:Y:S01]  /*3a2d0*/  STL [R1+0x160], R4 ;  /* 0x0001600401007387 */ /* 0x000fe20000100800 */
[----:B------:R-:W-:Y:S02]  /*3a2e0*/  IMAD.MOV.U32 R27, RZ, RZ, R6 ;  /* 0x000000ffff1b7224 */ /* 0x000fe400078e0006 */
[----:B------:R-:W-:Y:S02]  /*3a2f0*/  IMAD.MOV.U32 R26, RZ, RZ, R7 ;  /* 0x000000ffff1a7224 */ /* 0x000fe400078e0007 */
[----:B------:R-:W2:Y:S01]  /*3a300*/  LDL.LU.64 R6, [R1+0x98] ;  /* 0x0000980001067983 */ /* 0x000ea20000300a00 */
[----:B------:R-:W-:Y:S02]  /*3a310*/  STL.64 [R1+0x37b0], R18 ;  /* 0x0037b01201007387 */ /* 0x000fe40000100a00 */
[----:B----4-:R0:W-:Y:S02]  /*3a320*/  STL.64 [R1+0x37a8], R16 ;  /* 0x0037a81001007387 */ /* 0x0101e40000100a00 */
[----:B0-----:R-:W2:Y:S01]  /*3a330*/  LDL.LU R16, [R1+0x310] ;  /* 0x0003100001107983 */ /* 0x001ea20000300800 */
[----:B------:R-:W2:Y:S02]  /*3a340*/  LDL.LU R17, [R1+0x314] ;  /* 0x0003140001117983 */ /* 0x000ea40000300800 */
[----:B------:R-:W2:Y:S02]  /*3a350*/  LDL.LU R18, [R1+0x318] ;  /* 0x0003180001127983 */ /* 0x000ea40000300800 */
[----:B------:R-:W2:Y:S01]  /*3a360*/  LDL.LU R19, [R1+0x31c] ;  /* 0x00031c0001137983 */ /* 0x000ea20000300800 */
[----:B------:R-:W3:Y:S01]  /*3a370*/  LDL.LU R20, [R1+0x240] ;  /* 0x0002400001147983 */ /* 0x000ee20000300800 */
[----:B------:R-:W3:Y:S02]  /*3a380*/  LDL.LU R21, [R1+0x244] ;  /* 0x0002440001157983 */ /* 0x000ee40000300800 */
[----:B------:R-:W4:Y:S02]  /*3a390*/  LDL.LU R22, [R1+0x248] ;  /* 0x0002480001167983 */ /* 0x000f240000300800 */
[----:B------:R-:W4:Y:S02]  /*3a3a0*/  LDL.LU R23, [R1+0x24c] ;  /* 0x00024c0001177983 */ /* 0x000f240000300800 */
[----:B------:R-:W-:Y:S01]  /*3a3b0*/  IMAD.MOV.U32 R28, RZ, RZ, R14 ;  /* 0x000000ffff1c7224 */ /* 0x000fe200078e000e */
[----:B----4-:R0:W-:Y:S01]  /*3a3c0*/  STL.64 [R1+0x36e8], R22 ;  /* 0x0036e81601007387 */ /* 0x0101e20000100a00 */
[----:B---3--:R-:W-:Y:S03]  /*3a3d0*/  STL.64 [R1+0x36e0], R20 ;  /* 0x0036e01401007387 */ /* 0x008fe60000100a00 */
[----:B0-----:R-:W3:Y:S01]  /*3a3e0*/  LDL.LU R22, [R1+0x58] ;  /* 0x0000580001167983 */ /* 0x001ee20000300800 */
[----:B------:R-:W3:Y:S02]  /*3a3f0*/  LDL.LU R23, [R1+0x5c] ;  /* 0x00005c0001177983 */ /* 0x000ee40000300800 */
[----:B------:R-:W4:Y:S02]  /*3a400*/  LDL.LU R12, [R1+0x2a0] ;  /* 0x0002a000010c7983 */ /* 0x000f240000300800 */
[----:B------:R-:W4:Y:S01]  /*3a410*/  LDL.LU R13, [R1+0x2a4] ;  /* 0x0002a400010d7983 */ /* 0x000f220000300800 */
[----:B------:R-:W4:Y:S01]  /*3a420*/  LDL.LU R14, [R1+0x2a8] ;  /* 0x0002a800010e7983 */ /* 0x000f220000300800 */
[----:B------:R-:W4:Y:S02]  /*3a430*/  LDL.LU R15, [R1+0x2ac] ;  /* 0x0002ac00010f7983 */ /* 0x000f240000300800 */
[----:B------:R-:W-:Y:S02]  /*3a440*/  STL.64 [R1+0x36a8], R26 ;  /* 0x0036a81a01007387 */ /* 0x000fe40000100a00 */
[----:B------:R0:W-:Y:S02]  /*3a450*/  STL.64 [R1+0x36a0], R24 ;  /* 0x0036a01801007387 */ /* 0x0001e40000100a00 */
[----:B0-----:R-:W3:Y:S01]  /*3a460*/  LDL.LU R24, [R1+0x220] ;  /* 0x0002200001187983 */ /* 0x001ee20000300800 */
[----:B------:R-:W3:Y:S02]  /*3a470*/  LDL.LU R25, [R1+0x224] ;  /* 0x0002240001197983 */ /* 0x000ee40000300800 */
[----:B------:R-:W3:Y:S02]  /*3a480*/  LDL.LU R26, [R1+0x228] ;  /* 0x00022800011a7983 */ /* 0x000ee40000300800 */
[----:B------:R-:W3:Y:S01]  /*3a490*/  LDL.LU R27, [R1+0x22c] ;  /* 0x00022c00011b7983 */ /* 0x000ee20000300800 */
[----:B--2---:R-:W-:Y:S01]  /*3a4a0*/  HMMA.16816.F32.BF16 R16, R8, R6, R16 ;  /* 0x000000060810723c */ /* 0x004fe20000041810 */
[----:B---3--:R-:W-:Y:S01]  /*3a4b0*/  STL.64 [R1+0x36f8], R26 ;  /* 0x0036f81a01007387 */ /* 0x008fe20000100a00 */
[----:B------:R0:W-:Y:S03]  /*3a4c0*/  STL.64 [R1+0x36f0], R24 ;  /* 0x0036f01801007387 */ /* 0x0001e60000100a00 */
[----:B0-----:R-:W2:Y:S01]  /*3a4d0*/  LDL.LU R24, [R1+0x250] ;  /* 0x0002500001187983 */ /* 0x001ea20000300800 */
[----:B------:R-:W2:Y:S02]  /*3a4e0*/  LDL.LU R25, [R1+0x254] ;  /* 0x0002540001197983 */ /* 0x000ea40000300800 */
[----:B------:R-:W3:Y:S02]  /*3a4f0*/  LDL.LU R26, [R1+0x258] ;  /* 0x00025800011a7983 */ /* 0x000ee40000300800 */
[----:B------:R-:W3:Y:S02]  /*3a500*/  LDL.LU R27, [R1+0x25c] ;  /* 0x00025c00011b7983 */ /* 0x000ee40000300800 */
[----:B------:R-:W-:-:S02]  /*3a510*/  IMAD.MOV.U32 R29, RZ, RZ, R5 ;  /* 0x000000ffff1d7224 */ /* 0x000fc400078e0005 */
[----:B------:R-:W-:Y:S02]  /*3a520*/  IMAD.MOV.U32 R21, RZ, RZ, R6 ;  /* 0x000000ffff157224 */ /* 0x000fe400078e0006 */
[----:B------:R-:W-:-:S08]  /*3a530*/  IMAD.MOV.U32 R20, RZ, RZ, R7 ;  /* 0x000000ffff147224 */ /* 0x000fd000078e0007 */
[----:B------:R-:W-:Y:S02]  /*3a540*/  IMAD.MOV.U32 R7, RZ, RZ, R18 ;  /* 0x000000ffff077224 */ /* 0x000fe400078e0012 */
[----:B------:R-:W-:Y:S02]  /*3a550*/  IMAD.MOV.U32 R6, RZ, RZ, R19 ;  /* 0x000000ffff067224 */ /* 0x000fe400078e0013 */
[----:B------:R-:W-:Y:S01]  /*3a560*/  IMAD.MOV.U32 R2, RZ, RZ, R17 ;  /* 0x000000ffff027224 */ /* 0x000fe200078e0011 */
[----:B---3--:R0:W-:Y:S01]  /*3a570*/  STL.64 [R1+0x3708], R26 ;  /* 0x0037081a01007387 */ /* 0x0081e20000100a00 */
[----:B--2---:R-:W-:Y:S03]  /*3a580*/  STL.64 [R1+0x3700], R24 ;  /* 0x0037001801007387 */ /* 0x004fe60000100a00 */
[----:B0-----:R-:W4:Y:S01]  /*3a590*/  LDL.LU R26, [R1+0x88] ;  /* 0x00008800011a7983 */ /* 0x001f220000300800 */
[----:B------:R-:W4:Y:S02]  /*3a5a0*/  LDL.LU R27, [R1+0x8c] ;  /* 0x00008c00011b7983 */ /* 0x000f240000300800 */
[----:B------:R-:W-:Y:S02]  /*3a5b0*/  STL [R1+0x3638], R29 ;  /* 0x0036381d01007387 */ /* 0x000fe40000100800 */
[----:B------:R-:W2:Y:S01]  /*3a5c0*/  LDL.LU.64 R4, [R1+0x37b8] ;  /* 0x0037b80001047983 */ /* 0x000ea20000300a00 */
[----:B------:R0:W-:Y:S01]  /*3a5d0*/  STL [R1+0x190], R16 ;  /* 0x0001901001007387 */ /* 0x0001e20000100800 */
[----:B------:R-:W3:Y:S03]  /*3a5e0*/  LDL.LU.64 R18, [R1+0x37b0] ;  /* 0x0037b00001127983 */ /* 0x000ee60000300a00 */
[----:B0-----:R-:W3:Y:S01]  /*3a5f0*/  LDL.LU.64 R16, [R1+0x37a8] ;  /* 0x0037a80001107983 */ /* 0x001ee20000300a00 */
[----:B------:R0:W-:Y:S02]  /*3a600*/  STL.64 [R1+0x3658], R6 ;  /* 0x0036580601007387 */ /* 0x0001e40000100a00 */
[----:B0-----:R-:W-:Y:S01]  /*3a610*/  IMAD.MOV.U32 R7, RZ, RZ, R0 ;  /* 0x000000ffff077224 */ /* 0x001fe200078e0000 */
[----:B----4-:R-:W-:Y:S01]  /*3a620*/  HMMA.16816.F32.BF16 R12, R8, R26, R12 ;  /* 0x0000001a080c723c */ /* 0x010fe2000004180c */
[----:B--2---:R0:W-:Y:S01]  /*3a630*/  STL.64 [R1+0x3650], R4 ;  /* 0x0036500401007387 */ /* 0x0041e20000100a00 */
[----:B---3--:R-:W-:-:S03]  /*3a640*/  IMAD.MOV.U32 R6, RZ, RZ, R16 ;  /* 0x000000ffff067224 */ /* 0x008fc600078e0010 */
[----:B------:R-:W2:Y:S01]  /*3a650*/  LDL.LU R16, [R1+0x37a4] ;  /* 0x0037a40001107983 */ /* 0x000ea20000300800 */
[----:B------:R-:W3:Y:S02]  /*3a660*/  LDL.LU R0, [R1+0x37a0] ;  /* 0x0037a00001007983 */ /* 0x000ee40000300800 */
[----:B------:R1:W-:Y:S02]  /*3a670*/  STL.64 [R1+0x3788], R6 ;  /* 0x0037880601007387 */ /* 0x0003e40000100a00 */
[----:B0-----:R-:W4:Y:S01]  /*3a680*/  LDL.LU R4, [R1+0x300] ;  /* 0x0003000001047983 */ /* 0x001f220000300800 */
[----:B------:R-:W4:Y:S04]  /*3a690*/  LDL.LU R5, [R1+0x304] ;  /* 0x0003040001057983 */ /* 0x000f280000300800 */
[----:B-1----:R-:W4:Y:S01]  /*3a6a0*/  LDL.LU R6, [R1+0x308] ;  /* 0x0003080001067983 */ /* 0x002f220000300800 */
[----:B------:R-:W4:Y:S07]  /*3a6b0*/  LDL.LU R7, [R1+0x30c] ;  /* 0x00030c0001077983 */ /* 0x000f2e0000300800 */
[----:B------:R-:W-:Y:S02]  /*3a6c0*/  STL.64 [R1+0x2a0], R12 ;  /* 0x0002a00c01007387 */ /* 0x000fe40000100a00 */
[----:B------:R0:W-:Y:S02]  /*3a6d0*/  STL.64 [R1+0x2a8], R14 ;  /* 0x0002a80e01007387 */ /* 0x0001e40000100a00 */
[----:B0-----:R-:W2:Y:S01]  /*3a6e0*/  LDL.LU.64 R14, [R1+0x3798] ;  /* 0x00379800010e7983 */ /* 0x001ea20000300a00 */
[----:B------:R-:W3:Y:S02]  /*3a6f0*/  LDL.LU.64 R12, [R1+0x3790] ;  /* 0x00379000010c7983 */ /* 0x000ee40000300a00 */
[----:B------:R0:W-:Y:S02]  /*3a700*/  STL.64 [R1+0x3718], R26 ;  /* 0x0037181a01007387 */ /* 0x0001e40000100a00 */
[----:B0-----:R-:W-:-:S02]  /*3a710*/  IMAD.MOV.U32 R26, RZ, RZ, R21 ;  /* 0x000000ffff1a7224 */ /* 0x001fc400078e0015 */
[----:B------:R-:W-:-:S05]  /*3a720*/  IMAD.MOV.U32 R27, RZ, RZ, R20 ;  /* 0x000000ffff1b7224 */ /* 0x000fca00078e0014 */
[----:B------:R0:W-:Y:S02]  /*3a730*/  STL.64 [R1+0x3730], R26 ;  /* 0x0037301a01007387 */ /* 0x0001e40000100a00 */
[----:B0-----:R-:W-:Y:S02]  /*3a740*/  IMAD.MOV.U32 R26, RZ, RZ, R28 ;  /* 0x000000ffff1a7224 */ /* 0x001fe400078e001c */
[----:B------:R-:W-:-:S05]  /*3a750*/  IMAD.MOV.U32 R27, RZ, RZ, R17 ;  /* 0x000000ffff1b7224 */ /* 0x000fca00078e0011 */
[----:B------:R2:W-:Y:S01]  /*3a760*/  STL.64 [R1+0x3748], R26 ;  /* 0x0037481a01007387 */ /* 0x0005e20000100a00 */
[----:B----4-:R-:W-:Y:S01]  /*3a770*/  HMMA.16816.F32.BF16 R4, R8, R22, R4 ;  /* 0x000000160804723c */ /* 0x010fe20000041804 */
[----:B--2---:R-:W-:Y:S02]  /*3a780*/  IMAD.MOV.U32 R26, RZ, RZ, R15 ;  /* 0x000000ffff1a7224 */ /* 0x004fe400078e000f */
[----:B------:R-:W-:-:S05]  /*3a790*/  IMAD.MOV.U32 R27, RZ, RZ, R14 ;  /* 0x000000ffff1b7224 */ /* 0x000fca00078e000e */
[----:B------:R-:W-:Y:S11]  /*3a7a0*/  STL.64 [R1+0x3760], R26 ;  /* 0x0037601a01007387 */ /* 0x000ff60000100a00 */
[----:B------:R-:W-:Y:S04]  /*3a7b0*/  @!UPT UIADD3 URZ, URZ, URZ, URZ ;  /* 0x0000003f3f3ff290 */ /* 0x000fe8000fffe03f */
[----:B------:R0:W-:Y:S02]  /*3a7c0*/  STL.64 [R1+0x310], R4 ;  /* 0x0003100401007387 */ /* 0x0001e40000100a00 */
[----:B------:R1:W-:Y:S01]  /*3a7d0*/  STL.64 [R1+0x318], R6 ;  /* 0x0003180601007387 */ /* 0x0003e20000100a00 */
[----:B0-----:R-:W2:Y:S01]  /*3a7e0*/  LDL.LU R4, [R1+0x2d0] ;  /* 0x0002d00001047983 */ /* 0x001ea20000300800 */
[----:B------:R-:W2:Y:S02]  /*3a7f0*/  LDL.LU R5, [R1+0x2d4] ;  /* 0x0002d40001057983 */ /* 0x000ea40000300800 */
[----:B-1----:R-:W2:Y:S02]  /*3a800*/  LDL.LU R6, [R1+0x2d8] ;  /* 0x0002d80001067983 */ /* 0x002ea40000300800 */
[----:B---3--:R-:W-:Y:S01]  /*3a810*/  IMAD.MOV.U32 R27, RZ, RZ, R12 ;  /* 0x000000ffff1b7224 */ /* 0x008fe200078e000c */
[----:B------:R-:W2:Y:S01]  /*3a820*/  LDL.LU R7, [R1+0x2dc] ;  /* 0x0002dc0001077983 */ /* 0x000ea20000300800 */
[----:B------:R-:W-:-:S02]  /*3a830*/  IMAD.MOV.U32 R26, RZ, RZ, R13 ;  /* 0x000000ffff1a7224 */ /* 0x000fc400078e000d */
[----:B------:R-:W3:Y:S02]  /*3a840*/  LDL.LU R12, [R1+0x2c0] ;  /* 0x0002c000010c7983 */ /* 0x000ee40000300800 */
[----:B------:R-:W3:Y:S01]  /*3a850*/  LDL.LU R13, [R1+0x2c4] ;  /* 0x0002c400010d7983 */ /* 0x000ee20000300800 */
[----:B------:R-:W3:Y:S01]  /*3a860*/  LDL.LU R14, [R1+0x2c8] ;  /* 0x0002c800010e7983 */ /* 0x000ee20000300800 */
[----:B------:R-:W3:Y:S02]  /*3a870*/  LDL.LU R15, [R1+0x2cc] ;  /* 0x0002cc00010f7983 */ /* 0x000ee40000300800 */
[----:B------:R0:W-:Y:S02]  /*3a880*/  STL.64 [R1+0x3710], R22 ;  /* 0x0037101601007387 */ /* 0x0001e40000100a00 */
[----:B------:R-:W4:Y:S01]  /*3a890*/  LDL.LU R20, [R1+0x260] ;  /* 0x0002600001147983 */ /* 0x000f220000300800 */
[----:B------:R-:W4:Y:S04]  /*3a8a0*/  LDL.LU R21, [R1+0x264] ;  /* 0x0002640001157983 */ /* 0x000f280000300800 */
[----:B0-----:R-:W2:Y:S01]  /*3a8b0*/  LDL.LU R22, [R1+0x268] ;  /* 0x0002680001167983 */ /* 0x001ea20000300800 */
[----:B------:R-:W2:Y:S03]  /*3a8c0*/  LDL.LU R23, [R1+0x26c] ;  /* 0x00026c0001177983 */ /* 0x000ea60000300800 */
[----:B--2---:R-:W-:Y:S01]  /*3a8d0*/  STL.64 [R1+0x3728], R22 ;  /* 0x0037281601007387 */ /* 0x004fe20000100a00 */
[----:B----4-:R0:W-:Y:S03]  /*3a8e0*/  STL.64 [R1+0x3720], R20 ;  /* 0x0037201401007387 */ /* 0x0101e60000100a00 */
[----:B0-----:R-:W2:Y:S01]  /*3a8f0*/  LDL.LU R20, [R1+0x270] ;  /* 0x0002700001147983 */ /* 0x001ea20000300800 */
[----:B------:R-:W2:Y:S02]  /*3a900*/  LDL.LU R21, [R1+0x274] ;  /* 0x0002740001157983 */ /* 0x000ea40000300800 */
[----:B------:R-:W4:Y:S02]  /*3a910*/  LDL.LU R22, [R1+0x278] ;  /* 0x0002780001167983 */ /* 0x000f240000300800 */
[----:B------:R-:W4:Y:S02]  /*3a920*/  LDL.LU R23, [R1+0x27c] ;  /* 0x00027c0001177983 */ /* 0x000f240000300800 */
[----:B----4-:R-:W-:Y:S01]  /*3a930*/  STL.64 [R1+0x3740], R22 ;  /* 0x0037401601007387 */ /* 0x010fe20000100a00 */
[----:B--2---:R0:W-:Y:S03]  /*3a940*/  STL.64 [R1+0x3738], R20 ;  /* 0x0037381401007387 */ /* 0x0041e60000100a00 */
[----:B0-----:R-:W2:Y:S01]  /*3a950*/  LDL.LU R20, [R1+0x280] ;  /* 0x0002800001147983 */ /* 0x001ea20000300800 */
[----:B------:R-:W2:Y:S02]  /*3a960*/  LDL.LU R21, [R1+0x284] ;  /* 0x0002840001157983 */ /* 0x000ea40000300800 */
[----:B------:R-:W4:Y:S02]  /*3a970*/  LDL.LU R22, [R1+0x288] ;  /* 0x0002880001167983 */ /* 0x000f240000300800 */
[----:B------:R-:W4:Y:S01]  /*3a980*/  LDL.LU R23, [R1+0x28c] ;  /* 0x00028c0001177983 */ /* 0x000f220000300800 */
[C---:B------:R-:W-:Y:S01]  /*3a990*/  HMMA.16816.F32.BF16 R4, R8.reuse, R18, R4 ;  /* 0x000000120804723c */ /* 0x040fe20000041804 */
[----:B----4-:R-:W-:Y:S01]  /*3a9a0*/  STL.64 [R1+0x3758], R22 ;  /* 0x0037581601007387 */ /* 0x010fe20000100a00 */
[----:B--2---:R0:W-:Y:S03]  /*3a9b0*/  STL.64 [R1+0x3750], R20 ;  /* 0x0037501401007387 */ /* 0x0041e60000100a00 */
        /* <DEDUP_REMOVED lines=8> */
[----:B------:R-:W2:Y:S02]  /*3aa40*/  LDL.LU R22, [R1+0x2b8] ;  /* 0x0002b80001167983 */ /* 0x000ea40000300800 */
[----:B------:R-:W2:Y:S02]  /*3aa50*/  LDL.LU R23, [R1+0x2bc] ;  /* 0x0002bc0001177983 */ /* 0x000ea40000300800 */
[----:B------:R-:W-:Y:S01]  /*3aa60*/  STL.64 [R1+0x340], R4 ;  /* 0x0003400401007387 */ /* 0x000fe20000100a00 */
[----:B------:R0:W-:Y:S03]  /*3aa70*/  STL.64 [R1+0x348], R6 ;  /* 0x0003480601007387 */ /* 0x0001e60000100a00 */
[----:B0-----:R-:W3:Y:S02]  /*3aa80*/  LDL.LU.64 R6, [R1+0x3788] ;  /* 0x0037880001067983 */ /* 0x001ee40000300a00 */
[----:B---3--:R-:W-:Y:S02]  /*3aa90*/  HMMA.16816.F32.BF16 R8, R8, R6, R12 ;  /* 0x000000060808723c */ /* 0x008fe4000004180c */
[----:B------:R-:W2:Y:S01]  /*3aaa0*/  LDL.LU.64 R14, [R1+0x3780] ;  /* 0x00378000010e7983 */ /* 0x000ea20000300a00 */
[----:B------:R-:W2:Y:S11]  /*3aab0*/  LDL.LU.64 R12, [R1+0x3778] ;  /* 0x00377800010c7983 */ /* 0x000eb60000300a00 */
[----:B------:R-:W-:Y:S09]  /*3aac0*/  @!UPT UIADD3 URZ, URZ, URZ, URZ ;  /* 0x0000003f3f3ff290 */ /* 0x000ff2000fffe03f */
[----:B------:R0:W-:Y:S01]  /*3aad0*/  STL.64 [R1+0x330], R8 ;  /* 0x0003300801007387 */ /* 0x0001e20000100a00 */
[----:B------:R-:W-:Y:S02]  /*3aae0*/  STL.64 [R1+0x338], R10 ;  /* 0x0003380a01007387 */ /* 0x000fe40000100a00 */
[----:B0-----:R-:W-:Y:S02]  /*3aaf0*/  IMAD.MOV.U32 R8, RZ, RZ, R16 ;  /* 0x000000ffff087224 */ /* 0x001fe400078e0010 */
[----:B------:R-:W-:-:S05]  /*3ab00*/  IMAD.MOV.U32 R9, RZ, RZ, R3 ;  /* 0x000000ffff097224 */ /* 0x000fca00078e0003 */
[----:B------:R0:W-:Y:S04]  /*3ab10*/  STL.64 [R1+0x36b0], R8 ;  /* 0x0036b00801007387 */ /* 0x0001e80000100a00 */
[----:B0-----:R-:W3:Y:S01]  /*3ab20*/  LDL.LU R8, [R1+0x230] ;  /* 0x0002300001087983 */ /* 0x001ee20000300800 */
[----:B------:R-:W3:Y:S02]  /*3ab30*/  LDL.LU R9, [R1+0x234] ;  /* 0x0002340001097983 */ /* 0x000ee40000300800 */
[----:B------:R-:W3:Y:S01]  /*3ab40*/  LDL.LU R10, [R1+0x238] ;  /* 0x00023800010a7983 */ /* 0x000ee20000300800 */
[C---:B--2---:R-:W-:Y:S01]  /*3ab50*/  HMMA.16816.F32.BF16 R24, R12.reuse, R26, R20 ;  /* 0x0000001a0c18723c */ /* 0x044fe20000041814 */
[----:B------:R-:W2:Y:S01]  /*3ab60*/  LDL.LU.64 R22, [R1+0x3770] ;  /* 0x0037700001167983 */ /* 0x000ea20000300a00 */
[----:B------:R-:W2:Y:S11]  /*3ab70*/  LDL.LU.64 R20, [R1+0x3768] ;  /* 0x0037680001147983 */ /* 0x000eb60000300a00 */
[----:B------:R-:W-:Y:S10]  /*3ab80*/  @!UPT UIADD3 URZ, URZ, URZ, URZ ;  /* 0x0000003f3f3ff290 */ /* 0x000ff4000fffe03f */
[----:B------:R-:W-:Y:S01]  /*3ab90*/  STL.64 [R1+0x320], R24 ;  /* 0x0003201801007387 */ /* 0x000fe20000100a00 */
        /* <DEDUP_REMOVED lines=30> */
[----:B--2---:R-:W-:Y:S01]  /*3ad80*/  HMMA.16816.F32.BF16 R20, R12, R22, R24 ;  /* 0x000000160c14723c */ /* 0x004fe20000041818 */
[----:B------:R-:W2:Y:S01]  /*3ad90*/  LDL.LU.64 R26, [R1+0x36f8] ;  /* 0x0036f800011a7983 */ /* 0x000ea20000300a00 */
[----:B------:R-:W2:Y:S11]  /*3ada0*/  LDL.LU.64 R24, [R1+0x36f0] ;  /* 0x0036f00001187983 */ /* 0x000eb60000300a00 */
[----:B------:R-:W-:Y:S10]  /*3adb0*/  @!UPT UIADD3 URZ, URZ, URZ, URZ ;  /* 0x0000003f3f3ff290 */ /* 0x000ff4000fffe03f */
[----:B------:R-:W-:Y:S01]  /*3adc0*/  STL.64 [R1+0x2c0], R20 ;  /* 0x0002c01401007387 */ /* 0x000fe20000100a00 */
[----:B------:R0:W-:Y:S03]  /*3add0*/  STL.64 [R1+0x2c8], R22 ;  /* 0x0002c81601007387 */ /* 0x0001e60000100a00 */
[----:B0-----:R-:W4:Y:S01]  /*3ade0*/  LDL.LU.64 R22, [R1+0x36e8] ;  /* 0x0036e80001167983 */ /* 0x001f220000300a00 */
[----:B------:R-:W4:Y:S02]  /*3adf0*/  LDL.LU.64 R20, [R1+0x36e0] ;  /* 0x0036e00001147983 */ /* 0x000f240000300a00 */
[----:B------:R-:W-:-:S07]  /*3ae00*/  IMAD.MOV.U32 R11, RZ, RZ, R0 ;  /* 0x000000ffff0b7224 */ /* 0x000fce00078e0000 */
[C---:B---3--:R-:W-:Y:S08]  /*3ae10*/  HMMA.16816.F32.BF16 R4, R12.reuse, R6, R8 ;  /* 0x000000060c04723c */ /* 0x048ff00000041808 */
[----:B----4-:R-:W-:Y:S01]  /*3ae20*/  HMMA.16816.F32.BF16 R16, R12, R18, R20 ;  /* 0x000000120c10723c */ /* 0x010fe20000041814 */
[----:B------:R-:W2:Y:S11]  /*3ae30*/  LDL.LU.64 R20, [R1+0x36d8] ;  /* 0x0036d80001147983 */ /* 0x000eb60000300a00 */
[----:B------:R-:W-:Y:S11]  /*3ae40*/  @!UPT UIADD3 URZ, URZ, URZ, URZ ;  /* 0x0000003f3f3ff290 */ /* 0x000ff6000fffe03f */
[----:B------:R-:W-:Y:S01]  /*3ae50*/  STL.64 [R1+0x2b0], R16 ;  /* 0x0002b01001007387 */ /* 0x000fe20000100a00 */
[----:B------:R-:W-:Y:S02]  /*3ae60*/  IMAD.MOV.U32 R0, RZ, RZ, R19 ;  /* 0x000000ffff007224 */ /* 0x000fe400078e0013 */
[----:B------:R0:W-:Y:S02]  /*3ae70*/  STL [R1+0x2b8], R18 ;  /* 0x0002b81201007387 */ /* 0x0001e40000100800 */
[----:B0-----:R-:W2:Y:S01]  /*3ae80*/  LDL.LU.64 R18, [R1+0x36d0] ;  /* 0x0036d00001127983 */ /* 0x001ea20000300a00 */
[----:B------:R-:W2:Y:S02]  /*3ae90*/  LDL.LU.64 R16, [R1+0x36c8] ;  /* 0x0036c80001107983 */ /* 0x000ea40000300a00 */
[----:B------:R-:W-:Y:S02]  /*3aea0*/  STL [R1+0x3540], R0 ;  /* 0x0035400001007387 */ /* 0x000fe40000100800 */
[----:B------:R-:W3:Y:S02]  /*3aeb0*/  LDL.LU.64 R12, [R1+0x70] ;  /* 0x00007000010c7983 */ /* 0x000ee40000300a00 */
[----:B---3--:R-:W-:Y:S01]  /*3aec0*/  STL.64 [R1+0x3690], R12 ;  /* 0x0036900c01007387 */ /* 0x008fe20000100a00 */
[----:B------:R-:W-:Y:S02]  /*3aed0*/  STL.64 [R1+0x290], R4 ;  /* 0x0002900401007387 */ /* 0x000fe40000100a00 */
[----:B------:R2:W-:Y:S02]  /*3aee0*/  STL.64 [R1+0x298], R6 ;  /* 0x0002980601007387 */ /* 0x0005e40000100a00 */
[C---:B--2---:R-:W-:Y:S11]  /*3aef0*/  HMMA.16816.F32.BF16 R4, R16.reuse, R20, R24 ;  /* 0x000000141004723c */ /* 0x044ff60000041818 */
[----:B------:R-:W-:Y:S11]  /*3af00*/  @!UPT UIADD3 URZ, URZ, URZ, URZ ;  /* 0x0000003f3f3ff290 */ /* 0x000ff6000fffe03f */
[----:B------:R-:W-:Y:S01]  /*3af10*/  @!UPT UIADD3 URZ, URZ, URZ, URZ ;  /* 0x0000003f3f3ff290 */ /* 0x000fe2000fffe03f */
[----:B------:R-:W-:Y:S01]  /*3af20*/  STL.64 [R1+0x280], R4 ;  /* 0x0002800401007387 */ /* 0x000fe20000100a00 */
[----:B------:R-:W-:Y:S02]  /*3af30*/  STL.64 [R1+0x288], R6 ;  /* 0x0002880601007387 */ /* 0x000fe40000100a00 */
[----:B------:R-:W2:Y:S02]  /*3af40*/  LDL.LU R24, [R1+0x200] ;  /* 0x0002000001187983 */ /* 0x000ea40000300800 */
[----:B------:R-:W2:Y:S01]  /*3af50*/  LDL.LU R25, [R1+0x204] ;  /* 0x0002040001197983 */ /* 0x000ea20000300800 */
[----:B------:R-:W3:Y:S01]  /*3af60*/  LDL.LU R26, [R1+0x208] ;  /* 0x00020800011a7983 */ /* 0x000ee20000300800 */
[----:B------:R-:W3:Y:S02]  /*3af70*/  LDL.LU R27, [R1+0x20c] ;  /* 0x00020c00011b7983 */ /* 0x000ee40000300800 */
[----:B------:R-:W-:Y:S02]  /*3af80*/  IMAD.MOV.U32 R3, RZ, RZ, R20 ;  /* 0x000000ffff037224 */ /* 0x000fe400078e0014 */
[----:B------:R-:W-:Y:S01]  /*3af90*/  IMAD.MOV.U32 R28, RZ, RZ, R21 ;  /* 0x000000ffff1c7224 */ /* 0x000fe200078e0015 */
[----:B---3--:R-:W-:Y:S01]  /*3afa0*/  STL.64 [R1+0x36c0], R26 ;  /* 0x0036c01a01007387 */ /* 0x008fe20000100a00 */
[----:B--2---:R0:W-:Y:S03]  /*3afb0*/  STL.64 [R1+0x36b8], R24 ;  /* 0x0036b81801007387 */ /* 0x0041e60000100a00 */
[----:B0-----:R-:W2:Y:S01]  /*3afc0*/  LDL.LU R24, [R1+0x210] ;  /* 0x0002100001187983 */ /* 0x001ea20000300800 */
[----:B------:R-:W2:Y:S02]  /*3afd0*/  LDL.LU R25, [R1+0x214] ;  /* 0x0002140001197983 */ /* 0x000ea40000300800 */
[----:B------:R-:W2:Y:S02]  /*3afe0*/  LDL.LU R26, [R1+0x218] ;  /* 0x00021800011a7983 */ /* 0x000ea40000300800 */
[----:B------:R-:W2:Y:S01]  /*3aff0*/  LDL.LU R27, [R1+0x21c] ;  /* 0x00021c00011b7983 */ /* 0x000ea20000300800 */
[----:B------:R-:W2:Y:S01]  /*3b000*/  LDL.64 R8, [R1+0x10] ;  /* 0x0000100001087983 */ /* 0x000ea20000100a00 */
[----:B------:R-:W3:Y:S02]  /*3b010*/  LDL.LU R20, [R1+0x1b0] ;  /* 0x0001b00001147983 */ /* 0x000ee40000300800 */
[----:B------:R-:W3:Y:S02]  /*3b020*/  LDL.LU R21, [R1+0x1b4] ;  /* 0x0001b40001157983 */ /* 0x000ee40000300800 */
[----:B------:R-:W4:Y:S01]  /*3b030*/  LDL.LU R22, [R1+0x1b8] ;  /* 0x0001b80001167983 */ /* 0x000f220000300800 */
[----:B------:R-:W4:Y:S04]  /*3b040*/  LDL.LU R23, [R1+0x1bc] ;  /* 0x0001bc0001177983 */ /* 0x000f280000300800 */
[----:B----4-:R-:W-:Y:S01]  /*3b050*/  STL.64 [R1+0x3668], R22 ;  /* 0x0036681601007387 */ /* 0x010fe20000100a00 */
[----:B---3--:R-:W-:Y:S02]  /*3b060*/  STL.64 [R1+0x3660], R20 ;  /* 0x0036601401007387 */ /* 0x008fe40000100a00 */
[----:B------:R-:W3:Y:S02]  /*3b070*/  LDL R4, [R1+0xe0] ;  /* 0x0000e00001047983 */ /* 0x000ee40000100800 */
[----:B------:R-:W3:Y:S01]  /*3b080*/  LDL R5, [R1+0xe4] ;  /* 0x0000e40001057983 */ /* 0x000ee20000100800 */
[----:B------:R-:W4:Y:S01]  /*3b090*/  LDL.LU R12, [R1+0x1f0] ;  /* 0x0001f000010c7983 */ /* 0x000f220000300800 */
[----:B------:R-:W4:Y:S02]  /*3b0a0*/  LDL.LU R13, [R1+0x1f4] ;  /* 0x0001f400010d7983 */ /* 0x000f240000300800 */
[----:B------:R-:W4:Y:S02]  /*3b0b0*/  LDL.LU R14, [R1+0x1f8] ;  /* 0x0001f800010e7983 */ /* 0x000f240000300800 */
[----:B------:R-:W4:Y:S01]  /*3b0c0*/  LDL.LU R15, [R1+0x1fc] ;  /* 0x0001fc00010f7983 */ /* 0x000f220000300800 */
[----:B---3--:R0:W-:Y:S04]  /*3b0d0*/  STL.64 [R1+0x3670], R4 ;  /* 0x0036700401007387 */ /* 0x0081e80000100a00 */
[----:B0-----:R-:W3:Y:S04]  /*3b0e0*/  LDL R4, [R1+0x60] ;  /* 0x0000600001047983 */ /* 0x001ee80000100800 */
[----:B------:R-:W3:Y:S01]  /*3b0f0*/  LDL R5, [R1+0x64] ;  /* 0x0000640001057983 */ /* 0x000ee20000100800 */
[----:B--2---:R-:W-:Y:S03]  /*3b100*/  HMMA.16816.F32.BF16 R24, R16, R8, R24 ;  /* 0x000000081018723c */ /* 0x004fe60000041818 */
[----:B---3--:R0:W-:Y:S04]  /*3b110*/  STL.64 [R1+0x3688], R4 ;  /* 0x0036880401007387 */ /* 0x0081e80000100a00 */
[----:B0-----:R-:W2:Y:S01]  /*3b120*/  LDL.LU R4, [R1+0x1e0] ;  /* 0x0001e00001047983 */ /* 0x001ea20000300800 */
[----:B------:R-:W2:Y:S02]  /*3b130*/  LDL.LU R5, [R1+0x1e4] ;  /* 0x0001e40001057983 */ /* 0x000ea40000300800 */
[----:B------:R-:W2:Y:S02]  /*3b140*/  LDL.LU R6, [R1+0x1e8] ;  /* 0x0001e80001067983 */ /* 0x000ea40000300800 */
[----:B------:R-:W2:Y:S01]  /*3b150*/  LDL.LU R7, [R1+0x1ec] ;  /* 0x0001ec0001077983 */ /* 0x000ea20000300800 */
[----:B------:R-:W3:Y:S01]  /*3b160*/  LDL.LU R20, [R1+0x1c0] ;  /* 0x0001c00001147983 */ /* 0x000ee20000300800 */
[----:B------:R-:W3:Y:S02]  /*3b170*/  LDL.LU R21, [R1+0x1c4] ;  /* 0x0001c40001157983 */ /* 0x000ee40000300800 */
[----:B------:R-:W2:Y:S02]  /*3b180*/  LDL.LU R22, [R1+0x1c8] ;  /* 0x0001c80001167983 */ /* 0x000ea40000300800 */
[----:B------:R-:W2:Y:S02]  /*3b190*/  LDL.LU R23, [R1+0x1cc] ;  /* 0x0001cc0001177983 */ /* 0x000ea40000300800 */
[----:B------:R-:W-:-:S02]  /*3b1a0*/  IMAD.MOV.U32 R29, RZ, RZ, R8 ;  /* 0x000000ffff1d7224 */ /* 0x000fc400078e0008 */
[----:B------:R-:W-:Y:S01]  /*3b1b0*/  IMAD.MOV.U32 R0, RZ, RZ, R9 ;  /* 0x000000ffff007224 */ /* 0x000fe200078e0009 */
[----:B--2---:R-:W-:Y:S01]  /*3b1c0*/  STL.64 [R1+0x3680], R22 ;  /* 0x0036801601007387 */ /* 0x004fe20000100a00 */
[----:B---3--:R0:W-:Y:S03]  /*3b1d0*/  STL.64 [R1+0x3678], R20 ;  /* 0x0036781401007387 */ /* 0x0081e60000100a00 */
[----:B0-----:R-:W2:Y:S01]  /*3b1e0*/  LDL.LU R20, [R1+0x1d0] ;  /* 0x0001d00001147983 */ /* 0x001ea20000300800 */
[----:B------:R-:W2:Y:S02]  /*3b1f0*/  LDL.LU R21, [R1+0x1d4] ;  /* 0x0001d40001157983 */ /* 0x000ea40000300800 */
[----:B------:R-:W2:Y:S02]  /*3b200*/  LDL.LU R22, [R1+0x1d8] ;  /* 0x0001d80001167983 */ /* 0x000ea40000300800 */
[----:B------:R-:W2:Y:S01]  /*3b210*/  LDL.LU R23, [R1+0x1dc] ;  /* 0x0001dc0001177983 */ /* 0x000ea20000300800 */
[----:B------:R-:W-:Y:S01]  /*3b220*/  STL.64 [R1+0x270], R24 ;  /* 0x0002701801007387 */ /* 0x000fe20000100a00 */
[----:B------:R0:W-:Y:S03]  /*3b230*/  STL.64 [R1+0x278], R26 ;  /* 0x0002781a01007387 */ /* 0x0001e60000100a00 */
[----:B0-----:R-:W3:Y:S01]  /*3b240*/  LDL.LU.64 R26, [R1+0x36c0] ;  /* 0x0036c000011a7983 */ /* 0x001ee20000300a00 */
[----:B------:R-:W3:Y:S02]  /*3b250*/  LDL.LU.64 R24, [R1+0x36b8] ;  /* 0x0036b80001187983 */ /* 0x000ee40000300a00 */
[----:B------:R-:W3:Y:S02]  /*3b260*/  LDL.LU.64 R8, [R1+0x36b0] ;  /* 0x0036b00001087983 */ /* 0x000ee40000300a00 */
[C---:B---3--:R-:W-:Y:S11]  /*3b270*/  HMMA.16816.F32.BF16 R24, R16.reuse, R8, R24 ;  /* 0x000000081018723c */ /* 0x048ff60000041818 */
[----:B------:R-:W-:Y:S11]  /*3b280*/  @!UPT UIADD3 URZ, URZ, URZ, URZ ;  /* 0x0000003f3f3ff290 */ /* 0x000ff6000fffe03f */
[----:B------:R-:W-:Y:S01]  /*3b290*/  @!UPT UIADD3 URZ, URZ, URZ, URZ ;  /* 0x0000003f3f3ff290 */ /* 0x000fe2000fffe03f */
[----:B------:R-:W-:Y:S01]  /*3b2a0*/  STL.64 [R1+0x260], R24 ;  /* 0x0002601801007387 */ /* 0x000fe20000100a00 */
[----:B------:R0:W-:Y:S03]  /*3b2b0*/  STL.64 [R1+0x268], R26 ;  /* 0x0002681a01007387 */ /* 0x0001e60000100a00 */
[----:B0-----:R-:W3:Y:S01]  /*3b2c0*/  LDL.LU.64 R26, [R1+0x36a8] ;  /* 0x0036a800011a7983 */ /* 0x001ee20000300a00 */
[----:B------:R-:W4:Y:S02]  /*3b2d0*/  LDL.LU.64 R24, [R1+0x36a0] ;  /* 0x0036a00001187983 */ /* 0x000f240000300a00 */
[----:B------:R0:W-:Y:S02]  /*3b2e0*/  STL.64 [R1+0x3610], R8 ;  /* 0x0036100801007387 */ /* 0x0001e40000100a00 */
[----:B0-----:R-:W2:Y:S01]  /*3b2f0*/  LDL.LU R8, [R1+0x180] ;  /* 0x0001800001087983 */ /* 0x001ea20000300800 */
[----:B------:R-:W2:Y:S02]  /*3b300*/  LDL.LU R9, [R1+0x184] ;  /* 0x0001840001097983 */ /* 0x000ea40000300800 */
[----:B------:R-:W2:Y:S02]  /*3b310*/  LDL.LU R10, [R1+0x188] ;  /* 0x00018800010a7983 */ /* 0x000ea40000300800 */
[----:B------:R-:W2:Y:S01]  /*3b320*/  LDL.LU R11, [R1+0x18c] ;  /* 0x00018c00010b7983 */ /* 0x000ea20000300800 */
[----:B----4-:R-:W-:Y:S01]  /*3b330*/  HMMA.16816.F32.BF16 R12, R16, R24, R12 ;  /* 0x00000018100c723c */ /* 0x010fe2000004180c */
[----:B--2---:R-:W-:Y:S01]  /*3b340*/  STL.64 [R1+0x3620], R10 ;  /* 0x0036200a01007387 */ /* 0x004fe20000100a00 */
[----:B------:R0:W-:Y:S02]  /*3b350*/  STL.64 [R1+0x3618], R8 ;  /* 0x0036180801007387 */ /* 0x0001e40000100a00 */
[----:B0-----:R-:W-:-:S02]  /*3b360*/  IMAD.MOV.U32 R8, RZ, RZ, R3 ;  /* 0x000000ffff087224 */ /* 0x001fc400078e0003 */
[----:B------:R-:W-:Y:S01]  /*3b370*/  IMAD.MOV.U32 R9, RZ, RZ, R28 ;  /* 0x000000ffff097224 */ /* 0x000fe200078e001c */
[----:B------:R-:W2:Y:S01]  /*3b380*/  LDL.LU R3, [R1+0x369c] ;  /* 0x00369c0001037983 */ /* 0x000ea20000300800 */
[----:B------:R-:W4:Y:S11]  /*3b390*/  LDL.LU R28, [R1+0x3698] ;  /* 0x00369800011c7983 */ /* 0x000f360000300800 */
[----:B------:R-:W-:Y:S04]  /*3b3a0*/  @!UPT UIADD3 URZ, URZ, URZ, URZ ;  /* 0x0000003f3f3ff290 */ /* 0x000fe8000fffe03f */
[----:B------:R0:W-:Y:S02]  /*3b3b0*/  STL.64 [R1+0x250], R12 ;  /* 0x0002500c01007387 */ /* 0x0001e40000100a00 */
[----:B------:R-:W-:Y:S01]  /*3b3c0*/  STL.64 [R1+0x258], R14 ;  /* 0x0002580e01007387 */ /* 0x000fe20000100a00 */
[----:B0-----:R-:W2:Y:S01]  /*3b3d0*/  LDL.LU.64 R12, [R1+0x3690] ;  /* 0x00369000010c7983 */ /* 0x001ea20000300a00 */
[----:B---3--:R-:W-:Y:S02]  /*3b3e0*/  STL.64 [R1+0x3630], R26 ;  /* 0x0036301a01007387 */ /* 0x008fe40000100a00 */
[----:B------:R0:W-:Y:S02]  /*3b3f0*/  STL.64 [R1+0x3628], R24 ;  /* 0x0036281801007387 */ /* 0x0001e40000100a00 */
[----:B0-----:R-:W3:Y:S01]  /*3b400*/  LDL.LU R24, [R1+0x1a0] ;  /* 0x0001a00001187983 */ /* 0x001ee20000300800 */
[----:B------:R-:W3:Y:S02]  /*3b410*/  LDL.LU R25, [R1+0x1a4] ;  /* 0x0001a40001197983 */ /* 0x000ee40000300800 */
[----:B------:R-:W3:Y:S02]  /*3b420*/  LDL.LU R26, [R1+0x1a8] ;  /* 0x0001a800011a7983 */ /* 0x000ee40000300800 */
[----:B------:R-:W3:Y:S01]  /*3b430*/  LDL.LU R27, [R1+0x1ac] ;  /* 0x0001ac00011b7983 */ /* 0x000ee20000300800 */
[C---:B--2---:R-:W-:Y:S11]  /*3b440*/  HMMA.16816.F32.BF16 R4, R16.reuse, R12, R4 ;  /* 0x0000000c1004723c */ /* 0x044ff60000041804 */
[----:B------:R-:W-:Y:S11]  /*3b450*/  @!UPT UIADD3 URZ, URZ, URZ, URZ ;  /* 0x0000003f3f3ff290 */ /* 0x000ff6000fffe03f */
[----:B------:R-:W-:Y:S01]  /*3b460*/  @!UPT UIADD3 URZ, URZ, URZ, URZ ;  /* 0x0000003f3f3ff290 */ /* 0x000fe2000fffe03f */
[----:B------:R0:W-:Y:S01]  /*3b470*/  STL.64 [R1+0x240], R4 ;  /* 0x0002400401007387 */ /* 0x0001e20000100a00 */
[----:B------:R-:W-:Y:S03]  /*3b480*/  STL.64 [R1+0x248], R6 ;  /* 0x0002480601007387 */ /* 0x000fe60000100a00 */
[----:B0-----:R-:W2:Y:S01]  /*3b490*/  LDL.LU.64 R4, [R1+0x3688] ;  /* 0x0036880001047983 */ /* 0x001ea20000300a00 */
[----:B------:R0:W-:Y:S03]  /*3b4a0*/  STL.64 [R1+0x35e8], R12 ;  /* 0x0035e80c01007387 */ /* 0x0001e60000100a00 */
[----:B0-----:R-:W3:Y:S01]  /*3b4b0*/  LDL.LU R12, [R1+0x170] ;  /* 0x00017000010c7983 */ /* 0x001ee20000300800 */
[----:B------:R-:W3:Y:S01]  /*3b4c0*/  LDL.LU R13, [R1+0x174] ;  /* 0x00017400010d7983 */ /* 0x000ee20000300800 */
[----:B--2---:R-:W-:Y:S02]  /*3b4d0*/  HMMA.16816.F32.BF16 R4, R16, R4, R20 ;  /* 0x000000041004723c */ /* 0x004fe40000041814 */
[----:B------:R-:W2:Y:S01]  /*3b4e0*/  LDL.LU.64 R22, [R1+0x3680] ;  /* 0x0036800001167983 */ /* 0x000ea20000300a00 */
[----:B------:R-:W2:Y:S11]  /*3b4f0*/  LDL.LU.64 R20, [R1+0x3678] ;  /* 0x0036780001147983 */ /* 0x000eb60000300a00 */
[----:B------:R-:W-:Y:S09]  /*3b500*/  @!UPT UIADD3 URZ, URZ, URZ, URZ ;  /* 0x0000003f3f3ff290 */ /* 0x000ff2000fffe03f */
[----:B------:R0:W-:Y:S04]  /*3b510*/  STL.64 [R1+0x230], R4 ;  /* 0x0002300401007387 */ /* 0x0001e80000100a00 */
[----:B0-----:R-:W2:Y:S01]  /*3b520*/  LDL.LU.64 R4, [R1+0x3670] ;  /* 0x0036700001047983 */ /* 0x001ea20000300a00 */
[----:B----4-:R-:W-:Y:S02]  /*3b530*/  IMAD.MOV.U32 R14, RZ, RZ, R28 ;  /* 0x000000ffff0e7224 */ /* 0x010fe400078e001c */
[----:B------:R-:W-:Y:S02]  /*3b540*/  IMAD.MOV.U32 R15, RZ, RZ, R3 ;  /* 0x000000ffff0f7224 */ /* 0x000fe400078e0003 */
[----:B------:R-:W-:Y:S02]  /*3b550*/  IMAD.MOV.U32 R28, RZ, RZ, R6 ;  /* 0x000000ffff1c7224 */ /* 0x000fe400078e0006 */
[----:B------:R-:W-:-:S05]  /*3b560*/  IMAD.MOV.U32 R3, RZ, RZ, R7 ;  /* 0x000000ffff037224 */ /* 0x000fca00078e0007 */
[----:B------:R-:W-:Y:S01]  /*3b570*/  STL [R1+0x3494], R3 ;  /* 0x0034940301007387 */ /* 0x000fe20000100800 */
[----:B------:R-:W-:Y:S01]  /*3b580*/  STL [R1+0x3490], R28 ;  /* 0x0034901c01007387 */ /* 0x000fe20000100800 */
[C---:B--2---:R-:W-:Y:S02]  /*3b590*/  HMMA.16816.F32.BF16 R4, R16.reuse, R4, R20 ;  /* 0x000000041004723c */ /* 0x044fe40000041814 */
[----:B------:R-:W2:Y:S01]  /*3b5a0*/  LDL.LU.64 R22, [R1+0x3668] ;  /* 0x0036680001167983 */ /* 0x000ea20000300a00 */
[----:B------:R-:W2:Y:S11]  /*3b5b0*/  LDL.LU.64 R20, [R1+0x3660] ;  /* 0x0036600001147983 */ /* 0x000eb60000300a00 */
[----:B------:R-:W-:Y:S09]  /*3b5c0*/  @!UPT UIADD3 URZ, URZ, URZ, URZ ;  /* 0x0000003f3f3ff290 */ /* 0x000ff2000fffe03f */
[----:B------:R-:W-:Y:S01]  /*3b5d0*/  STL.64 [R1+0x220], R4 ;  /* 0x0002200401007387 */ /* 0x000fe20000100a00 */
[----:B------:R0:W-:Y:S03]  /*3b5e0*/  STL.64 [R1+0x228], R6 ;  /* 0x0002280601007387 */ /* 0x0001e60000100a00 */
[----:B0-----:R-:W4:Y:S01]  /*3b5f0*/  LDL.LU.64 R6, [R1+0x3658] ;  /* 0x0036580001067983 */ /* 0x001f220000300a00 */
[----:B------:R-:W2:Y:S02]  /*3b600*/  LDL.LU.64 R4, [R1+0x3650] ;  /* 0x0036500001047983 */ /* 0x000ea40000300a00 */
[----:B--2---:R-:W-:Y:S01]  /*3b610*/  HMMA.16816.F32.BF16 R16, R16, R4, R20 ;  /* 0x000000041010723c */ /* 0x004fe20000041814 */
[----:B------:R-:W3:Y:S01]  /*3b620*/  LDL.LU.64 R22, [R1+0x3648] ;  /* 0x0036480001167983 */ /* 0x000ee20000300a00 */
[----:B------:R-:W3:Y:S11]  /*3b630*/  LDL.LU.64 R20, [R1+0x3640] ;  /* 0x0036400001147983 */ /* 0x000ef60000300a00 */
[----:B------:R-:W-:Y:S10]  /*3b640*/  @!UPT UIADD3 URZ, URZ, URZ, URZ ;  /* 0x0000003f3f3ff290 */ /* 0x000ff4000fffe03f */
[----:B------:R0:W-:Y:S01]  /*3b650*/  STL.64 [R1+0x210], R16 ;  /* 0x0002101001007387 */ /* 0x0001e20000100a00 */
[----:B------:R-:W-:Y:S03]  /*3b660*/  STL.64 [R1+0x35c0], R4 ;  /* 0x0035c00401007387 */ /* 0x000fe60000100a00 */
[----:B0-----:R-:W2:Y:S01]  /*3b670*/  LDL.LU.64 R16, [R1+0x60] ;  /* 0x0000600001107983 */ /* 0x001ea20000300a00 */
[----:B------:R-:W-:Y:S02]  /*3b680*/  IMAD.MOV.U32 R28, RZ, RZ, R19 ;  /* 0x000000ffff1c7224 */ /* 0x000fe400078e0013 */
[----:B------:R-:W-:Y:S01]  /*3b690*/  IMAD.MOV.U32 R3, RZ, RZ, R18 ;  /* 0x000000ffff037224 */ /* 0x000fe200078e0012 */
[----:B---3--:R-:W-:Y:S01]  /*3b6a0*/  HMMA.16816.F32.BF16 R8, R20, R8, R24 ;  /* 0x000000081408723c */ /* 0x008fe20000041818 */
[----:B--2---:R0:W-:Y:S02]  /*3b6b0*/  STL.64 [R1+0x35e0], R16 ;  /* 0x0035e01001007387 */ /* 0x0041e40000100a00 */
[----:B0-----:R-:W-:-:S02]  /*3b6c0*/  IMAD.MOV.U32 R16, RZ, RZ, R29 ;  /* 0x000000ffff107224 */ /* 0x001fc400078e001d */
[----:B------:R-:W2:Y:S01]  /*3b6d0*/  LDL.LU R29, [R1+0x3638] ;  /* 0x00363800011d7983 */ /* 0x000ea20000300800 */
[----:B------:R-:W-:Y:S02]  /*3b6e0*/  STL [R1+0x3548], R28 ;  /* 0x0035481c01007387 */ /* 0x000fe40000100800 */
[----:B------:R-:W-:Y:S02]  /*3b6f0*/  STL [R1+0x3544], R3 ;  /* 0x0035440301007387 */ /* 0x000fe40000100800 */
[----:B------:R-:W3:Y:S01]  /*3b700*/  LDL.LU.64 R26, [R1+0x3630] ;  /* 0x00363000011a7983 */ /* 0x000ee20000300a00 */
[----:B------:R-:W2:Y:S11]  /*3b710*/  LDL.LU.64 R24, [R1+0x3628] ;  /* 0x0036280001187983 */ /* 0x000eb60000300a00 */
[----:B------:R-:W-:Y:S01]  /*3b720*/  @!UPT UIADD3 URZ, URZ, URZ, URZ ;  /* 0x0000003f3f3ff290 */ /* 0x000fe2000fffe03f */
[----:B------:R-:W-:Y:S02]  /*3b730*/  STL.64 [R1+0x1f0], R8 ;  /* 0x0001f00801007387 */ /* 0x000fe40000100a00 */
[----:B------:R0:W-:Y:S02]  /*3b740*/  STL.64 [R1+0x1f8], R10 ;  /* 0x0001f80a01007387 */ /* 0x0001e40000100a00 */
[----:B0-----:R-:W2:Y:S01]  /*3b750*/  LDL.LU.64 R10, [R1+0x3620] ;  /* 0x00362000010a7983 */ /* 0x001ea20000300a00 */
[----:B------:R-:W2:Y:S02]  /*3b760*/  LDL.LU.64 R8, [R1+0x3618] ;  /* 0x0036180001087983 */ /* 0x000ea40000300a00 */
[----:B------:R-:W-:-:S07]  /*3b770*/  IMAD.MOV.U32 R17, RZ, RZ, R0 ;  /* 0x000000ffff117224 */ /* 0x000fce00078e0000 */
[C---:B--2---:R-:W-:Y:S01]  /*3b780*/  HMMA.16816.F32.BF16 R16, R20.reuse, R16, R8 ;  /* 0x000000101410723c */ /* 0x044fe20000041808 */
[----:B------:R-:W2:Y:S01]  /*3b790*/  LDL.LU.64 R8, [R1+0x3610] ;  /* 0x0036100001087983 */ /* 0x000ea20000300a00 */
[----:B------:R-:W3:Y:S11]  /*3b7a0*/  LDL.LU.64 R4, [R1+0xe0] ;  /* 0x0000e00001047983 */ /* 0x000ef60000300a00 */
[----:B------:R-:W-:Y:S10]  /*3b7b0*/  @!UPT UIADD3 URZ, URZ, URZ, URZ ;  /* 0x0000003f3f3ff290 */ /* 0x000ff4000fffe03f */
[----:B------:R-:W-:Y:S01]  /*3b7c0*/  STL.64 [R1+0x1e0], R16 ;  /* 0x0001e01001007387 */ /* 0x000fe20000100a00 */
[----:B------:R-:W-:Y:S01]  /*3b7d0*/  STL.64 [R1+0x1e8], R18 ;  /* 0x0001e81201007387 */ /* 0x000fe20000100a00 */
[----:B--2---:R-:W-:Y:S02]  /*3b7e0*/  HMMA.16816.F32.BF16 R8, R20, R8, R12 ;  /* 0x000000081408723c */ /* 0x004fe4000004180c */
[----:B---3--:R-:W-:Y:S11]  /*3b7f0*/  STL.64 [R1+0x35d8], R4 ;  /* 0x0035d80401007387 */ /* 0x008ff60000100a00 */
[----:B------:R-:W-:Y:S10]  /*3b800*/  @!UPT UIADD3 URZ, URZ, URZ, URZ ;  /* 0x0000003f3f3ff290 */ /* 0x000ff4000fffe03f */
[----:B------:R0:W-:Y:S01]  /*3b810*/  STL.64 [R1+0x1d0], R8 ;  /* 0x0001d00801007387 */ /* 0x0001e20000100a00 */
[----:B------:R4:W-:Y:S03]  /*3b820*/  STL.64 [R1+0x1d8], R10 ;  /* 0x0001d80a01007387 */ /* 0x0009e60000100a00 */
[----:B0-----:R-:W2:Y:S01]  /*3b830*/  LDL.LU R8, [R1+0x190] ;  /* 0x0001900001087983 */ /* 0x001ea20000300800 */
[----:B------:R-:W-:Y:S02]  /*3b840*/  IMAD.MOV.U32 R9, RZ, RZ, R2 ;  /* 0x000000ffff097224 */ /* 0x000fe400078e0002 */
[----:B------:R-:W3:Y:S02]  /*3b850*/  LDL.LU R2, [R1+0x3608] ;  /* 0x0036080001027983 */ /* 0x000ee40000300800 */
[----:B------:R-:W3:Y:S02]  /*3b860*/  LDL.LU R4, [R1+0x130] ;  /* 0x0001300001047983 */ /* 0x000ee40000300800 */
[----:B----4-:R-:W-:Y:S01]  /*3b870*/  IMAD.MOV.U32 R11, RZ, RZ, R6 ;  /* 0x000000ffff0b7224 */ /* 0x010fe200078e0006 */
[----:B------:R-:W3:Y:S01]  /*3b880*/  LDL.LU R5, [R1+0x134] ;  /* 0x0001340001057983 */ /* 0x000ee20000300800 */
[----:B------:R-:W-:-:S02]  /*3b890*/  IMAD.MOV.U32 R10, RZ, RZ, R7 ;  /* 0x000000ffff0a7224 */ /* 0x000fc400078e0007 */
[----:B------:R-:W3:Y:S02]  /*3b8a0*/  LDL.LU R6, [R1+0x138] ;  /* 0x0001380001067983 */ /* 0x000ee40000300800 */
[----:B------:R-:W3:Y:S01]  /*3b8b0*/  LDL.LU R7, [R1+0x13c] ;  /* 0x00013c0001077983 */ /* 0x000ee20000300800 */
[----:B------:R-:W4:Y:S01]  /*3b8c0*/  LDL.LU R12, [R1+0x150] ;  /* 0x00015000010c7983 */ /* 0x000f220000300800 */
[----:B------:R-:W4:Y:S02]  /*3b8d0*/  LDL.LU R13, [R1+0x154] ;  /* 0x00015400010d7983 */ /* 0x000f240000300800 */
[----:B------:R-:W4:Y:S02]  /*3b8e0*/  LDL.LU R14, [R1+0x158] ;  /* 0x00015800010e7983 */ /* 0x000f240000300800 */
[----:B------:R-:W4:Y:S01]  /*3b8f0*/  LDL.LU R15, [R1+0x15c] ;  /* 0x00015c00010f7983 */ /* 0x000f220000300800 */
[----:B------:R-:W3:Y:S01]  /*3b900*/  LDL.LU R16, [R1+0x140] ;  /* 0x0001400001107983 */ /* 0x000ee20000300800 */
[----:B------:R-:W3:Y:S02]  /*3b910*/  LDL.LU R17, [R1+0x144] ;  /* 0x0001440001117983 */ /* 0x000ee40000300800 */
[----:B------:R-:W3:Y:S02]  /*3b920*/  LDL.LU R18, [R1+0x148] ;  /* 0x0001480001127983 */ /* 0x000ee40000300800 */
[----:B------:R-:W3:Y:S01]  /*3b930*/  LDL.LU R19, [R1+0x14c] ;  /* 0x00014c0001137983 */ /* 0x000ee20000300800 */
[----:B------:R-:W-:Y:S04]  /*3b940*/  STL.64 [R1+0x3568], R10 ;  /* 0x0035680a01007387 */ /* 0x000fe80000100a00 */
[----:B--2---:R0:W-:Y:S04]  /*3b950*/  STL.64 [R1+0x3560], R8 ;  /* 0x0035600801007387 */ /* 0x0041e80000100a00 */
[----:B0-----:R-:W2:Y:S01]  /*3b960*/  LDL.LU R8, [R1+0x160] ;  /* 0x0001600001087983 */ /* 0x001ea20000300800 */
[----:B------:R-:W-:-:S02]  /*3b970*/  IMAD.MOV.U32 R10, RZ, RZ, R27 ;  /* 0x000000ffff0a7224 */ /* 0x000fc400078e001b */
[----:B------:R-:W-:Y:S02]  /*3b980*/  IMAD.MOV.U32 R11, RZ, RZ, R26 ;  /* 0x000000ffff0b7224 */ /* 0x000fe400078e001a */
[----:B------:R-:W-:Y:S02]  /*3b990*/  IMAD.MOV.U32 R9, RZ, RZ, R29 ;  /* 0x000000ffff097224 */ /* 0x000fe400078e001d */
[----:B------:R-:W3:Y:S01]  /*3b9a0*/  LDL.LU R29, [R1+0x3604] ;  /* 0x00360400011d7983 */ /* 0x000ee20000300800 */
[----:B------:R-:W3:Y:S02]  /*3b9b0*/  LDL.LU R27, [R1+0x3600] ;  /* 0x00360000011b7983 */ /* 0x000ee40000300800 */
[----:B------:R-:W3:Y:S02]  /*3b9c0*/  LDL.LU R26, [R1+0x35fc] ;  /* 0x0035fc00011a7983 */ /* 0x000ee40000300800 */
[----:B------:R-:W-:Y:S01]  /*3b9d0*/  STL.64 [R1+0x3588], R10 ;  /* 0x0035880a01007387 */ /* 0x000fe20000100a00 */
[----:B--2---:R0:W-:Y:S04]  /*3b9e0*/  STL.64 [R1+0x3580], R8 ;  /* 0x0035800801007387 */ /* 0x0041e80000100a00 */
[----:B0-----:R-:W2:Y:S01]  /*3b9f0*/  LDL.LU.64 R8, [R1+0x10] ;  /* 0x0000100001087983 */ /* 0x001ea20000300a00 */
[----:B---3--:R-:W-:-:S03]  /*3ba00*/  IMAD.MOV.U32 R11, RZ, RZ, R29 ;  /* 0x000000ffff0b7224 */ /* 0x008fc600078e001d */
[----:B--2---:R0:W-:Y:S04]  /*3ba10*/  STL.64 [R1+0x3590], R8 ;  /* 0x0035900801007387 */ /* 0x0041e80000100a00 */
[----:B0-----:R-:W2:Y:S01]  /*3ba20*/  LDL.LU R8, [R1+0x100] ;  /* 0x0001000001087983 */ /* 0x001ea20000300800 */
[----:B------:R-:W2:Y:S02]  /*3ba30*/  LDL.LU R9, [R1+0x104] ;  /* 0x0001040001097983 */ /* 0x000ea40000300800 */
[----:B------:R-:W3:Y:S02]  /*3ba40*/  LDL.LU R10, [R1+0x108] ;  /* 0x00010800010a7983 */ /* 0x000ee40000300800 */
[----:B------:R-:W2:Y:S01]  /*3ba50*/  LDL.LU R29, [R1+0x35f8] ;  /* 0x0035f800011d7983 */ /* 0x000ea20000300800 */
[----:B----4-:R-:W-:Y:S01]  /*3ba60*/  HMMA.16816.F32.BF16 R12, R20, R24, R12 ;  /* 0x00000018140c723c */ /* 0x010fe2000004180c */
[----:B---3--:R-:W-:Y:S01]  /*3ba70*/  STL.64 [R1+0x35b8], R10 ;  /* 0x0035b80a01007387 */ /* 0x008fe20000100a00 */
[----:B--2---:R0:W-:Y:S03]  /*3ba80*/  STL.64 [R1+0x35b0], R8 ;  /* 0x0035b00801007387 */ /* 0x0041e60000100a00 */
[----:B0-----:R-:W2:Y:S01]  /*3ba90*/  LDL.LU R8, [R1+0x110] ;  /* 0x0001100001087983 */ /* 0x001ea20000300800 */
[----:B------:R-:W2:Y:S02]  /*3baa0*/  LDL.LU R9, [R1+0x114] ;  /* 0x0001140001097983 */ /* 0x000ea40000300800 */
[----:B------:R-:W-:-:S02]  /*3bab0*/  IMAD.MOV.U32 R10, RZ, RZ, R26 ;  /* 0x000000ffff0a7224 */ /* 0x000fc400078e001a */
[----:B------:R-:W-:Y:S01]  /*3bac0*/  IMAD.MOV.U32 R11, RZ, RZ, R27 ;  /* 0x000000ffff0b7224 */ /* 0x000fe200078e001b */
[----:B------:R-:W3:Y:S01]  /*3bad0*/  LDL.LU R26, [R1+0x35f4] ;  /* 0x0035f400011a7983 */ /* 0x000ee20000300800 */
[----:B------:R-:W3:Y:S03]  /*3bae0*/  LDL.LU R27, [R1+0x35f0] ;  /* 0x0035f000011b7983 */ /* 0x000ee60000300800 */
[----:B------:R-:W-:Y:S04]  /*3baf0*/  STL.64 [R1+0x35d0], R10 ;  /* 0x0035d00a01007387 */ /* 0x000fe80000100a00 */
[----:B--2---:R0:W-:Y:S04]  /*3bb00*/  STL.64 [R1+0x35c8], R8 ;  /* 0x0035c80801007387 */ /* 0x0041e80000100a00 */
[----:B0-----:R-:W2:Y:S01]  /*3bb10*/  LDL.LU R8, [R1+0x120] ;  /* 0x0001200001087983 */ /* 0x001ea20000300800 */
[----:B------:R-:W2:Y:S02]  /*3bb20*/  LDL.LU R9, [R1+0x124] ;  /* 0x0001240001097983 */ /* 0x000ea40000300800 */
[----:B------:R-:W2:Y:S02]  /*3bb30*/  LDL.LU R10, [R1+0x128] ;  /* 0x00012800010a7983 */ /* 0x000ea40000300800 */
[----:B------:R0:W-:Y:S01]  /*3bb40*/  STL.64 [R1+0x1c0], R12 ;  /* 0x0001c00c01007387 */ /* 0x0001e20000100a00 */
[----:B------:R-:W-:Y:S04]  /*3bb50*/  STL.64 [R1+0x1c8], R14 ;  /* 0x0001c80e01007387 */ /* 0x000fe80000100a00 */
[----:B0-----:R-:W4:Y:S01]  /*3bb60*/  LDL.LU.64 R12, [R1+0x35e8] ;  /* 0x0035e800010c7983 */ /* 0x001f220000300a00 */
[----:B---3--:R-:W-:Y:S02]  /*3bb70*/  STL.64 [R1+0x3578], R26 ;  /* 0x0035781a01007387 */ /* 0x008fe40000100a00 */
[----:B------:R0:W-:Y:S02]  /*3bb80*/  STL.64 [R1+0x3570], R24 ;  /* 0x0035701801007387 */ /* 0x0001e40000100a00 */
[----:B0-----:R-:W3:Y:S01]  /*3bb90*/  LDL.LU.64 R24, [R1] ;  /* 0x0000000001187983 */ /* 0x001ee20000300a00 */
[C---:B----4-:R-:W-:Y:S03]  /*3bba0*/  HMMA.16816.F32.BF16 R16, R20.reuse, R12, R16 ;  /* 0x0000000c1410723c */ /* 0x050fe60000041810 */
[----:B---3--:R0:W-:Y:S04]  /*3bbb0*/  STL.64 [R1+0x3598], R24 ;  /* 0x0035981801007387 */ /* 0x0081e80000100a00 */
[----:B0-----:R-:W3:Y:S11]  /*3bbc0*/  LDL.LU.64 R24, [R1+0x20] ;  /* 0x0000200001187983 */ /* 0x001ef60000300a00 */
[----:B------:R-:W-:Y:S05]  /*3bbd0*/  @!UPT UIADD3 URZ, URZ, URZ, URZ ;  /* 0x0000003f3f3ff290 */ /* 0x000fea000fffe03f */
[----:B------:R0:W-:Y:S02]  /*3bbe0*/  STL.64 [R1+0x1b0], R16 ;  /* 0x0001b01001007387 */ /* 0x0001e40000100a00 */
[----:B------:R-:W-:Y:S01]  /*3bbf0*/  STL.64 [R1+0x1b8], R18 ;  /* 0x0001b81201007387 */ /* 0x000fe20000100a00 */
[----:B0-----:R-:W4:Y:S02]  /*3bc00*/  LDL.LU.64 R16, [R1+0x35e0] ;  /* 0x0035e00001107983 */ /* 0x001f240000300a00 */
[----:B----4-:R-:W-:Y:S11]  /*3bc10*/  HMMA.16816.F32.BF16 R4, R20, R16, R4 ;  /* 0x000000101404723c */ /* 0x010ff60000041804 */
[----:B------:R-:W-:Y:S11]  /*3bc20*/  @!UPT UIADD3 URZ, URZ, URZ, URZ ;  /* 0x0000003f3f3ff290 */ /* 0x000ff6000fffe03f */
[----:B------:R-:W-:Y:S01]  /*3bc30*/  @!UPT UIADD3 URZ, URZ, URZ, URZ ;  /* 0x0000003f3f3ff290 */ /* 0x000fe2000fffe03f */
[----:B------:R0:W-:Y:S01]  /*3bc40*/  STL.64 [R1+0x1a0], R4 ;  /* 0x0001a00401007387 */ /* 0x0001e20000100a00 */
[----:B------:R-:W-:Y:S03]  /*3bc50*/  STL.64 [R1+0x1a8], R6 ;  /* 0x0001a80601007387 */ /* 0x000fe60000100a00 */
[----:B0-----:R-:W2:Y:S01]  /*3bc60*/  LDL.LU.64 R4, [R1+0x35d8] ;  /* 0x0035d80001047983 */ /* 0x001ea20000300a00 */
[----:B------:R-:W-:-:S07]  /*3bc70*/  IMAD.MOV.U32 R11, RZ, RZ, R29 ;  /* 0x000000ffff0b7224 */ /* 0x000fce00078e001d */
[C---:B--2---:R-:W-:Y:S01]  /*3bc80*/  HMMA.16816.F32.BF16 R8, R20.reuse, R4, R8 ;  /* 0x000000041408723c */ /* 0x044fe20000041808 */
[----:B------:R-:W-:Y:S02]  /*3bc90*/  IMAD.MOV.U32 R19, RZ, RZ, R4 ;  /* 0x000000ffff137224 */ /* 0x000fe400078e0004 */
[----:B------:R-:W-:Y:S11]  /*3bca0*/  IMAD.MOV.U32 R18, RZ, RZ, R5 ;  /* 0x000000ffff127224 */ /* 0x000ff600078e0005 */
[----:B------:R-:W-:Y:S09]  /*3bcb0*/  @!UPT UIADD3 URZ, URZ, URZ, URZ ;  /* 0x0000003f3f3ff290 */ /* 0x000ff2000fffe03f */
[----:B------:R-:W-:Y:S01]  /*3bcc0*/  STL.64 [R1+0x170], R8 ;  /* 0x0001700801007387 */ /* 0x000fe20000100a00 */
[----:B------:R0:W-:Y:S03]  /*3bcd0*/  STL.64 [R1+0x178], R10 ;  /* 0x0001780a01007387 */ /* 0x0001e60000100a00 */
[----:B0-----:R-:W2:Y:S01]  /*3bce0*/  LDL.LU.64 R10, [R1+0x35d0] ;  /* 0x0035d000010a7983 */ /* 0x001ea20000300a00 */
[----:B------:R-:W2:Y:S02]  /*3bcf0*/  LDL.LU.64 R8, [R1+0x35c8] ;  /* 0x0035c80001087983 */ /* 0x000ea40000300a00 */
[----:B------:R-:W2:Y:S02]  /*3bd00*/  LDL.LU.64 R4, [R1+0x35c0] ;  /* 0x0035c00001047983 */ /* 0x000ea40000300a00 */
[----:B--2---:R-:W-:Y:S01]  /*3bd10*/  HMMA.16816.F32.BF16 R20, R20, R4, R8 ;  /* 0x000000041414723c */ /* 0x004fe20000041808 */
[----:B------:R-:W2:Y:S01]  /*3bd20*/  LDL.LU.64 R10, [R1+0x35b8] ;  /* 0x0035b800010a7983 */ /* 0x000ea20000300a00 */
[----:B------:R-:W2:Y:S02]  /*3bd30*/  LDL.LU.64 R8, [R1+0x35b0] ;  /* 0x0035b00001087983 */ /* 0x000ea40000300a00 */
[----:B------:R-:W-:-:S02]  /*3bd40*/  IMAD.MOV.U32 R28, RZ, RZ, R5 ;  /* 0x000000ffff1c7224 */ /* 0x000fc400078e0005 */
[----:B------:R-:W2:Y:S01]  /*3bd50*/  LDL.LU.64 R6, [R1+0x35a8] ;  /* 0x0035a80001067983 */ /* 0x000ea20000300a00 */
[----:B------:R-:W2:Y:S01]  /*3bd60*/  LDL.LU.64 R4, [R1+0x35a0] ;  /* 0x0035a00001047983 */ /* 0x000ea20000300a00 */
[----:B---3--:R-:W-:Y:S02]  /*3bd70*/  IMAD.MOV.U32 R3, RZ, RZ, R24 ;  /* 0x000000ffff037224 */ /* 0x008fe400078e0018 */
[----:B------:R-:W-:Y:S11]  /*3bd80*/  IMAD.MOV.U32 R0, RZ, RZ, R25 ;  /* 0x000000ffff007224 */ /* 0x000ff600078e0019 */
[----:B------:R-:W-:Y:S02]  /*3bd90*/  @!UPT UIADD3 URZ, URZ, URZ, URZ ;  /* 0x0000003f3f3ff290 */ /* 0x000fe4000fffe03f */
[----:B------:R0:W-:Y:S01]  /*3bda0*/  STL.64 [R1+0x150], R20 ;  /* 0x0001501401007387 */ /* 0x0001e20000100a00 */
[----:B------:R-:W-:Y:S02]  /*3bdb0*/  IMAD.MOV.U32 R29, RZ, RZ, R23 ;  /* 0x000000ffff1d7224 */ /* 0x000fe400078e0017 */
[----:B------:R1:W-:Y:S01]  /*3bdc0*/  STL [R1+0x158], R22 ;  /* 0x0001581601007387 */ /* 0x0003e20000100800 */
[----:B0-----:R-:W3:Y:S01]  /*3bdd0*/  LDL.LU R20, [R1+0xc0] ;  /* 0x0000c00001147983 */ /* 0x001ee20000300800 */
[----:B------:R-:W3:Y:S02]  /*3bde0*/  LDL.LU R21, [R1+0xc4] ;  /* 0x0000c40001157983 */ /* 0x000ee40000300800 */
[----:B-1----:R-:W3:Y:S02]  /*3bdf0*/  LDL.LU R22, [R1+0xc8] ;  /* 0x0000c80001167983 */ /* 0x002ee40000300800 */
[----:B------:R0:W-:Y:S02]  /*3be00*/  STL [R1+0x33f0], R29 ;  /* 0x0033f01d01007387 */ /* 0x0001e40000100800 */
[----:B0-----:R-:W4:Y:S01]  /*3be10*/  LDL R29, [R1+0x384] ;  /* 0x00038400011d7983 */ /* 0x001f220000100800 */
[----:B--2---:R-:W-:Y:S03]  /*3be20*/  HMMA.16816.F32.BF16 R8, R4, R24, R8 ;  /* 0x000000180408723c */ /* 0x004fe60000041808 */
[----:B------:R-:W2:Y:S11]  /*3be30*/  LDL.LU.64 R24, [R1+0x3598] ;  /* 0x0035980001187983 */ /* 0x000eb60000300a00 */
[----:B------:R-:W-:Y:S09]  /*3be40*/  @!UPT UIADD3 URZ, URZ, URZ, URZ ;  /* 0x0000003f3f3ff290 */ /* 0x000ff2000fffe03f */
[----:B------:R0:W-:Y:S01]  /*3be50*/  STL.64 [R1+0x130], R8 ;  /* 0x0001300801007387 */ /* 0x0001e20000100a00 */
[----:B------:R1:W-:Y:S03]  /*3be60*/  STL [R1+0x138], R10 ;  /* 0x0001380a01007387 */ /* 0x0003e60000100800 */
[----:B0-----:R-:W3:Y:S01]  /*3be70*/  LDL.LU.64 R8, [R1+0x3590] ;  /* 0x0035900001087983 */ /* 0x001ee20000300a00 */
[----:B------:R-:W-:Y:S02]  /*3be80*/  IMAD.MOV.U32 R23, RZ, RZ, R2 ;  /* 0x000000ffff177224 */ /* 0x000fe400078e0002 */
[----:B------:R-:W-:-:S05]  /*3be90*/  IMAD.MOV.U32 R2, RZ, RZ, R11 ;  /* 0x000000ffff027224 */ /* 0x000fca00078e000b */
[----:B------:R-:W-:Y:S01]  /*3bea0*/  STL [R1+0x33b0], R2 ;  /* 0x0033b00201007387 */ /* 0x000fe20000100800 */
[----:B---3--:R-:W-:Y:S11]  /*3beb0*/  HMMA.16816.F32.BF16 R20, R4, R8, R20 ;  /* 0x000000080414723c */ /* 0x008ff60000041814 */
[----:B------:R-:W-:Y:S11]  /*3bec0*/  @!UPT UIADD3 URZ, URZ, URZ, URZ ;  /* 0x0000003f3f3ff290 */ /* 0x000ff6000fffe03f */
[----:B------:R-:W-:Y:S01]  /*3bed0*/  @!UPT UIADD3 URZ, URZ, URZ, URZ ;  /* 0x0000003f3f3ff290 */ /* 0x000fe2000fffe03f */
[----:B------:R0:W-:Y:S01]  /*3bee0*/  STL.64 [R1+0x110], R20 ;  /* 0x0001101401007387 */ /* 0x0001e20000100a00 */
[----:B------:R2:W-:Y:S02]  /*3bef0*/  STL.64 [R1+0x118], R22 ;  /* 0x0001181601007387 */ /* 0x0005e40000100a00 */
[----:B-1----:R-:W3:Y:S02]  /*3bf00*/  LDL.LU.64 R10, [R1+0x3588] ;  /* 0x00358800010a7983 */ /* 0x002ee40000300a00 */
[----:B0-----:R-:W-:Y:S02]  /*3bf10*/  IMAD.MOV.U32 R21, RZ, RZ, R8 ;  /* 0x000000ffff157224 */ /* 0x001fe400078e0008 */
[----:B------:R-:W-:Y:S02]  /*3bf20*/  IMAD.MOV.U32 R20, RZ, RZ, R9 ;  /* 0x000000ffff147224 */ /* 0x000fe400078e0009 */
[----:B------:R-:W3:Y:S01]  /*3bf30*/  LDL.LU.64 R8, [R1+0x3580] ;  /* 0x0035800001087983 */ /* 0x000ee20000300a00 */
[----:B--2---:R-:W-:-:S02]  /*3bf40*/  IMAD.MOV.U32 R23, RZ, RZ, R24 ;  /* 0x000000ffff177224 */ /* 0x004fc400078e0018 */
[----:B------:R-:W-:Y:S02]  /*3bf50*/  IMAD.MOV.U32 R22, RZ, RZ, R25 ;  /* 0x000000ffff167224 */ /* 0x000fe400078e0019 */
[----:B------:R-:W2:Y:S01]  /*3bf60*/  LDL.LU.64 R26, [R1+0x3578] ;  /* 0x00357800011a7983 */ /* 0x000ea20000300a00 */
[C---:B---3--:R-:W-:Y:S01]  /*3bf70*/  HMMA.16816.F32.BF16 R8, R4.reuse, R24, R8 ;  /* 0x000000180408723c */ /* 0x048fe20000041808 */
[----:B------:R-:W3:Y:S11]  /*3bf80*/  LDL.LU.64 R24, [R1+0x3570] ;  /* 0x0035700001187983 */ /* 0x000ef60000300a00 */
[----:B------:R-:W-:Y:S11]  /*3bf90*/  @!UPT UIADD3 URZ, URZ, URZ, URZ ;  /* 0x0000003f3f3ff290 */ /* 0x000ff6000fffe03f */
[----:B------:R-:W-:Y:S01]  /*3bfa0*/  STL.64 [R1+0x100], R8 ;  /* 0x0001000801007387 */ /* 0x000fe20000100a00 */
[----:B------:R0:W-:Y:S02]  /*3bfb0*/  STL [R1+0x108], R10 ;  /* 0x0001080a01007387 */ /* 0x0001e40000100800 */
[----:B------:R-:W-:Y:S02]  /*3bfc0*/  IMAD.MOV.U32 R2, RZ, RZ, R11 ;  /* 0x000000ffff027224 */ /* 0x000fe400078e000b */
[----:B0-----:R-:W4:Y:S01]  /*3bfd0*/  LDL.LU.64 R10, [R1+0x3568] ;  /* 0x00356800010a7983 */ /* 0x001f220000300a00 */
[----:B------:R-:W4:Y:S02]  /*3bfe0*/  LDL.LU.64 R8, [R1+0x3560] ;  /* 0x0035600001087983 */ /* 0x000f240000300a00 */
[----:B------:R-:W-:Y:S02]  /*3bff0*/  STL.64 [R1+0x3558], R22 ;  /* 0x0035581601007387 */ /* 0x000fe40000100a00 */
[----:B------:R0:W-:Y:S02]  /*3c000*/  STL.64 [R1+0x3550], R20 ;  /* 0x0035501401007387 */ /* 0x0001e40000100a00 */
[----:B0-----:R-:W4:Y:S01]  /*3c010*/  LDL.LU R20, [R1+0x310] ;  /* 0x0003100001147983 */ /* 0x001f220000300800 */
[----:B------:R-:W4:Y:S02]  /*3c020*/  LDL.LU R21, [R1+0x314] ;  /* 0x0003140001157983 */ /* 0x000f240000300800 */
[----:B------:R-:W4:Y:S02]  /*3c030*/  LDL.LU R22, [R1+0x318] ;  /* 0x0003180001167983 */ /* 0x000f240000300800 */
[----:B------:R-:W4:Y:S01]  /*3c040*/  LDL.LU R23, [R1+0x31c] ;  /* 0x00031c0001177983 */ /* 0x000f220000300800 */
[----:B------:R-:W-:Y:S01]  /*3c050*/  STL [R1+0x33f4], R2 ;  /* 0x0033f40201007387 */ /* 0x000fe20000100800 */
[----:B--2---:R-:W-:Y:S03]  /*3c060*/  STL.64 [R1+0x34e8], R26 ;  /* 0x0034e81a01007387 */ /* 0x004fe60000100a00 */
[----:B---3--:R0:W-:Y:S01]  /*3c070*/  STL.64 [R1+0x34e0], R24 ;  /* 0x0034e01801007387 */ /* 0x0081e20000100a00 */
[C---:B----4-:R-:W-:Y:S11]  /*3c080*/  HMMA.16816.F32.BF16 R8, R4.reuse, R24, R8 ;  /* 0x000000180408723c */ /* 0x050ff60000041808 */
        /* <DEDUP_REMOVED lines=15> */
[----:B------:R-:W-:Y:S01]  /*3c180*/  IMAD.MOV.U32 R2, RZ, RZ, R13 ;  /* 0x000000ffff027224 */ /* 0x000fe200078e000d */
[C---:B------:R-:W-:Y:S08]  /*3c190*/  HMMA.16816.F32.BF16 R20, R4.reuse, R16, R20 ;  /* 0x000000100414723c */ /* 0x040ff00000041814 */
[----:B---3--:R-:W-:Y:S11]  /*3c1a0*/  HMMA.16816.F32.BF16 R8, R4, R12, R8 ;  /* 0x0000000c0408723c */ /* 0x008ff60000041808 */
[----:B------:R-:W-:Y:S11]  /*3c1b0*/  @!UPT UIADD3 URZ, URZ, URZ, URZ ;  /* 0x0000003f3f3ff290 */ /* 0x000ff6000fffe03f */
[----:B------:R-:W-:Y:S01]  /*3c1c0*/  @!UPT UIADD3 URZ, URZ, URZ, URZ ;  /* 0x0000003f3f3ff290 */ /* 0x000fe2000fffe03f */
[----:B------:R0:W-:Y:S02]  /*3c1d0*/  STL.64 [R1+0xc0], R8 ;  /* 0x0000c00801007387 */ /* 0x0001e40000100a00 */
[----:B0-----:R-:W-:Y:S02]  /*3c1e0*/  IMAD.MOV.U32 R8, RZ, RZ, R12 ;  /* 0x000000ffff087224 */ /* 0x001fe400078e000c */
[----:B------:R-:W0:Y:S04]  /*3c1f0*/  LDSM.16.MT88.4 R12, [R29+0xe000] ;  /* 0x00e000001d0c783b */ /* 0x000e280000004200 */
[----:B------:R1:W-:Y:S01]  /*3c200*/  STL.64 [R1+0xc8], R10 ;  /* 0x0000c80a01007387 */ /* 0x0003e20000100a00 */
[----:B------:R-:W-:Y:S02]  /*3c210*/  IMAD.MOV.U32 R9, RZ, RZ, R17 ;  /* 0x000000ffff097224 */ /* 0x000fe400078e0011 */
[----:B-1----:R-:W-:Y:S01]  /*3c220*/  IMAD.MOV.U32 R10, RZ, RZ, R16 ;  /* 0x000000ffff0a7224 */ /* 0x002fe200078e0010 */
[----:B0-----:R-:W-:Y:S01]  /*3c230*/  STL.64 [R1+0x34a0], R14 ;  /* 0x0034a00e01007387 */ /* 0x001fe20000100a00 */
[----:B------:R0:W-:Y:S02]  /*3c240*/  STL.64 [R1+0x3498], R12 ;  /* 0x0034980c01007387 */ /* 0x0001e40000100a00 */
[----:B0-----:R-:W-:-:S02]  /*3c250*/  IMAD.MOV.U32 R12, RZ, RZ, R19 ;  /* 0x000000ffff0c7224 */ /* 0x001fc400078e0013 */
[----:B------:R-:W-:Y:S02]  /*3c260*/  IMAD.MOV.U32 R13, RZ, RZ, R18 ;  /* 0x000000ffff0d7224 */ /* 0x000fe400078e0012 */
[----:B------:R-:W0:Y:S04]  /*3c270*/  LDSM.16.MT88.4 R16, [R29+0xe080] ;  /* 0x00e080001d10783b */ /* 0x000e280000004200 */
[----:B------:R-:W-:Y:S01]  /*3c280*/  STL.64 [R1+0xb0], R20 ;  /* 0x0000b01401007387 */ /* 0x000fe20000100a00 */
[----:B------:R1:W-:Y:S03]  /*3c290*/  STL.64 [R1+0xb8], R22 ;  /* 0x0000b81601007387 */ /* 0x0003e60000100a00 */
[----:B-1----:R-:W3:Y:S01]  /*3c2a0*/  LDL.LU.64 R22, [R1+0x3558] ;  /* 0x0035580001167983 */ /* 0x002ee20000300a00 */
[----:B------:R-:W4:Y:S03]  /*3c2b0*/  LDL.LU.64 R20, [R1+0x3550] ;  /* 0x0035500001147983 */ /* 0x000f260000300a00 */
[----:B0-----:R-:W-:Y:S01]  /*3c2c0*/  STL [R1+0x33f8], R19 ;  /* 0x0033f81301007387 */ /* 0x001fe20000100800 */
[----:B------:R-:W-:Y:S02]  /*3c2d0*/  STL [R1+0x3478], R18 ;  /* 0x0034781201007387 */ /* 0x000fe40000100800 */
[----:B------:R2:W-:Y:S02]  /*3c2e0*/  STL.64 [R1+0x3470], R16 ;  /* 0x0034701001007387 */ /* 0x0005e40000100a00 */
        /* <DEDUP_REMOVED lines=8> */
[----:B0-----:R-:W-:Y:S02]  /*3c370*/  IMAD.MOV.U32 R12, RZ, RZ, R8 ;  /* 0x000000ffff0c7224 */ /* 0x001fe400078e0008 */
[----:B------:R-:W-:-:S05]  /*3c380*/  IMAD.MOV.U32 R13, RZ, RZ, R2 ;  /* 0x000000ffff0d7224 */ /* 0x000fca00078e0002 */
[----:B------:R0:W-:Y:S01]  /*3c390*/  STL.64 [R1+0x34d8], R12 ;  /* 0x0034d80c01007387 */ /* 0x0001e20000100a00 */
[----:B------:R-:W2:Y:S02]  /*3c3a0*/  LDL.LU R16, [R1+0x290] ;  /* 0x0002900001107983 */ /* 0x000ea40000300800 */
[----:B------:R-:W2:Y:S02]  /*3c3b0*/  LDL.LU R17, [R1+0x294] ;  /* 0x0002940001117983 */ /* 0x000ea40000300800 */
[----:B------:R-:W2:Y:S01]  /*3c3c0*/  LDL.LU R18, [R1+0x298] ;  /* 0x0002980001127983 */ /* 0x000ea20000300800 */
[----:B------:R-:W2:Y:S04]  /*3c3d0*/  LDL.LU R19, [R1+0x29c] ;  /* 0x00029c0001137983 */ /* 0x000ea80000300800 */
[----:B0-----:R-:W2:Y:S01]  /*3c3e0*/  LDL.LU R12, [R1+0x2e0] ;  /* 0x0002e000010c7983 */ /* 0x001ea20000300800 */
[----:B------:R-:W2:Y:S02]  /*3c3f0*/  LDL.LU R13, [R1+0x2e4] ;  /* 0x0002e400010d7983 */ /* 0x000ea40000300800 */
[----:B------:R-:W2:Y:S02]  /*3c400*/  LDL.LU R14, [R1+0x2e8] ;  /* 0x0002e800010e7983 */ /* 0x000ea40000300800 */
[----:B------:R-:W2:Y:S02]  /*3c410*/  LDL.LU R15, [R1+0x2ec] ;  /* 0x0002ec00010f7983 */ /* 0x000ea40000300800 */
[----:B---3--:R-:W-:-:S02]  /*3c420*/  IMAD.MOV.U32 R24, RZ, RZ, R23 ;  /* 0x000000ffff187224 */ /* 0x008fc400078e0017 */
[----:B------:R-:W-:Y:S01]  /*3c430*/  IMAD.MOV.U32 R25, RZ, RZ, R22 ;  /* 0x000000ffff197224 */ /* 0x000fe200078e0016 */
[----:B--2---:R-:W-:Y:S01]  /*3c440*/  STL.64 [R1+0x34f8], R14 ;  /* 0x0034f80e01007387 */ /* 0x004fe20000100a00 */
[----:B------:R0:W-:Y:S03]  /*3c450*/  STL.64 [R1+0x34f0], R12 ;  /* 0x0034f00c01007387 */ /* 0x0001e60000100a00 */
[----:B------:R4:W-:Y:S01]  /*3c460*/  STL.64 [R1+0x3500], R24 ;  /* 0x0035001801007387 */ /* 0x0009e20000100a00 */
[----:B0-----:R-:W2:Y:S01]  /*3c470*/  LDL.LU R12, [R1+0x2f0] ;  /* 0x0002f000010c7983 */ /* 0x001ea20000300800 */
[----:B------:R-:W2:Y:S02]  /*3c480*/  LDL.LU R13, [R1+0x2f4] ;  /* 0x0002f400010d7983 */ /* 0x000ea40000300800 */
[----:B------:R-:W3:Y:S02]  /*3c490*/  LDL.LU R14, [R1+0x2f8] ;  /* 0x0002f800010e7983 */ /* 0x000ee40000300800 */
[----:B------:R-:W3:Y:S02]  /*3c4a0*/  LDL.LU R15, [R1+0x2fc] ;  /* 0x0002fc00010f7983 */ /* 0x000ee40000300800 */
[----:B----4-:R-:W-:-:S02]  /*3c4b0*/  IMAD.MOV.U32 R24, RZ, RZ, R21 ;  /* 0x000000ffff187224 */ /* 0x010fc400078e0015 */
[----:B------:R-:W-:Y:S01]  /*3c4c0*/  IMAD.MOV.U32 R25, RZ, RZ, R20 ;  /* 0x000000ffff197224 */ /* 0x000fe200078e0014 */
[----:B------:R-:W4:Y:S01]  /*3c4d0*/  LDL R8, [R1+0xf0] ;  /* 0x0000f00001087983 */ /* 0x000f220000100800 */
[----:B------:R-:W-:Y:S02]  /*3c4e0*/  IMAD.MOV.U32 R9, RZ, RZ, R28 ;  /* 0x000000ffff097224 */ /* 0x000fe400078e001c */
[----:B------:R-:W4:Y:S01]  /*3c4f0*/  LDL.LU R28, [R1+0x3548] ;  /* 0x00354800011c7983 */ /* 0x000f220000300800 */
[----:B------:R-:W0:Y:S04]  /*3c500*/  LDSM.16.MT88.4 R20, [R29+0xe100] ;  /* 0x00e100001d14783b */ /* 0x000e280000004200 */
[----:B---3--:R-:W-:Y:S01]  /*3c510*/  STL.64 [R1+0x3510], R14 ;  /* 0x0035100e01007387 */ /* 0x008fe20000100a00 */
[----:B--2---:R-:W-:Y:S02]  /*3c520*/  STL.64 [R1+0x3508], R12 ;  /* 0x0035080c01007387 */ /* 0x004fe40000100a00 */
[----:B------:R1:W-:Y:S02]  /*3c530*/  STL.64 [R1+0x3518], R24 ;  /* 0x0035181801007387 */ /* 0x0003e40000100a00 */
[----:B-1----:R-:W2:Y:S01]  /*3c540*/  LDL.LU R24, [R1+0x320] ;  /* 0x0003200001187983 */ /* 0x002ea20000300800 */
[----:B------:R-:W2:Y:S02]  /*3c550*/  LDL.LU R25, [R1+0x324] ;  /* 0x0003240001197983 */ /* 0x000ea40000300800 */
[----:B------:R-:W3:Y:S02]  /*3c560*/  LDL.LU R26, [R1+0x328] ;  /* 0x00032800011a7983 */ /* 0x000ee40000300800 */
[----:B------:R-:W3:Y:S02]  /*3c570*/  LDL.LU R27, [R1+0x32c] ;  /* 0x00032c00011b7983 */ /* 0x000ee40000300800 */
[----:B---3--:R-:W-:Y:S01]  /*3c580*/  STL.64 [R1+0x3538], R26 ;  /* 0x0035381a01007387 */ /* 0x008fe20000100a00 */
[----:B--2---:R1:W-:Y:S03]  /*3c590*/  STL.64 [R1+0x3530], R24 ;  /* 0x0035301801007387 */ /* 0x0043e60000100a00 */
[----:B-1----:R-:W4:Y:S01]  /*3c5a0*/  LDL.LU R24, [R1+0x330] ;  /* 0x0003300001187983 */ /* 0x002f220000300800 */
[----:B------:R-:W4:Y:S02]  /*3c5b0*/  LDL.LU R25, [R1+0x334] ;  /* 0x0003340001197983 */ /* 0x000f240000300800 */
[----:B------:R-:W4:Y:S02]  /*3c5c0*/  LDL.LU R26, [R1+0x338] ;  /* 0x00033800011a7983 */ /* 0x000f240000300800 */
[----:B------:R-:W4:Y:S01]  /*3c5d0*/  LDL.LU R27, [R1+0x33c] ;  /* 0x00033c00011b7983 */ /* 0x000f220000300800 */
[----:B------:R-:W2:Y:S01]  /*3c5e0*/  LDL.LU R12, [R1+0x300] ;  /* 0x00030000010c7983 */ /* 0x000ea20000300800 */
[----:B------:R-:W2:Y:S02]  /*3c5f0*/  LDL.LU R13, [R1+0x304] ;  /* 0x00030400010d7983 */ /* 0x000ea40000300800 */
[----:B------:R-:W2:Y:S02]  /*3c600*/  LDL.LU R14, [R1+0x308] ;  /* 0x00030800010e7983 */ /* 0x000ea40000300800 */
[----:B------:R-:W2:Y:S01]  /*3c610*/  LDL.LU R15, [R1+0x30c] ;  /* 0x00030c00010f7983 */ /* 0x000ea20000300800 */
[----:B------:R-:W-:Y:S01]  /*3c620*/  STL.64 [R1+0x34b8], R18 ;  /* 0x0034b81201007387 */ /* 0x000fe20000100a00 */
[----:B------:R1:W-:Y:S03]  /*3c630*/  STL.64 [R1+0x34b0], R16 ;  /* 0x0034b01001007387 */ /* 0x0003e60000100a00 */
[----:B-1----:R-:W3:Y:S01]  /*3c640*/  LDL.LU R16, [R1+0x2c0] ;  /* 0x0002c00001107983 */ /* 0x002ee20000300800 */
[----:B------:R-:W3:Y:S02]  /*3c650*/  LDL.LU R17, [R1+0x2c4] ;  /* 0x0002c40001117983 */ /* 0x000ee40000300800 */
[----:B------:R-:W2:Y:S02]  /*3c660*/  LDL.LU R18, [R1+0x2c8] ;  /* 0x0002c80001127983 */ /* 0x000ea40000300800 */
[----:B------:R-:W2:Y:S01]  /*3c670*/  LDL.LU R19, [R1+0x2cc] ;  /* 0x0002cc0001137983 */ /* 0x000ea20000300800 */
[----:B----4-:R-:W-:Y:S01]  /*3c680*/  HMMA.16816.F32.BF16 R4, R4, R8, R24 ;  /* 0x000000080404723c */ /* 0x010fe20000041818 */
[----:B--2---:R-:W-:Y:S01]  /*3c690*/  STL.64 [R1+0x34d0], R18 ;  /* 0x0034d01201007387 */ /* 0x004fe20000100a00 */
[----:B---3--:R1:W-:Y:S03]  /*3c6a0*/  STL.64 [R1+0x34c8], R16 ;  /* 0x0034c81001007387 */ /* 0x0083e60000100a00 */
[----:B-1----:R-:W2:Y:S01]  /*3c6b0*/  LDL.LU R16, [R1+0x2d0] ;  /* 0x0002d00001107983 */ /* 0x002ea20000300800 */
[----:B------:R-:W2:Y:S02]  /*3c6c0*/  LDL.LU R17, [R1+0x2d4] ;  /* 0x0002d40001117983 */ /* 0x000ea40000300800 */
[----:B------:R-:W2:Y:S02]  /*3c6d0*/  LDL.LU R18, [R1+0x2d8] ;  /* 0x0002d80001127983 */ /* 0x000ea40000300800 */
[----:B------:R-:W2:Y:S01]  /*3c6e0*/  LDL.LU R19, [R1+0x2dc] ;  /* 0x0002dc0001137983 */ /* 0x000ea20000300800 */
[----:B0-----:R-:W-:Y:S01]  /*3c6f0*/  STL.64 [R1+0x3370], R22 ;  /* 0x0033701601007387 */ /* 0x001fe20000100a00 */
[----:B------:R0:W-:Y:S02]  /*3c700*/  STL.64 [R1+0x3368], R20 ;  /* 0x0033681401007387 */ /* 0x0001e40000100a00 */
[----:B0-----:R-:W-:-:S02]  /*3c710*/  IMAD.MOV.U32 R20, RZ, RZ, R3 ;  /* 0x000000ffff147224 */ /* 0x001fc400078e0003 */
[----:B------:R-:W-:Y:S01]  /*3c720*/  IMAD.MOV.U32 R21, RZ, RZ, R0 ;  /* 0x000000ffff157224 */ /* 0x000fe200078e0000 */
[----:B------:R-:W3:Y:S01]  /*3c730*/  LDL.LU R3, [R1+0x3544] ;  /* 0x0035440001037983 */ /* 0x000ee20000300800 */
[----:B------:R-:W4:Y:S02]  /*3c740*/  LDL.LU R0, [R1+0x3540] ;  /* 0x0035400001007983 */ /* 0x000f240000300800 */
[----:B------:R-:W2:Y:S02]  /*3c750*/  LDL R22, [R1+0x28] ;  /* 0x0000280001167983 */ /* 0x000ea40000100800 */
[----:B------:R-:W2:Y:S01]  /*3c760*/  LDL R23, [R1+0x2c] ;  /* 0x00002c0001177983 */ /* 0x000ea20000100800 */
[----:B------:R-:W2:Y:S01]  /*3c770*/  LDL.LU.64 R26, [R1+0x3538] ;  /* 0x00353800011a7983 */ /* 0x000ea20000300a00 */
[----:B------:R-:W2:Y:S02]  /*3c780*/  LDL.LU.64 R24, [R1+0x3530] ;  /* 0x0035300001187983 */ /* 0x000ea40000300a00 */
[----:B------:R-:W2:Y:S02]  /*3c790*/  LDL.LU.64 R10, [R1+0x3528] ;  /* 0x00352800010a7983 */ /* 0x000ea40000300a00 */
[----:B------:R-:W2:Y:S01]  /*3c7a0*/  LDL.LU.64 R8, [R1+0x3520] ;  /* 0x0035200001087983 */ /* 0x000ea20000300a00 */
[----:B------:R-:W-:Y:S01]  /*3c7b0*/  STL.64 [R1+0x90], R4 ;  /* 0x0000900401007387 */ /* 0x000fe20000100a00 */
[----:B------:R-:W-:Y:S02]  /*3c7c0*/  STL.64 [R1+0x98], R6 ;  /* 0x0000980601007387 */ /* 0x000fe40000100a00 */
[----:B------:R-:W0:Y:S02]  /*3c7d0*/  LDSM.16.MT88.4 R4, [R29+0xe180] ;  /* 0x00e180001d04783b */ /* 0x000e240000004200 */
[----:B0-----:R0:W-:Y:S02]  /*3c7e0*/  STL [R1+0x32e0], R4 ;  /* 0x0032e00401007387 */ /* 0x0011e40000100800 */
[----:B------:R1:W-:Y:S02]  /*3c7f0*/  STL [R1+0x32dc], R5 ;  /* 0x0032dc0501007387 */ /* 0x0003e40000100800 */
[----:B------:R1:W-:Y:S02]  /*3c800*/  STL [R1+0x32d8], R6 ;  /* 0x0032d80601007387 */ /* 0x0003e40000100800 */
[----:B------:R-:W-:Y:S01]  /*3c810*/  STL [R1+0x32d4], R7 ;  /* 0x0032d40701007387 */ /* 0x000fe20000100800 */
[----:B0-----:R-:W3:Y:S01]  /*3c820*/  LDL.LU R4, [R1+0x2b0] ;  /* 0x0002b00001047983 */ /* 0x001ee20000300800 */
[----:B-1----:R-:W3:Y:S02]  /*3c830*/  LDL.LU R5, [R1+0x2b4] ;  /* 0x0002b40001057983 */ /* 0x002ee40000300800 */
[----:B------:R-:W3:Y:S01]  /*3c840*/  LDL.LU R6, [R1+0x2b8] ;  /* 0x0002b80001067983 */ /* 0x000ee20000300800 */
        /* <DEDUP_REMOVED lines=21> */
[C---:B--2---:R-:W-:Y:S11]  /*3c9a0*/  HMMA.16816.F32.BF16 R12, R8.reuse, R24, R12 ;  /* 0x00000018080c723c */ /* 0x044ff6000004180c */
[----:B------:R-:W-:Y:S11]  /*3c9b0*/  @!UPT UIADD3 URZ, URZ, URZ, URZ ;  /* 0x0000003f3f3ff290 */ /* 0x000ff6000fffe03f */
[----:B------:R-:W-:Y:S01]  /*3c9c0*/  @!UPT UIADD3 URZ, URZ, URZ, URZ ;  /* 0x0000003f3f3ff290 */ /* 0x000fe2000fffe03f */
[----:B------:R0:W-:Y:S01]  /*3c9d0*/  STL.64 [R1+0x30], R12 ;  /* 0x0000300c01007387 */ /* 0x0001e20000100a00 */
[----:B------:R1:W-:Y:S03]  /*3c9e0*/  STL.64 [R1+0x38], R14 ;  /* 0x0000380e01007387 */ /* 0x0003e60000100a00 */
[----:B0-----:R-:W1:Y:S02]  /*3c9f0*/  LDL.LU.64 R12, [R1+0x34d8] ;  /* 0x0034d800010c7983 */ /* 0x001e640000300a00 */
[----:B-1----:R-:W-:Y:S02]  /*3ca00*/  HMMA.16816.F32.BF16 R12, R8, R12, R16 ;  /* 0x0000000c080c723c */ /* 0x002fe40000041810 */
[----:B------:R-:W2:Y:S01]  /*3ca10*/  LDL.LU.64 R18, [R1+0x34d0] ;  /* 0x0034d00001127983 */ /* 0x000ea20000300a00 */
[----:B------:R-:W2:Y:S11]  /*3ca20*/  LDL.LU.64 R16, [R1+0x34c8] ;  /* 0x0034c80001107983 */ /* 0x000eb60000300a00 */
[----:B------:R-:W-:Y:S09]  /*3ca30*/  @!UPT UIADD3 URZ, URZ, URZ, URZ ;  /* 0x0000003f3f3ff290 */ /* 0x000ff2000fffe03f */
[----:B------:R0:W-:Y:S01]  /*3ca40*/  STL.64 [R1+0x120], R12 ;  /* 0x0001200c01007387 */ /* 0x0001e20000100a00 */
[----:B------:R2:W-:Y:S03]  /*3ca50*/  STL [R1+0x128], R14 ;  /* 0x0001280e01007387 */ /* 0x0005e60000100800 */
[----:B0-----:R-:W2:Y:S01]  /*3ca60*/  LDL.LU.64 R12, [R1+0x34c0] ;  /* 0x0034c000010c7983 */ /* 0x001ea20000300a00 */
[----:B----4-:R-:W-:Y:S02]  /*3ca70*/  IMAD.MOV.U32 R7, RZ, RZ, R0 ;  /* 0x000000ffff077224 */ /* 0x010fe400078e0000 */
[----:B------:R-:W-:-:S05]  /*3ca80*/  IMAD.MOV.U32 R0, RZ, RZ, R15 ;  /* 0x000000ffff007224 */ /* 0x000fca00078e000f */
[----:B------:R-:W-:Y:S01]  /*3ca90*/  STL [R1+0x3320], R0 ;  /* 0x0033200001007387 */ /* 0x000fe20000100800 */
[C---:B--2---:R-:W-:Y:S03]  /*3caa0*/  HMMA.16816.F32.BF16 R12, R8.reuse, R12, R16 ;  /* 0x0000000c080c723c */ /* 0x044fe60000041810 */
[----:B------:R-:W2:Y:S01]  /*3cab0*/  LDL.LU.64 R18, [R1+0x34b8] ;  /* 0x0034b80001127983 */ /* 0x000ea20000300a00 */
[----:B------:R-:W2:Y:S11]  /*3cac0*/  LDL.LU.64 R16, [R1+0x34b0] ;  /* 0x0034b00001107983 */ /* 0x000eb60000300a00 */
[----:B------:R-:W-:Y:S08]  /*3cad0*/  @!UPT UIADD3 URZ, URZ, URZ, URZ ;  /* 0x0000003f3f3ff290 */ /* 0x000ff0000fffe03f */
[----:B------:R0:W-:Y:S01]  /*3cae0*/  STL.64 [R1+0x140], R12 ;  /* 0x0001400c01007387 */ /* 0x0001e20000100a00 */
[----:B------:R3:W-:Y:S03]  /*3caf0*/  STL.64 [R1+0x148], R14 ;  /* 0x0001480e01007387 */ /* 0x0007e60000100a00 */
[----:B0-----:R-:W3:Y:S02]  /*3cb00*/  LDL.LU.64 R12, [R1+0x34a8] ;  /* 0x0034a800010c7983 */ /* 0x001ee40000300a00 */
[C---:B---3--:R-:W-:Y:S11]  /*3cb10*/  HMMA.16816.F32.BF16 R12, R8.reuse, R12, R4 ;  /* 0x0000000c080c723c */ /* 0x048ff60000041804 */
[----:B------:R-:W-:Y:S11]  /*3cb20*/  @!UPT UIADD3 URZ, URZ, URZ, URZ ;  /* 0x0000003f3f3ff290 */ /* 0x000ff6000fffe03f */
[----:B------:R-:W-:Y:S02]  /*3cb30*/  @!UPT UIADD3 URZ, URZ, URZ, URZ ;  /* 0x0000003f3f3ff290 */ /* 0x000fe4000fffe03f */
[----:B------:R-:W-:Y:S02]  /*3cb40*/  IMAD.MOV.U32 R6, RZ, RZ, R14 ;  /* 0x000000ffff067224 */ /* 0x000fe400078e000e */
[----:B------:R-:W-:Y:S02]  /*3cb50*/  IMAD.MOV.U32 R7, RZ, RZ, R15 ;  /* 0x000000ffff077224 */ /* 0x000fe400078e000f */
[----:B------:R-:W-:Y:S02]  /*3cb60*/  IMAD.MOV.U32 R4, RZ, RZ, R12 ;  /* 0x000000ffff047224 */ /* 0x000fe400078e000c */
[----:B------:R-:W-:Y:S01]  /*3cb70*/  IMAD.MOV.U32 R5, RZ, RZ, R13 ;  /* 0x000000ffff057224 */ /* 0x000fe200078e000d */
[----:B------:R-:W3:Y:S01]  /*3cb80*/  LDL.LU.64 R14, [R1+0x34a0] ;  /* 0x0034a000010e7983 */ /* 0x000ee20000300a00 */
[----:B------:R-:W3:Y:S02]  /*3cb90*/  LDL.LU.64 R12, [R1+0x3498] ;  /* 0x00349800010c7983 */ /* 0x000ee40000300a00 */
[----:B------:R-:W-:Y:S01]  /*3cba0*/  STL.64 [R1+0x32f0], R6 ;  /* 0x0032f00601007387 */ /* 0x000fe20000100a00 */
[----:B------:R0:W-:Y:S04]  /*3cbb0*/  STL.64 [R1+0x32e8], R4 ;  /* 0x0032e80401007387 */ /* 0x0001e80000100a00 */
[----:B0-----:R-:W2:Y:S01]  /*3cbc0*/  LDL.LU.64 R4, [R1+0xf0] ;  /* 0x0000f00001047983 */ /* 0x001ea20000300a00 */
[----:B------:R-:W4:Y:S01]  /*3cbd0*/  LDL.LU.64 R6, [R1+0xf8] ;  /* 0x0000f80001067983 */ /* 0x000f220000300a00 */
[----:B--2---:R-:W-:Y:S11]  /*3cbe0*/  HMMA.16816.F32.BF16 R8, R8, R4, R16 ;  /* 0x000000040808723c */ /* 0x004ff60000041810 */
[----:B------:R-:W-:Y:S11]  /*3cbf0*/  @!UPT UIADD3 URZ, URZ, URZ, URZ ;  /* 0x0000003f3f3ff290 */ /* 0x000ff6000fffe03f */
[----:B------:R-:W-:Y:S02]  /*3cc00*/  @!UPT UIADD3 URZ, URZ, URZ, URZ ;  /* 0x0000003f3f3ff290 */ /* 0x000fe4000fffe03f */
[----:B------:R-:W-:Y:S02]  /*3cc10*/  IMAD.MOV.U32 R25, RZ, RZ, R10 ;  /* 0x000000ffff197224 */ /* 0x000fe400078e000a */
[----:B------:R-:W-:Y:S01]  /*3cc20*/  IMAD.MOV.U32 R24, RZ, RZ, R11 ;  /* 0x000000ffff187224 */ /* 0x000fe200078e000b */
[----:B------:R-:W-:Y:S01]  /*3cc30*/  STL.64 [R1+0x190], R8 ;  /* 0x0001900801007387 */ /* 0x000fe20000100a00 */
[----:B------:R0:W-:Y:S03]  /*3cc40*/  STL.64 [R1+0x3450], R26 ;  /* 0x0034501a01007387 */ /* 0x0001e60000100a00 */
[----:B------:R-:W-:Y:S04]  /*3cc50*/  STL.64 [R1+0x3448], R24 ;  /* 0x0034481801007387 */ /* 0x000fe80000100a00 */
[----:B0-----:R-:W2:Y:S04]  /*3cc60*/  LDL R26, [R1+0x8] ;  /* 0x00000800011a7983 */ /* 0x001ea80000100800 */
[----:B------:R-:W2:Y:S04]  /*3cc70*/  LDL R27, [R1+0xc] ;  /* 0x00000c00011b7983 */ /* 0x000ea80000100800 */
[----:B--2---:R-:W-:Y:S01]  /*3cc80*/  STL.64 [R1+0x3468], R26 ;  /* 0x0034681a01007387 */ /* 0x004fe20000100a00 */
[----:B----4-:R0:W-:Y:S02]  /*3cc90*/  STL.64 [R1+0x3400], R6 ;  /* 0x0034000601007387 */ /* 0x0101e40000100a00 */
[----:B------:R-:W2:Y:S02]  /*3cca0*/  LDL.LU R4, [R1+0x220] ;  /* 0x0002200001047983 */ /* 0x000ea40000300800 */
[----:B------:R-:W2:Y:S01]  /*3ccb0*/  LDL.LU R5, [R1+0x224] ;  /* 0x0002240001057983 */ /* 0x000ea20000300800 */
[----:B0-----:R-:W4:Y:S01]  /*3ccc0*/  LDL.LU R6, [R1+0x228] ;  /* 0x0002280001067983 */ /* 0x001f220000300800 */
[----:B------:R-:W4:Y:S02]  /*3ccd0*/  LDL.LU R7, [R1+0x22c] ;  /* 0x00022c0001077983 */ /* 0x000f240000300800 */
[----:B------:R-:W2:Y:S02]  /*3cce0*/  LDL.LU R16, [R1+0x270] ;  /* 0x0002700001107983 */ /* 0x000ea40000300800 */
[----:B------:R-:W2:Y:S01]  /*3ccf0*/  LDL.LU R17, [R1+0x274] ;  /* 0x0002740001117983 */ /* 0x000ea20000300800 */
[----:B------:R-:W2:Y:S01]  /*3cd00*/  LDL.LU R18, [R1+0x278] ;  /* 0x0002780001127983 */ /* 0x000ea20000300800 */
[----:B------:R-:W2:Y:S03]  /*3cd10*/  LDL.LU R19, [R1+0x27c] ;  /* 0x00027c0001137983 */ /* 0x000ea60000300800 */
[----:B--2---:R-:W-:Y:S01]  /*3cd20*/  STL.64 [R1+0x3488], R18 ;  /* 0x0034881201007387 */ /* 0x004fe20000100a00 */
[----:B------:R0:W-:Y:S03]  /*3cd30*/  STL.64 [R1+0x3480], R16 ;  /* 0x0034801001007387 */ /* 0x0001e60000100a00 */
[----:B0-----:R-:W3:Y:S01]  /*3cd40*/  LDL.LU R16, [R1+0x280] ;  /* 0x0002800001107983 */ /* 0x001ee20000300800 */
[----:B------:R-:W3:Y:S02]  /*3cd50*/  LDL.LU R17, [R1+0x284] ;  /* 0x0002840001117983 */ /* 0x000ee40000300800 */
[----:B------:R-:W3:Y:S02]  /*3cd60*/  LDL.LU R18, [R1+0x288] ;  /* 0x0002880001127983 */ /* 0x000ee40000300800 */
[----:B------:R-:W3:Y:S01]  /*3cd70*/  LDL.LU R19, [R1+0x28c] ;  /* 0x00028c0001137983 */ /* 0x000ee20000300800 */
[----:B------:R-:W2:Y:S01]  /*3cd80*/  LDL.64 R26, [R1+0x18] ;  /* 0x00001800011a7983 */ /* 0x000ea20000100a00 */
[----:B----4-:R0:W-:Y:S02]  /*3cd90*/  STL.64 [R1+0x3420], R6 ;  /* 0x0034200601007387 */ /* 0x0101e40000100a00 */
[----:B------:R1:W-:Y:S01]  /*3cda0*/  STL.64 [R1+0x3418], R4 ;  /* 0x0034180401007387 */ /* 0x0003e20000100a00 */
[----:B0-----:R-:W4:Y:S04]  /*3cdb0*/  LDL.64 R6, [R1+0x68] ;  /* 0x0000680001067983 */ /* 0x001f280000100a00 */
[----:B----4-:R0:W-:Y:S01]  /*3cdc0*/  STL.64 [R1+0x3428], R6 ;  /* 0x0034280601007387 */ /* 0x0101e20000100a00 */
[----:B-1----:R-:W4:Y:S02]  /*3cdd0*/  LDL.LU R4, [R1+0x240] ;  /* 0x0002400001047983 */ /* 0x002f240000300800 */
[----:B------:R-:W4:Y:S01]  /*3cde0*/  LDL.LU R5, [R1+0x244] ;  /* 0x0002440001057983 */ /* 0x000f220000300800 */
        /* <DEDUP_REMOVED lines=13> */
[----:B------:R-:W2:Y:S01]  /*3cec0*/  LDL.LU R7, [R1+0x26c] ;  /* 0x00026c0001077983 */ /* 0x000ea20000300800 */
[----:B------:R-:W4:Y:S01]  /*3ced0*/  LDL.LU R8, [R1+0x210] ;  /* 0x0002100001087983 */ /* 0x000f220000300800 */
[----:B------:R-:W4:Y:S02]  /*3cee0*/  LDL.LU R9, [R1+0x214] ;  /* 0x0002140001097983 */ /* 0x000f240000300800 */
[----:B------:R-:W-:-:S02]  /*3cef0*/  IMAD.MOV.U32 R10, RZ, RZ, R3 ;  /* 0x000000ffff0a7224 */ /* 0x000fc400078e0003 */
[----:B------:R-:W-:Y:S01]  /*3cf00*/  IMAD.MOV.U32 R11, RZ, RZ, R28 ;  /* 0x000000ffff0b7224 */ /* 0x000fe200078e001c */
[----:B------:R-:W2:Y:S01]  /*3cf10*/  LDL.LU R3, [R1+0x3494] ;  /* 0x0034940001037983 */ /* 0x000ea20000300800 */
[----:B------:R-:W2:Y:S03]  /*3cf20*/  LDL.LU R28, [R1+0x3490] ;  /* 0x00349000011c7983 */ /* 0x000ea60000300800 */
[----:B------:R0:W-:Y:S01]  /*3cf30*/  STL.64 [R1+0x3410], R10 ;  /* 0x0034100a01007387 */ /* 0x0001e20000100a00 */
[C---:B---3--:R-:W-:Y:S03]  /*3cf40*/  HMMA.16816.F32.BF16 R16, R12.reuse, R22, R16 ;  /* 0x000000160c10723c */ /* 0x048fe60000041810 */
[----:B----4-:R-:W-:Y:S01]  /*3cf50*/  STL.64 [R1+0x3408], R8 ;  /* 0x0034080801007387 */ /* 0x010fe20000100a00 */
[----:B0-----:R-:W3:Y:S03]  /*3cf60*/  LDL.LU.64 R10, [R1+0xe8] ;  /* 0x0000e800010a7983 */ /* 0x001ee60000300a00 */
[----:B---3--:R0:W-:Y:S04]  /*3cf70*/  STL.64 [R1+0x3430], R10 ;  /* 0x0034300a01007387 */ /* 0x0081e80000100a00 */
[----:B0-----:R-:W3:Y:S11]  /*3cf80*/  LDL.64 R10, [R1+0x78] ;  /* 0x00007800010a7983 */ /* 0x001ef60000100a00 */
[----:B------:R-:W-:Y:S01]  /*3cf90*/  @!UPT UIADD3 URZ, URZ, URZ, URZ ;  /* 0x0000003f3f3ff290 */ /* 0x000fe2000fffe03f */
[----:B------:R-:W-:Y:S02]  /*3cfa0*/  STL.64 [R1+0x200], R16 ;  /* 0x0002001001007387 */ /* 0x000fe40000100a00 */
[----:B------:R0:W-:Y:S02]  /*3cfb0*/  STL.64 [R1+0x208], R18 ;  /* 0x0002081201007387 */ /* 0x0001e40000100a00 */
[----:B0-----:R-:W4:Y:S01]  /*3cfc0*/  LDL.LU.64 R18, [R1+0x3488] ;  /* 0x0034880001127983 */ /* 0x001f220000300a00 */
[----:B------:R-:W4:Y:S02]  /*3cfd0*/  LDL.LU.64 R16, [R1+0x3480] ;  /* 0x0034800001107983 */ /* 0x000f240000300a00 */
[----:B------:R-:W-:Y:S01]  /*3cfe0*/  IMAD.MOV.U32 R2, RZ, RZ, R27 ;  /* 0x000000ffff027224 */ /* 0x000fe200078e001b */
[C---:B----4-:R-:W-:Y:S11]  /*3cff0*/  HMMA.16816.F32.BF16 R16, R12.reuse, R26, R16 ;  /* 0x0000001a0c10723c */ /* 0x050ff60000041810 */
[----:B------:R-:W-:Y:S11]  /*3d000*/  @!UPT UIADD3 URZ, URZ, URZ, URZ ;  /* 0x0000003f3f3ff290 */ /* 0x000ff6000fffe03f */
[----:B------:R-:W-:Y:S01]  /*3d010*/  @!UPT UIADD3 URZ, URZ, URZ, URZ ;  /* 0x0000003f3f3ff290 */ /* 0x000fe2000fffe03f */
[----:B------:R-:W-:Y:S01]  /*3d020*/  STL.64 [R1+0x270], R16 ;  /* 0x0002701001007387 */ /* 0x000fe20000100a00 */
[----:B------:R0:W-:Y:S03]  /*3d030*/  STL.64 [R1+0x278], R18 ;  /* 0x0002781201007387 */ /* 0x0001e60000100a00 */
[----:B0-----:R-:W4:Y:S01]  /*3d040*/  LDL.LU R18, [R1+0x3478] ;  /* 0x0034780001127983 */ /* 0x001f220000300800 */
[----:B------:R-:W4:Y:S02]  /*3d050*/  LDL.LU.64 R16, [R1+0x3470] ;  /* 0x0034700001107983 */ /* 0x000f240000300a00 */
        /* <DEDUP_REMOVED lines=8> */
[----:B0-----:R-:W2:Y:S01]  /*3d0e0*/  LDL.LU.64 R26, [R1+0x3450] ;  /* 0x00345000011a7983 */ /* 0x001ea20000300a00 */
[----:B------:R-:W3:Y:S01]  /*3d0f0*/  LDL.LU.64 R24, [R1+0x3448] ;  /* 0x0034480001187983 */ /* 0x000ee20000300a00 */
        /* <DEDUP_REMOVED lines=8> */
[----:B---3--:R0:W-:Y:S02]  /*3d180*/  STL.64 [R1+0x33c0], R24 ;  /* 0x0033c01801007387 */ /* 0x0081e40000100a00 */
[----:B------:R-:W-:-:S02]  /*3d190*/  IMAD.MOV.U32 R20, RZ, RZ, R10 ;  /* 0x000000ffff147224 */ /* 0x000fc400078e000a */
[----:B------:R-:W-:Y:S01]  /*3d1a0*/  IMAD.MOV.U32 R0, RZ, RZ, R11 ;  /* 0x000000ffff007224 */ /* 0x000fe200078e000b */
[----:B0-----:R-:W3:Y:S01]  /*3d1b0*/  LDL.LU R24, [R1+0x230] ;  /* 0x0002300001187983 */ /* 0x001ee20000300800 */
[----:B------:R-:W3:Y:S02]  /*3d1c0*/  LDL.LU R25, [R1+0x234] ;  /* 0x0002340001197983 */ /* 0x000ee40000300800 */
[----:B------:R-:W-:Y:S02]  /*3d1d0*/  IMAD.MOV.U32 R26, RZ, RZ, R28 ;  /* 0x000000ffff1a7224 */ /* 0x000fe400078e001c */
[----:B------:R-:W-:Y:S01]  /*3d1e0*/  IMAD.MOV.U32 R27, RZ, RZ, R3 ;  /* 0x000000ffff1b7224 */ /* 0x000fe200078e0003 */
[C---:B--2---:R-:W-:Y:S01]  /*3d1f0*/  HMMA.16816.F32.BF16 R4, R12.reuse, R10, R4 ;  /* 0x0000000a0c04723c */ /* 0x044fe20000041804 */
[----:B------:R-:W2:Y:S11]  /*3d200*/  LDL.LU.64 R10, [R1+0x3430] ;  /* 0x00343000010a7983 */ /* 0x000eb60000300a00 */
[----:B------:R-:W-:Y:S11]  /*3d210*/  @!UPT UIADD3 URZ, URZ, URZ, URZ ;  /* 0x0000003f3f3ff290 */ /* 0x000ff6000fffe03f */
[----:B------:R-:W-:Y:S01]  /*3d220*/  STL.64 [R1+0x2a0], R4 ;  /* 0x0002a00401007387 */ /* 0x000fe20000100a00 */
[----:B------:R-:W-:Y:S02]  /*3d230*/  IMAD.MOV.U32 R28, RZ, RZ, R6 ;  /* 0x000000ffff1c7224 */ /* 0x000fe400078e0006 */
[----:B------:R-:W-:Y:S02]  /*3d240*/  IMAD.MOV.U32 R3, RZ, RZ, R7 ;  /* 0x000000ffff037224 */ /* 0x000fe400078e0007 */
[----:B------:R-:W3:Y:S03]  /*3d250*/  LDL.LU.64 R6, [R1+0x3428] ;  /* 0x0034280001067983 */ /* 0x000ee60000300a00 */
[----:B------:R-:W-:Y:S02]  /*3d260*/  STL [R1+0x323c], R3 ;  /* 0x00323c0301007387 */ /* 0x000fe40000100800 */
[----:B------:R-:W-:Y:S01]  /*3d270*/  STL [R1+0x3238], R28 ;  /* 0x0032381c01007387 */ /* 0x000fe20000100800 */
        /* <DEDUP_REMOVED lines=8> */
[----:B------:R-:W3:Y:S02]  /*3d300*/  LDL.LU.64 R4, [R1+0x3418] ;  /* 0x0034180001047983 */ /* 0x000ee40000300a00 */
[----:B--2---:R-:W-:-:S02]  /*3d310*/  IMAD.MOV.U32 R29, RZ, RZ, R10 ;  /* 0x000000ffff1d7224 */ /* 0x004fc400078e000a */
[----:B------:R-:W-:Y:S01]  /*3d320*/  IMAD.MOV.U32 R21, RZ, RZ, R11 ;  /* 0x000000ffff157224 */ /* 0x000fe200078e000b */
[C---:B---3--:R-:W-:Y:S01]  /*3d330*/  HMMA.16816.F32.BF16 R4, R12.reuse, R10, R4 ;  /* 0x0000000a0c04723c */ /* 0x048fe20000041804 */
[----:B------:R-:W2:Y:S01]  /*3d340*/  LDL.LU.64 R10, [R1+0x3410] ;  /* 0x00341000010a7983 */ /* 0x000ea20000300a00 */
[----:B------:R-:W2:Y:S11]  /*3d350*/  LDL.LU.64 R8, [R1+0x3408] ;  /* 0x0034080001087983 */ /* 0x000eb60000300a00 */
[----:B------:R-:W-:Y:S10]  /*3d360*/  @!UPT UIADD3 URZ, URZ, URZ, URZ ;  /* 0x0000003f3f3ff290 */ /* 0x000ff4000fffe03f */
[----:B------:R0:W-:Y:S01]  /*3d370*/  STL.64 [R1+0x2e0], R4 ;  /* 0x0002e00401007387 */ /* 0x0001e20000100a00 */
[----:B------:R-:W-:Y:S02]  /*3d380*/  IMAD.MOV.U32 R3, RZ, RZ, R6 ;  /* 0x000000ffff037224 */ /* 0x000fe400078e0006 */
[----:B------:R-:W-:Y:S02]  /*3d390*/  IMAD.MOV.U32 R28, RZ, RZ, R7 ;  /* 0x000000ffff1c7224 */ /* 0x000fe400078e0007 */
[----:B------:R-:W2:Y:S02]  /*3d3a0*/  LDL.LU.64 R6, [R1+0x3400] ;  /* 0x0034000001067983 */ /* 0x000ea40000300a00 */
[----:B--2---:R-:W-:Y:S02]  /*3d3b0*/  HMMA.16816.F32.BF16 R12, R12, R6, R8 ;  /* 0x000000060c0c723c */ /* 0x004fe40000041808 */
[----:B------:R1:W-:Y:S01]  /*3d3c0*/  STL.64 [R1+0x3378], R6 ;  /* 0x0033780601007387 */ /* 0x0003e20000100a00 */
[----:B------:R-:W2:Y:S11]  /*3d3d0*/  LDL.LU R8, [R1+0xc0] ;  /* 0x0000c00001087983 */ /* 0x000eb60000300800 */
[----:B------:R-:W-:Y:S09]  /*3d3e0*/  @!UPT UIADD3 URZ, URZ, URZ, URZ ;  /* 0x0000003f3f3ff290 */ /* 0x000ff2000fffe03f */
[----:B------:R-:W-:Y:S01]  /*3d3f0*/  STL.64 [R1+0x2d0], R12 ;  /* 0x0002d00c01007387 */ /* 0x000fe20000100a00 */
[----:B------:R-:W-:Y:S02]  /*3d400*/  STL.64 [R1+0x2d8], R14 ;  /* 0x0002d80e01007387 */ /* 0x000fe40000100a00 */
[----:B------:R-:W2:Y:S02]  /*3d410*/  LDL.LU R9, [R1+0xc4] ;  /* 0x0000c40001097983 */ /* 0x000ea40000300800 */
[----:B------:R-:W3:Y:S01]  /*3d420*/  LDL.LU R10, [R1+0xc8] ;  /* 0x0000c800010a7983 */ /* 0x000ee20000300800 */
[----:B------:R-:W3:Y:S01]  /*3d430*/  LDL.LU R11, [R1+0xcc] ;  /* 0x0000cc00010b7983 */ /* 0x000ee20000300800 */
[----:B0-----:R-:W2:Y:S02]  /*3d440*/  LDL.LU R4, [R1+0x170] ;  /* 0x0001700001047983 */ /* 0x001ea40000300800 */
[----:B------:R-:W2:Y:S02]  /*3d450*/  LDL.LU R5, [R1+0x174] ;  /* 0x0001740001057983 */ /* 0x000ea40000300800 */
[----:B-1----:R-:W2:Y:S01]  /*3d460*/  LDL.LU R6, [R1+0x178] ;  /* 0x0001780001067983 */ /* 0x002ea20000300800 */
[----:B------:R-:W2:Y:S04]  /*3d470*/  LDL.LU R7, [R1+0x17c] ;  /* 0x00017c0001077983 */ /* 0x000ea80000300800 */
[----:B--2---:R0:W-:Y:S01]  /*3d480*/  STL.64 [R1+0x3388], R6 ;  /* 0x0033880601007387 */ /* 0x0041e20000100a00 */
[----:B------:R-:W-:Y:S02]  /*3d490*/  STL.64 [R1+0x3380], R4 ;  /* 0x0033800401007387 */ /* 0x000fe40000100a00 */
[----:B0-----:R-:W-:-:S02]  /*3d4a0*/  IMAD.MOV.U32 R7, RZ, RZ, R24 ;  /* 0x000000ffff077224 */ /* 0x001fc400078e0018 */
[----:B------:R-:W-:Y:S01]  /*3d4b0*/  IMAD.MOV.U32 R6, RZ, RZ, R25 ;  /* 0x000000ffff067224 */ /* 0x000fe200078e0019 */
[----:B------:R-:W2:Y:S01]  /*3d4c0*/  LDL.LU R24, [R1+0x1d0] ;  /* 0x0001d00001187983 */ /* 0x000ea20000300800 */
[----:B------:R-:W2:Y:S02]  /*3d4d0*/  LDL.LU R25, [R1+0x1d4] ;  /* 0x0001d40001197983 */ /* 0x000ea40000300800 */
[----:B------:R-:W2:Y:S02]  /*3d4e0*/  LDL.LU R26, [R1+0x1d8] ;  /* 0x0001d800011a7983 */ /* 0x000ea40000300800 */
[----:B------:R-:W2:Y:S02]  /*3d4f0*/  LDL.LU R27, [R1+0x1dc] ;  /* 0x0001dc00011b7983 */ /* 0x000ea40000300800 */
[----:B--2---:R0:W-:Y:S01]  /*3d500*/  STL.64 [R1+0x33d8], R26 ;  /* 0x0033d81a01007387 */ /* 0x0041e20000100a00 */
[----:B------:R1:W-:Y:S02]  /*3d510*/  STL.64 [R1+0x33d0], R24 ;  /* 0x0033d01801007387 */ /* 0x0003e40000100a00 */
[----:B0-----:R-:W-:-:S02]  /*3d520*/  IMAD.MOV.U32 R26, RZ, RZ, R19 ;  /* 0x000000ffff1a7224 */ /* 0x001fc400078e0013 */
[----:B------:R-:W-:Y:S01]  /*3d530*/  IMAD.MOV.U32 R27, RZ, RZ, R2 ;  /* 0x000000ffff1b7224 */ /* 0x000fe200078e0002 */
[----:B------:R-:W4:Y:S01]  /*3d540*/  LDL.LU R19, [R1+0x33f8] ;  /* 0x0033f80001137983 */ /* 0x000f220000300800 */
[----:B------:R-:W2:Y:S03]  /*3d550*/  LDL.LU R2, [R1+0x33f4] ;  /* 0x0033f40001027983 */ /* 0x000ea60000300800 */
[----:B------:R0:W-:Y:S01]  /*3d560*/  STL.64 [R1+0x33e8], R26 ;  /* 0x0033e81a01007387 */ /* 0x0001e20000100a00 */
[----:B-1----:R-:W4:Y:S02]  /*3d570*/  LDL.LU R24, [R1+0x1f0] ;  /* 0x0001f00001187983 */ /* 0x002f240000300800 */
[----:B------:R-:W4:Y:S01]  /*3d580*/  LDL.LU R25, [R1+0x1f4] ;  /* 0x0001f40001197983 */ /* 0x000f220000300800 */
[----:B0-----:R-:W4:Y:S01]  /*3d590*/  LDL.LU R26, [R1+0x1f8] ;  /* 0x0001f800011a7983 */ /* 0x001f220000300800 */
[----:B------:R-:W4:Y:S02]  /*3d5a0*/  LDL.LU R27, [R1+0x1fc] ;  /* 0x0001fc00011b7983 */ /* 0x000f240000300800 */
[----:B------:R-:W-:Y:S02]  /*3d5b0*/  STL.64 [R1+0x3398], R6 ;  /* 0x0033980601007387 */ /* 0x000fe40000100a00 */
[----:B---3--:R0:W-:Y:S01]  /*3d5c0*/  STL.64 [R1+0x3330], R10 ;  /* 0x0033300a01007387 */ /* 0x0081e20000100a00 */
[----:B------:R1:W-:Y:S04]  /*3d5d0*/  STL.64 [R1+0x3328], R8 ;  /* 0x0033280801007387 */ /* 0x0003e80000100a00 */
[----:B0-----:R-:W3:Y:S01]  /*3d5e0*/  LDL.LU.64 R10, [R1+0x8] ;  /* 0x00000800010a7983 */ /* 0x001ee20000300a00 */
[----:B------:R-:W-:-:S02]  /*3d5f0*/  IMAD.MOV.U32 R6, RZ, RZ, R20 ;  /* 0x000000ffff067224 */ /* 0x000fc400078e0014 */
[----:B------:R-:W-:Y:S02]  /*3d600*/  IMAD.MOV.U32 R7, RZ, RZ, R0 ;  /* 0x000000ffff077224 */ /* 0x000fe400078e0000 */
[----:B------:R-:W-:Y:S02]  /*3d610*/  IMAD.MOV.U32 R14, RZ, RZ, R29 ;  /* 0x000000ffff0e7224 */ /* 0x000fe400078e001d */
[----:B------:R-:W-:Y:S01]  /*3d620*/  IMAD.MOV.U32 R15, RZ, RZ, R21 ;  /* 0x000000ffff0f7224 */ /* 0x000fe200078e0015 */
[----:B---3--:R0:W-:Y:S01]  /*3d630*/  STL.64 [R1+0x33e0], R10 ;  /* 0x0033e00a01007387 */ /* 0x0081e20000100a00 */
[----:B-1----:R-:W3:Y:S02]  /*3d640*/  LDL.LU R8, [R1+0x1e0] ;  /* 0x0001e00001087983 */ /* 0x002ee40000300800 */
[----:B------:R-:W3:Y:S01]  /*3d650*/  LDL.LU R9, [R1+0x1e4] ;  /* 0x0001e40001097983 */ /* 0x000ee20000300800 */
[----:B0-----:R-:W3:Y:S01]  /*3d660*/  LDL.LU R10, [R1+0x1e8] ;  /* 0x0001e800010a7983 */ /* 0x001ee20000300800 */
[----:B------:R-:W3:Y:S02]  /*3d670*/  LDL.LU R11, [R1+0x1ec] ;  /* 0x0001ec00010b7983 */ /* 0x000ee40000300800 */
[----:B------:R-:W2:Y:S02]  /*3d680*/  LDL.LU R29, [R1+0x33f0] ;  /* 0x0033f000011d7983 */ /* 0x000ea40000300800 */
[----:B------:R0:W-:Y:S01]  /*3d690*/  STL.64 [R1+0x33b8], R6 ;  /* 0x0033b80601007387 */ /* 0x0001e20000100a00 */
[----:B------:R-:W2:Y:S01]  /*3d6a0*/  LDL.LU R4, [R1+0x1c0] ;  /* 0x0001c00001047983 */ /* 0x000ea20000300800 */
[----:B------:R-:W2:Y:S03]  /*3d6b0*/  LDL.LU R5, [R1+0x1c4] ;  /* 0x0001c40001057983 */ /* 0x000ea60000300800 */
[----:B0-----:R-:W2:Y:S01]  /*3d6c0*/  LDL.LU R6, [R1+0x1c8] ;  /* 0x0001c80001067983 */ /* 0x001ea20000300800 */
[----:B------:R-:W2:Y:S02]  /*3d6d0*/  LDL.LU R7, [R1+0x1cc] ;  /* 0x0001cc0001077983 */ /* 0x000ea40000300800 */
[----:B------:R0:W-:Y:S02]  /*3d6e0*/  STL.64 [R1+0x3390], R14 ;  /* 0x0033900e01007387 */ /* 0x0001e40000100a00 */
[----:B------:R-:W2:Y:S01]  /*3d6f0*/  LDL.LU R12, [R1+0x1a0] ;  /* 0x0001a000010c7983 */ /* 0x000ea20000300800 */
[----:B------:R-:W2:Y:S04]  /*3d700*/  LDL.LU R13, [R1+0x1a4] ;  /* 0x0001a400010d7983 */ /* 0x000ea80000300800 */
[----:B0-----:R-:W2:Y:S01]  /*3d710*/  LDL.LU R14, [R1+0x1a8] ;  /* 0x0001a800010e7983 */ /* 0x001ea20000300800 */
[----:B------:R-:W2:Y:S01]  /*3d720*/  LDL.LU R15, [R1+0x1ac] ;  /* 0x0001ac00010f7983 */ /* 0x000ea20000300800 */
[C---:B----4-:R-:W-:Y:S02]  /*3d730*/  HMMA.16816.F32.BF16 R20, R16.reuse, R22, R24 ;  /* 0x000000161014723c */ /* 0x050fe40000041818 */
[----:B--2---:R-:W-:Y:S01]  /*3d740*/  STL.64 [R1+0x33a8], R14 ;  /* 0x0033a80e01007387 */ /* 0x004fe20000100a00 */
[----:B------:R0:W-:Y:S03]  /*3d750*/  STL.64 [R1+0x33a0], R12 ;  /* 0x0033a00c01007387 */ /* 0x0001e60000100a00 */
[----:B0-----:R-:W2:Y:S01]  /*3d760*/  LDL.LU R12, [R1+0x1b0] ;  /* 0x0001b000010c7983 */ /* 0x001ea20000300800 */
[----:B------:R-:W2:Y:S02]  /*3d770*/  LDL.LU R13, [R1+0x1b4] ;  /* 0x0001b400010d7983 */ /* 0x000ea40000300800 */
[----:B------:R-:W2:Y:S02]  /*3d780*/  LDL.LU R14, [R1+0x1b8] ;  /* 0x0001b800010e7983 */ /* 0x000ea40000300800 */
[----:B------:R-:W2:Y:S01]  /*3d790*/  LDL.LU R15, [R1+0x1bc] ;  /* 0x0001bc00010f7983 */ /* 0x000ea20000300800 */
[----:B------:R-:W3:Y:S11]  /*3d7a0*/  LDL.LU.64 R26, [R1+0x33e8] ;  /* 0x0033e800011a7983 */ /* 0x000ef60000300a00 */
[----:B------:R0:W-:Y:S02]  /*3d7b0*/  STL.64 [R1+0x350], R20 ;  /* 0x0003501401007387 */ /* 0x0001e40000100a00 */
[----:B------:R1:W-:Y:S01]  /*3d7c0*/  STL.64 [R1+0x358], R22 ;  /* 0x0003581601007387 */ /* 0x0003e20000100a00 */
[----:B0-----:R-:W4:Y:S01]  /*3d7d0*/  LDL.LU R20, [R1+0x150] ;  /* 0x0001500001147983 */ /* 0x001f220000300800 */
[----:B------:R-:W4:Y:S02]  /*3d7e0*/  LDL.LU R21, [R1+0x154] ;  /* 0x0001540001157983 */ /* 0x000f240000300800 */
[----:B-1----:R-:W4:Y:S01]  /*3d7f0*/  LDL.LU R22, [R1+0x158] ;  /* 0x0001580001167983 */ /* 0x002f220000300800 */
[C---:B---3--:R-:W-:Y:S01]  /*3d800*/  HMMA.16816.F32.BF16 R24, R16.reuse, R26, R8 ;  /* 0x0000001a1018723c */ /* 0x048fe20000041808 */
[----:B------:R-:W3:Y:S11]  /*3d810*/  LDL.LU.64 R10, [R1+0x33e0] ;  /* 0x0033e000010a7983 */ /* 0x000ef60000300a00 */
[----:B------:R-:W-:Y:S11]  /*3d820*/  @!UPT UIADD3 URZ, URZ, URZ, URZ ;  /* 0x0000003f3f3ff290 */ /* 0x000ff6000fffe03f */
[----:B------:R-:W-:Y:S01]  /*3d830*/  STL.64 [R1+0x340], R24 ;  /* 0x0003401801007387 */ /* 0x000fe20000100a00 */
[----:B------:R0:W-:Y:S03]  /*3d840*/  STL.64 [R1+0x348], R26 ;  /* 0x0003481a01007387 */ /* 0x0001e60000100a00 */
[----:B0-----:R-:W3:Y:S01]  /*3d850*/  LDL.LU.64 R26, [R1+0x33d8] ;  /* 0x0033d800011a7983 */ /* 0x001ee20000300a00 */
[----:B------:R-:W3:Y:S02]  /*3d860*/  LDL.LU.64 R24, [R1+0x33d0] ;  /* 0x0033d00001187983 */ /* 0x000ee40000300a00 */
        /* <DEDUP_REMOVED lines=8> */
[----:B0-----:R-:W2:Y:S01]  /*3d8f0*/  LDL.LU.64 R10, [R1+0x18] ;  /* 0x00001800010a7983 */ /* 0x001ea20000300a00 */
[----:B------:R-:W-:Y:S01]  /*3d900*/  IMAD.MOV.U32 R23, RZ, RZ, R29 ;  /* 0x000000ffff177224 */ /* 0x000fe200078e001d */
[----:B---3--:R-:W-:Y:S02]  /*3d910*/  HMMA.16816.F32.BF16 R4, R16, R26, R4 ;  /* 0x0000001a1004723c */ /* 0x008fe40000041804 */
[----:B--2---:R0:W-:Y:S11]  /*3d920*/  STL.64 [R1+0x3360], R10 ;  /* 0x0033600a01007387 */ /* 0x0041f60000100a00 */
[----:B------:R-:W-:Y:S11]  /*3d930*/  @!UPT UIADD3 URZ, URZ, URZ, URZ ;  /* 0x0000003f3f3ff290 */ /* 0x000ff6000fffe03f */
[----:B------:R-:W-:Y:S01]  /*3d940*/  IMAD.MOV.U32 R29, RZ, RZ, R7 ;  /* 0x000000ffff1d7224 */ /* 0x000fe200078e0007 */
[----:B0-----:R-:W2:Y:S01]  /*3d950*/  LDL.LU.64 R10, [R1+0x28] ;  /* 0x00002800010a7983 */ /* 0x001ea20000300a00 */
[----:B------:R-:W-:Y:S02]  /*3d960*/  STL.64 [R1+0x320], R4 ;  /* 0x0003200401007387 */ /* 0x000fe40000100a00 */
[----:B------:R0:W-:Y:S02]  /*3d970*/  STL [R1+0x328], R6 ;  /* 0x0003280601007387 */ /* 0x0001e40000100800 */
[----:B0-----:R-:W3:Y:S01]  /*3d980*/  LDL.LU.64 R6, [R1+0x33b8] ;  /* 0x0033b80001067983 */ /* 0x001ee20000300a00 */
[----:B------:R-:W-:Y:S02]  /*3d990*/  STL.64 [R1+0x3340], R26 ;  /* 0x0033401a01007387 */ /* 0x000fe40000100a00 */
[----:B------:R0:W-:Y:S02]  /*3d9a0*/  STL.64 [R1+0x3338], R24 ;  /* 0x0033381801007387 */ /* 0x0001e40000100a00 */
[----:B0-----:R-:W2:Y:S01]  /*3d9b0*/  LDL.LU R24, [R1+0x100] ;  /* 0x0001000001187983 */ /* 0x001ea20000300800 */
[----:B------:R-:W2:Y:S02]  /*3d9c0*/  LDL.LU R25, [R1+0x104] ;  /* 0x0001040001197983 */ /* 0x000ea40000300800 */
[----:B------:R-:W2:Y:S02]  /*3d9d0*/  LDL.LU R26, [R1+0x108] ;  /* 0x00010800011a7983 */ /* 0x000ea40000300800 */
[----:B------:R-:W-:-:S02]  /*3d9e0*/  IMAD.MOV.U32 R27, RZ, RZ, R2 ;  /* 0x000000ffff1b7224 */ /* 0x000fc400078e0002 */
[----:B------:R-:W4:Y:S01]  /*3d9f0*/  LDL.LU R2, [R1+0x33b0] ;  /* 0x0033b00001027983 */ /* 0x000f220000300800 */
[C---:B---3--:R-:W-:Y:S03]  /*3da00*/  HMMA.16816.F32.BF16 R4, R16.reuse, R6, R12 ;  /* 0x000000061004723c */ /* 0x048fe6000004180c */
[----:B--2---:R-:W-:Y:S01]  /*3da10*/  STL.64 [R1+0x3358], R26 ;  /* 0x0033581a01007387 */ /* 0x004fe20000100a00 */
[----:B------:R0:W-:Y:S03]  /*3da20*/  STL.64 [R1+0x3350], R24 ;  /* 0x0033501801007387 */ /* 0x0001e60000100a00 */
[----:B0-----:R-:W2:Y:S01]  /*3da30*/  LDL.LU R24, [R1+0x110] ;  /* 0x0001100001187983 */ /* 0x001ea20000300800 */
[----:B------:R-:W2:Y:S02]  /*3da40*/  LDL.LU R25, [R1+0x114] ;  /* 0x0001140001197983 */ /* 0x000ea40000300800 */
[----:B------:R-:W2:Y:S02]  /*3da50*/  LDL.LU R26, [R1+0x118] ;  /* 0x00011800011a7983 */ /* 0x000ea40000300800 */
[----:B------:R-:W2:Y:S01]  /*3da60*/  LDL.LU R27, [R1+0x11c] ;  /* 0x00011c00011b7983 */ /* 0x000ea20000300800 */
[----:B------:R0:W-:Y:S04]  /*3da70*/  STL [R1+0x31c8], R29 ;  /* 0x0031c81d01007387 */ /* 0x0001e80000100800 */
[----:B0-----:R-:W3:Y:S01]  /*3da80*/  LDL R29, [R1+0x384] ;  /* 0x00038400011d7983 */ /* 0x001ee20000100800 */
[----:B------:R-:W2:Y:S02]  /*3da90*/  LDL.LU.64 R14, [R1+0x33a8] ;  /* 0x0033a800010e7983 */ /* 0x000ea40000300a00 */
[----:B------:R-:W2:Y:S03]  /*3daa0*/  LDL.LU.64 R12, [R1+0x33a0] ;  /* 0x0033a000010c7983 */ /* 0x000ea60000300a00 */
[----:B------:R-:W-:Y:S01]  /*3dab0*/  STL.64 [R1+0x310], R4 ;  /* 0x0003100401007387 */ /* 0x000fe20000100a00 */
[----:B------:R0:W-:Y:S04]  /*3dac0*/  STL.64 [R1+0x318], R6 ;  /* 0x0003180601007387 */ /* 0x0001e80000100a00 */
        /* <DEDUP_REMOVED lines=8> */
[C---:B--2---:R-:W-:Y:S11]  /*3db50*/  HMMA.16816.F32.BF16 R4, R16.reuse, R14, R4 ;  /* 0x0000000e1004723c */ /* 0x044ff60000041804 */
[----:B------:R-:W-:Y:S11]  /*3db60*/  @!UPT UIADD3 URZ, URZ, URZ, URZ ;  /* 0x0000003f3f3ff290 */ /* 0x000ff6000fffe03f */
[----:B------:R-:W-:Y:S01]  /*3db70*/  @!UPT UIADD3 URZ, URZ, URZ, URZ ;  /* 0x0000003f3f3ff290 */ /* 0x000fe2000fffe03f */
[----:B------:R-:W-:Y:S01]  /*3db80*/  STL.64 [R1+0x2f0], R4 ;  /* 0x0002f00401007387 */ /* 0x000fe20000100a00 */
[----:B------:R0:W-:Y:S03]  /*3db90*/  STL.64 [R1+0x2f8], R6 ;  /* 0x0002f80601007387 */ /* 0x0001e60000100a00 */
[----:B0-----:R-:W4:Y:S01]  /*3dba0*/  LDL.LU.64 R6, [R1+0x3378] ;  /* 0x0033780001067983 */ /* 0x001f220000300a00 */
[----:B------:R0:W-:Y:S02]  /*3dbb0*/  STL.64 [R1+0x3310], R14 ;  /* 0x0033100e01007387 */ /* 0x0001e40000100a00 */
[----:B------:R-:W2:Y:S02]  /*3dbc0*/  LDL.LU R12, [R1+0x130] ;  /* 0x00013000010c7983 */ /* 0x000ea40000300800 */
[----:B------:R-:W2:Y:S01]  /*3dbd0*/  LDL.LU R13, [R1+0x134] ;  /* 0x00013400010d7983 */ /* 0x000ea20000300800 */
[----:B0-----:R-:W2:Y:S01]  /*3dbe0*/  LDL.LU R14, [R1+0x138] ;  /* 0x00013800010e7983 */ /* 0x001ea20000300800 */
[----:B----4-:R-:W-:Y:S03]  /*3dbf0*/  HMMA.16816.F32.BF16 R16, R16, R6, R20 ;  /* 0x000000061010723c */ /* 0x010fe60000041814 */
[----:B------:R-:W2:Y:S01]  /*3dc00*/  LDL.LU.64 R22, [R1+0x3370] ;  /* 0x0033700001167983 */ /* 0x000ea20000300a00 */
[----:B------:R-:W2:Y:S02]  /*3dc10*/  LDL.LU.64 R20, [R1+0x3368] ;  /* 0x0033680001147983 */ /* 0x000ea40000300a00 */
[----:B------:R-:W-:Y:S11]  /*3dc20*/  IMAD.MOV.U32 R15, RZ, RZ, R2 ;  /* 0x000000ffff0f7224 */ /* 0x000ff600078e0002 */
[----:B------:R-:W-:Y:S07]  /*3dc30*/  @!UPT UIADD3 URZ, URZ, URZ, URZ ;  /* 0x0000003f3f3ff290 */ /* 0x000fee000fffe03f */
[----:B------:R-:W-:Y:S01]  /*3dc40*/  IMAD.MOV.U32 R2, RZ, RZ, R19 ;  /* 0x000000ffff027224 */ /* 0x000fe200078e0013 */
[----:B------:R-:W-:Y:S01]  /*3dc50*/  STL.64 [R1+0x2b0], R16 ;  /* 0x0002b01001007387 */ /* 0x000fe20000100a00 */
[----:B------:R0:W-:Y:S03]  /*3dc60*/  STL [R1+0x2b8], R18 ;  /* 0x0002b81201007387 */ /* 0x0001e60000100800 */
[----:B0-----:R-:W4:Y:S01]  /*3dc70*/  LDL.LU.64 R18, [R1+0x78] ;  /* 0x0000780001127983 */ /* 0x001f220000300a00 */
[----:B------:R0:W-:Y:S02]  /*3dc80*/  STL [R1+0x3178], R2 ;  /* 0x0031780201007387 */ /* 0x0001e40000100800 */
[----:B0-----:R-:W-:Y:S01]  /*3dc90*/  IMAD.MOV.U32 R2, RZ, RZ, R11 ;  /* 0x000000ffff027224 */ /* 0x001fe200078e000b */
[C---:B--2---:R-:W-:Y:S11]  /*3dca0*/  HMMA.16816.F32.BF16 R12, R20.reuse, R10, R12 ;  /* 0x0000000a140c723c */ /* 0x044ff6000004180c */
[----:B------:R-:W-:Y:S11]  /*3dcb0*/  @!UPT UIADD3 URZ, URZ, URZ, URZ ;  /* 0x0000003f3f3ff290 */ /* 0x000ff6000fffe03f */
[----:B------:R-:W-:Y:S01]  /*3dcc0*/  @!UPT UIADD3 URZ, URZ, URZ, URZ ;  /* 0x0000003f3f3ff290 */ /* 0x000fe2000fffe03f */
[----:B------:R0:W-:Y:S01]  /*3dcd0*/  STL.64 [R1+0x290], R12 ;  /* 0x0002900c01007387 */ /* 0x0001e20000100a00 */
[----:B------:R-:W-:Y:S02]  /*3dce0*/  STL.64 [R1+0x298], R14 ;  /* 0x0002980e01007387 */ /* 0x000fe40000100a00 */
[----:B0-----:R-:W-:Y:S02]  /*3dcf0*/  IMAD.MOV.U32 R12, RZ, RZ, R10 ;  /* 0x000000ffff0c7224 */ /* 0x001fe400078e000a */
[----:B------:R-:W2:Y:S02]  /*3dd00*/  LDL.LU.64 R10, [R1+0x3360] ;  /* 0x00336000010a7983 */ /* 0x000ea40000300a00 */
        /* <DEDUP_REMOVED lines=17> */
[----:B------:R-:W4:Y:S02]  /*3de20*/  LDL.LU.64 R10, [R1+0x3330] ;  /* 0x00333000010a7983 */ /* 0x000f240000300a00 */
[----:B------:R-:W4:Y:S01]  /*3de30*/  LDL.LU.64 R8, [R1+0x3328] ;  /* 0x0033280001087983 */ /* 0x000f220000300a00 */
[----:B------:R-:W-:Y:S01]  /*3de40*/  STL.64 [R1+0x3308], R6 ;  /* 0x0033080601007387 */ /* 0x000fe20000100a00 */
[----:B------:R0:W-:Y:S03]  /*3de50*/  STL.64 [R1+0x3300], R4 ;  /* 0x0033000401007387 */ /* 0x0001e60000100a00 */
[----:B0-----:R-:W2:Y:S01]  /*3de60*/  LDL.LU R4, [R1+0xd0] ;  /* 0x0000d00001047983 */ /* 0x001ea20000300800 */
[----:B------:R-:W2:Y:S02]  /*3de70*/  LDL.LU R5, [R1+0xd4] ;  /* 0x0000d40001057983 */ /* 0x000ea40000300800 */
[----:B------:R-:W2:Y:S02]  /*3de80*/  LDL.LU R6, [R1+0xd8] ;  /* 0x0000d80001067983 */ /* 0x000ea40000300800 */
[----:B------:R-:W2:Y:S02]  /*3de90*/  LDL.LU R7, [R1+0xdc] ;  /* 0x0000dc0001077983 */ /* 0x000ea40000300800 */
[C---:B--2---:R-:W-:Y:S01]  /*3dea0*/  HMMA.16816.F32.BF16 R4, R20.reuse, R26, R4 ;  /* 0x0000001a1404723c */ /* 0x044fe20000041804 */
[----:B------:R-:W-:Y:S01]  /*3deb0*/  STL.64 [R1+0x3290], R26 ;  /* 0x0032901a01007387 */ /* 0x000fe20000100a00 */
[----:B------:R-:W-:Y:S11]  /*3dec0*/  STL.64 [R1+0x3288], R24 ;  /* 0x0032881801007387 */ /* 0x000ff60000100a00 */
[----:B------:R-:W-:Y:S10]  /*3ded0*/  @!UPT UIADD3 URZ, URZ, URZ, URZ ;  /* 0x0000003f3f3ff290 */ /* 0x000ff4000fffe03f */
[----:B------:R-:W-:Y:S01]  /*3dee0*/  STL.64 [R1+0x230], R4 ;  /* 0x0002300401007387 */ /* 0x000fe20000100a00 */
[----:B------:R4:W-:Y:S02]  /*3def0*/  STL.64 [R1+0x238], R6 ;  /* 0x0002380601007387 */ /* 0x0009e40000100a00 */
[----:B----4-:R-:W-:Y:S07]  /*3df00*/  HMMA.16816.F32.BF16 R4, R20, R18, R8 ;  /* 0x000000121404723c */ /* 0x010fee0000041808 */
[----:B------:R-:W-:-:S02]  /*3df10*/  IMAD.MOV.U32 R10, RZ, RZ, R18 ;  /* 0x000000ffff0a7224 */ /* 0x000fc400078e0012 */
[----:B------:R-:W-:Y:S11]  /*3df20*/  IMAD.MOV.U32 R9, RZ, RZ, R19 ;  /* 0x000000ffff097224 */ /* 0x000ff600078e0013 */
[----:B------:R-:W-:Y:S03]  /*3df30*/  @!UPT UIADD3 URZ, URZ, URZ, URZ ;  /* 0x0000003f3f3ff290 */ /* 0x000fe6000fffe03f */
[----:B------:R-:W-:Y:S01]  /*3df40*/  STL.64 [R1+0x220], R4 ;  /* 0x0002200401007387 */ /* 0x000fe20000100a00 */
[----:B------:R-:W-:Y:S02]  /*3df50*/  STL.64 [R1+0x228], R6 ;  /* 0x0002280601007387 */ /* 0x000fe40000100a00 */
[----:B------:R-:W-:Y:S02]  /*3df60*/  STL [R1+0x331c], R10 ;  /* 0x00331c0a01007387 */ /* 0x000fe40000100800 */
[----:B------:R0:W-:Y:S01]  /*3df70*/  STL [R1+0x3318], R9 ;  /* 0x0033180901007387 */ /* 0x0001e20000100800 */
[----:B------:R-:W2:Y:S01]  /*3df80*/  LDL.LU R16, [R1+0x30] ;  /* 0x0000300001107983 */ /* 0x000ea20000300800 */
[----:B------:R-:W2:Y:S02]  /*3df90*/  LDL.LU R17, [R1+0x34] ;  /* 0x0000340001117983 */ /* 0x000ea40000300800 */
[----:B------:R-:W4:Y:S02]  /*3dfa0*/  LDL.LU R18, [R1+0x38] ;  /* 0x0000380001127983 */ /* 0x000f240000300800 */
[----:B------:R-:W4:Y:S01]  /*3dfb0*/  LDL.LU R19, [R1+0x3c] ;  /* 0x00003c0001137983 */ /* 0x000f220000300800 */
[----:B------:R-:W2:Y:S04]  /*3dfc0*/  LDL.LU R8, [R1+0xb0] ;  /* 0x0000b00001087983 */ /* 0x000ea80000300800 */
[----:B0-----:R-:W3:Y:S01]  /*3dfd0*/  LDL.LU R9, [R1+0xb4] ;  /* 0x0000b40001097983 */ /* 0x001ee20000300800 */
[----:B------:R-:W3:Y:S02]  /*3dfe0*/  LDL.LU R10, [R1+0xb8] ;  /* 0x0000b800010a7983 */ /* 0x000ee40000300800 */
[----:B------:R-:W3:Y:S02]  /*3dff0*/  LDL.LU R11, [R1+0xbc] ;  /* 0x0000bc00010b7983 */ /* 0x000ee40000300800 */
[----:B------:R-:W3:Y:S01]  /*3e000*/  LDL.LU.64 R14, [R1+0x68] ;  /* 0x00006800010e7983 */ /* 0x000ee20000300a00 */
[----:B------:R-:W3:Y:S01]  /*3e010*/  LDL.LU R4, [R1+0xa0] ;  /* 0x0000a00001047983 */ /* 0x000ee20000300800 */
[----:B------:R-:W3:Y:S02]  /*3e020*/  LDL.LU R5, [R1+0xa4] ;  /* 0x0000a40001057983 */ /* 0x000ee40000300800 */
[----:B------:R-:W3:Y:S02]  /*3e030*/  LDL.LU R6, [R1+0xa8] ;  /* 0x0000a80001067983 */ /* 0x000ee40000300800 */
[----:B------:R-:W3:Y:S01]  /*3e040*/  LDL.LU R7, [R1+0xac] ;  /* 0x0000ac0001077983 */ /* 0x000ee20000300800 */
[----:B----4-:R0:W-:Y:S01]  /*3e050*/  STL.64 [R1+0x32a0], R18 ;  /* 0x0032a01201007387 */ /* 0x0101e20000100a00 */
[----:B--2---:R-:W-:Y:S02]  /*3e060*/  STL.64 [R1+0x3298], R16 ;  /* 0x0032981001007387 */ /* 0x004fe40000100a00 */
[----:B------:R-:W2:Y:S02]  /*3e070*/  LDL.LU R24, [R1+0x40] ;  /* 0x0000400001187983 */ /* 0x000ea40000300800 */
[----:B------:R-:W2:Y:S01]  /*3e080*/  LDL.LU R25, [R1+0x44] ;  /* 0x0000440001197983 */ /* 0x000ea20000300800 */
[----:B------:R-:W4:Y:S01]  /*3e090*/  LDL.LU R26, [R1+0x48] ;  /* 0x00004800011a7983 */ /* 0x000f220000300800 */
[----:B------:R-:W4:Y:S02]  /*3e0a0*/  LDL.LU R27, [R1+0x4c] ;  /* 0x00004c00011b7983 */ /* 0x000f240000300800 */
[----:B0-----:R-:W-:-:S02]  /*3e0b0*/  IMAD.MOV.U32 R18, RZ, RZ, R0 ;  /* 0x000000ffff127224 */ /* 0x001fc400078e0000 */
[----:B------:R-:W-:Y:S01]  /*3e0c0*/  IMAD.MOV.U32 R19, RZ, RZ, R13 ;  /* 0x000000ffff137224 */ /* 0x000fe200078e000d */
[----:B----4-:R-:W-:Y:S01]  /*3e0d0*/  STL.64 [R1+0x32b0], R26 ;  /* 0x0032b01a01007387 */ /* 0x010fe20000100a00 */
[----:B--2---:R0:W-:Y:S02]  /*3e0e0*/  STL.64 [R1+0x32a8], R24 ;  /* 0x0032a81801007387 */ /* 0x0041e40000100a00 */
[----:B------:R-:W2:Y:S02]  /*3e0f0*/  LDL.LU R0, [R1+0x3320] ;  /* 0x0033200001007983 */ /* 0x000ea40000300800 */
[----:B------:R1:W-:Y:S01]  /*3e100*/  STL.64 [R1+0x32b8], R18 ;  /* 0x0032b81201007387 */ /* 0x0003e20000100a00 */
[----:B0-----:R-:W4:Y:S01]  /*3e110*/  LDL.LU R24, [R1+0x50] ;  /* 0x0000500001187983 */ /* 0x001f220000300800 */
[----:B------:R-:W4:Y:S02]  /*3e120*/  LDL.LU R25, [R1+0x54] ;  /* 0x0000540001197983 */ /* 0x000f240000300800 */
[----:B------:R-:W2:Y:S02]  /*3e130*/  LDL.LU R26, [R1+0x58] ;  /* 0x00005800011a7983 */ /* 0x000ea40000300800 */
[----:B------:R-:W2:Y:S01]  /*3e140*/  LDL.LU R27, [R1+0x5c] ;  /* 0x00005c00011b7983 */ /* 0x000ea20000300800 */
[----:B---3--:R-:W-:Y:S01]  /*3e150*/  HMMA.16816.F32.BF16 R8, R20, R14, R8 ;  /* 0x0000000e1408723c */ /* 0x008fe20000041808 */
[----:B-1----:R-:W-:-:S02]  /*3e160*/  IMAD.MOV.U32 R18, RZ, RZ, R12 ;  /* 0x000000ffff127224 */ /* 0x002fc400078e000c */
[----:B------:R-:W-:Y:S02]  /*3e170*/  IMAD.MOV.U32 R19, RZ, RZ, R2 ;  /* 0x000000ffff137224 */ /* 0x000fe400078e0002 */
[----:B------:R-:W-:Y:S01]  /*3e180*/  IMAD.MOV.U32 R2, RZ, RZ, R15 ;  /* 0x000000ffff027224 */ /* 0x000fe200078e000f */
[----:B--2---:R-:W-:Y:S01]  /*3e190*/  STL.64 [R1+0x32c8], R26 ;  /* 0x0032c81a01007387 */ /* 0x004fe20000100a00 */
[----:B----4-:R-:W-:Y:S02]  /*3e1a0*/  STL.64 [R1+0x32c0], R24 ;  /* 0x0032c01801007387 */ /* 0x010fe40000100a00 */
[----:B------:R0:W-:Y:S02]  /*3e1b0*/  STL.64 [R1+0x32f8], R18 ;  /* 0x0032f81201007387 */ /* 0x0001e40000100a00 */
[----:B------:R-:W2:Y:S01]  /*3e1c0*/  LDL.LU R16, [R1+0x90] ;  /* 0x0000900001107983 */ /* 0x000ea20000300800 */
[----:B------:R-:W2:Y:S04]  /*3e1d0*/  LDL.LU R17, [R1+0x94] ;  /* 0x0000940001117983 */ /* 0x000ea80000300800 */
[----:B0-----:R-:W2:Y:S01]  /*3e1e0*/  LDL.LU R18, [R1+0x98] ;  /* 0x0000980001127983 */ /* 0x001ea20000300800 */
[----:B------:R-:W2:Y:S02]  /*3e1f0*/  LDL.LU R19, [R1+0x9c] ;  /* 0x00009c0001137983 */ /* 0x000ea40000300800 */
[----:B------:R-:W3:Y:S02]  /*3e200*/  LDL.LU R24, [R1+0x80] ;  /* 0x0000800001187983 */ /* 0x000ee40000300800 */
[----:B------:R-:W3:Y:S01]  /*3e210*/  LDL.LU R25, [R1+0x84] ;  /* 0x0000840001197983 */ /* 0x000ee20000300800 */
[----:B------:R-:W3:Y:S01]  /*3e220*/  LDL.LU R26, [R1+0x88] ;  /* 0x00008800011a7983 */ /* 0x000ee20000300800 */
[----:B------:R-:W3:Y:S02]  /*3e230*/  LDL.LU R27, [R1+0x8c] ;  /* 0x00008c00011b7983 */ /* 0x000ee40000300800 */
[----:B------:R0:W-:Y:S02]  /*3e240*/  STL.64 [R1+0x210], R8 ;  /* 0x0002100801007387 */ /* 0x0001e40000100a00 */
[----:B------:R1:W-:Y:S02]  /*3e250*/  STL.64 [R1+0x218], R10 ;  /* 0x0002180a01007387 */ /* 0x0003e40000100a00 */
[----:B0-----:R-:W-:Y:S01]  /*3e260*/  IMAD.MOV.U32 R8, RZ, RZ, R14 ;  /* 0x000000ffff087224 */ /* 0x001fe200078e000e */
[----:B-1----:R-:W4:Y:S01]  /*3e270*/  LDL.LU R10, [R1+0x331c] ;  /* 0x00331c00010a7983 */ /* 0x002f220000300800 */
[----:B------:R-:W2:Y:S02]  /*3e280*/  LDL.LU R9, [R1+0x3318] ;  /* 0x0033180001097983 */ /* 0x000ea40000300800 */
[----:B------:R-:W2:Y:S02]  /*3e290*/  LDL.LU.64 R14, [R1+0x3310] ;  /* 0x00331000010e7983 */ /* 0x000ea40000300a00 */
[C---:B--2---:R-:W-:Y:S11]  /*3e2a0*/  HMMA.16816.F32.BF16 R4, R20.reuse, R14, R4 ;  /* 0x0000000e1404723c */ /* 0x044ff60000041804 */
[----:B------:R-:W-:Y:S11]  /*3e2b0*/  @!UPT UIADD3 URZ, URZ, URZ, URZ ;  /* 0x0000003f3f3ff290 */ /* 0x000ff6000fffe03f */
[----:B------:R-:W-:Y:S01]  /*3e2c0*/  @!UPT UIADD3 URZ, URZ, URZ, URZ ;  /* 0x0000003f3f3ff290 */ /* 0x000fe2000fffe03f */
[----:B------:R-:W-:Y:S01]  /*3e2d0*/  STL.64 [R1+0x1f0], R4 ;  /* 0x0001f00401007387 */ /* 0x000fe20000100a00 */
[----:B------:R0:W-:Y:S03]  /*3e2e0*/  STL.64 [R1+0x1f8], R6 ;  /* 0x0001f80601007387 */ /* 0x0001e60000100a00 */
[----:B0-----:R-:W2:Y:S01]  /*3e2f0*/  LDL.LU.64 R6, [R1+0x3308] ;  /* 0x0033080001067983 */ /* 0x001ea20000300a00 */
[----:B------:R-:W3:Y:S02]  /*3e300*/  LDL.LU.64 R4, [R1+0x3300] ;  /* 0x0033000001047983 */ /* 0x000ee40000300a00 */
[----:B------:R0:W-:Y:S02]  /*3e310*/  STL.64 [R1+0x3258], R14 ;  /* 0x0032580e01007387 */ /* 0x0001e40000100a00 */
[----:B------:R-:W3:Y:S01]  /*3e320*/  LDL.LU R12, [R1+0x140] ;  /* 0x00014000010c7983 */ /* 0x000ee20000300800 */
[----:B------:R-:W3:Y:S04]  /*3e330*/  LDL.LU R13, [R1+0x144] ;  /* 0x00014400010d7983 */ /* 0x000ee80000300800 */
[----:B0-----:R-:W3:Y:S01]  /*3e340*/  LDL.LU R14, [R1+0x148] ;  /* 0x00014800010e7983 */ /* 0x001ee20000300800 */
[----:B------:R-:W3:Y:S01]  /*3e350*/  LDL.LU R15, [R1+0x14c] ;  /* 0x00014c00010f7983 */ /* 0x000ee20000300800 */
[----:B--2---:R-:W-:Y:S02]  /*3e360*/  HMMA.16816.F32.BF16 R20, R20, R6, R16 ;  /* 0x000000061414723c */ /* 0x004fe40000041810 */
[----:B---3--:R4:W-:Y:S01]  /*3e370*/  STL.64 [R1+0x3268], R14 ;  /* 0x0032680e01007387 */ /* 0x0089e20000100a00 */
[----:B------:R-:W-:Y:S02]  /*3e380*/  STL.64 [R1+0x3260], R12 ;  /* 0x0032600c01007387 */ /* 0x000fe40000100a00 */
[----:B----4-:R-:W-:-:S02]  /*3e390*/  IMAD.MOV.U32 R14, RZ, RZ, R10 ;  /* 0x000000ffff0e7224 */ /* 0x010fc400078e000a */
[----:B------:R-:W-:Y:S02]  /*3e3a0*/  IMAD.MOV.U32 R15, RZ, RZ, R9 ;  /* 0x000000ffff0f7224 */ /* 0x000fe400078e0009 */
[----:B------:R-:W-:Y:S02]  /*3e3b0*/  IMAD.MOV.U32 R10, RZ, RZ, R6 ;  /* 0x000000ffff0a7224 */ /* 0x000fe400078e0006 */
[----:B------:R-:W-:Y:S01]  /*3e3c0*/  IMAD.MOV.U32 R9, RZ, RZ, R7 ;  /* 0x000000ffff097224 */ /* 0x000fe200078e0007 */
[----:B------:R0:W-:Y:S01]  /*3e3d0*/  STL.64 [R1+0x3280], R14 ;  /* 0x0032800e01007387 */ /* 0x0001e20000100a00 */
[----:B------:R-:W2:Y:S10]  /*3e3e0*/  LDL.LU.64 R18, [R1+0x32f8] ;  /* 0x0032f80001127983 */ /* 0x000eb40000300a00 */
[----:B------:R-:W-:Y:S02]  /*3e3f0*/  STL.64 [R1+0x1e0], R20 ;  /* 0x0001e01401007387 */ /* 0x000fe40000100a00 */
[----:B------:R1:W-:Y:S01]  /*3e400*/  STL.64 [R1+0x1e8], R22 ;  /* 0x0001e81601007387 */ /* 0x0003e20000100a00 */
[----:B------:R-:W3:Y:S01]  /*3e410*/  LDL.LU.64 R6, [R1+0x32f0] ;  /* 0x0032f00001067983 */ /* 0x000ee20000300a00 */
[----:B0-----:R-:W-:-:S02]  /*3e420*/  IMAD.MOV.U32 R14, RZ, RZ, R5 ;  /* 0x000000ffff0e7224 */ /* 0x001fc400078e0005 */
[----:B------:R-:W-:Y:S02]  /*3e430*/  IMAD.MOV.U32 R15, RZ, RZ, R4 ;  /* 0x000000ffff0f7224 */ /* 0x000fe400078e0004 */
[----:B------:R-:W4:Y:S01]  /*3e440*/  LDL.LU.64 R4, [R1+0x32e8] ;  /* 0x0032e80001047983 */ /* 0x000f220000300a00 */
[----:B-1----:R-:W-:Y:S02]  /*3e450*/  IMAD.MOV.U32 R22, RZ, RZ, R10 ;  /* 0x000000ffff167224 */ /* 0x002fe400078e000a */
[----:B------:R-:W-:-:S05]  /*3e460*/  IMAD.MOV.U32 R23, RZ, RZ, R9 ;  /* 0x000000ffff177224 */ /* 0x000fca00078e0009 */
[----:B------:R3:W-:Y:S02]  /*3e470*/  STL.64 [R1+0x3250], R22 ;  /* 0x0032501601007387 */ /* 0x0007e40000100a00 */
[----:B---3--:R-:W-:Y:S02]  /*3e480*/  IMAD.MOV.U32 R22, RZ, RZ, R6 ;  /* 0x000000ffff167224 */ /* 0x008fe400078e0006 */
[----:B------:R-:W-:Y:S02]  /*3e490*/  IMAD.MOV.U32 R23, RZ, RZ, R7 ;  /* 0x000000ffff177224 */ /* 0x000fe400078e0007 */
[----:B----4-:R-:W-:Y:S02]  /*3e4a0*/  IMAD.MOV.U32 R20, RZ, RZ, R4 ;  /* 0x000000ffff147224 */ /* 0x010fe400078e0004 */
[----:B------:R-:W-:Y:S01]  /*3e4b0*/  IMAD.MOV.U32 R21, RZ, RZ, R5 ;  /* 0x000000ffff157224 */ /* 0x000fe200078e0005 */
[----:B------:R-:W2:Y:S01]  /*3e4c0*/  LDL.LU R4, [R1+0x32e0] ;  /* 0x0032e00001047983 */ /* 0x000ea20000300800 */
[----:B------:R-:W2:Y:S02]  /*3e4d0*/  LDL.LU R5, [R1+0x32dc] ;  /* 0x0032dc0001057983 */ /* 0x000ea40000300800 */
[----:B------:R-:W2:Y:S02]  /*3e4e0*/  LDL.LU R6, [R1+0x32d8] ;  /* 0x0032d80001067983 */ /* 0x000ea40000300800 */
[----:B------:R-:W2:Y:S01]  /*3e4f0*/  LDL.LU R7, [R1+0x32d4] ;  /* 0x0032d40001077983 */ /* 0x000ea20000300800 */
[----:B------:R-:W-:Y:S01]  /*3e500*/  STL.64 [R1+0x3278], R22 ;  /* 0x0032781601007387 */ /* 0x000fe20000100a00 */
[----:B------:R0:W-:Y:S03]  /*3e510*/  STL.64 [R1+0x3270], R20 ;  /* 0x0032701401007387 */ /* 0x0001e60000100a00 */
[----:B0-----:R-:W3:Y:S01]  /*3e520*/  LDL.LU R20, [R1+0x120] ;  /* 0x0001200001147983 */ /* 0x001ee20000300800 */
[----:B------:R-:W3:Y:S02]  /*3e530*/  LDL.LU R21, [R1+0x124] ;  /* 0x0001240001157983 */ /* 0x000ee40000300800 */
[----:B------:R-:W3:Y:S02]  /*3e540*/  LDL.LU R22, [R1+0x128] ;  /* 0x0001280001167983 */ /* 0x000ee40000300800 */
[----:B------:R-:W-:-:S02]  /*3e550*/  IMAD.MOV.U32 R23, RZ, RZ, R0 ;  /* 0x000000ffff177224 */ /* 0x000fc400078e0000 */
[----:B------:R-:W4:Y:S01]  /*3e560*/  LDL.LU R0, [R1+0x32d0] ;  /* 0x0032d00001007983 */ /* 0x000f220000300800 */
[C---:B--2---:R-:W-:Y:S03]  /*3e570*/  HMMA.16816.F32.BF16 R16, R4.reuse, R18, R24 ;  /* 0x000000120410723c */ /* 0x044fe60000041818 */
[----:B------:R-:W2:Y:S01]  /*3e580*/  LDL.LU.64 R26, [R1+0x32c8] ;  /* 0x0032c800011a7983 */ /* 0x000ea20000300a00 */
[----:B------:R-:W2:Y:S11]  /*3e590*/  LDL.LU.64 R24, [R1+0x32c0] ;  /* 0x0032c00001187983 */ /* 0x000eb60000300a00 */
[----:B------:R-:W-:Y:S08]  /*3e5a0*/  @!UPT UIADD3 URZ, URZ, URZ, URZ ;  /* 0x0000003f3f3ff290 */ /* 0x000ff0000fffe03f */
        /* <DEDUP_REMOVED lines=9> */
[----:B0-----:R-:W3:Y:S01]  /*3e640*/  LDL.LU.64 R18, [R1+0x32a0] ;  /* 0x0032a00001127983 */ /* 0x001ee20000300a00 */
[----:B------:R-:W3:Y:S01]  /*3e650*/  LDL.LU.64 R16, [R1+0x3298] ;  /* 0x0032980001107983 */ /* 0x000ee20000300a00 */
[C---:B--2---:R-:W-:Y:S02]  /*3e660*/  HMMA.16816.F32.BF16 R12, R4.reuse, R14, R24 ;  /* 0x0000000e040c723c */ /* 0x044fe40000041818 */
[----:B------:R-:W3:Y:S01]  /*3e670*/  LDL.LU.64 R26, [R1+0x3290] ;  /* 0x00329000011a7983 */ /* 0x000ee20000300a00 */
[----:B------:R-:W2:Y:S11]  /*3e680*/  LDL.LU.64 R24, [R1+0x3288] ;  /* 0x0032880001187983 */ /* 0x000eb60000300a00 */
[----:B------:R-:W-:Y:S09]  /*3e690*/  @!UPT UIADD3 URZ, URZ, URZ, URZ ;  /* 0x0000003f3f3ff290 */ /* 0x000ff2000fffe03f */
[----:B------:R-:W-:Y:S01]  /*3e6a0*/  STL.64 [R1+0x1b0], R12 ;  /* 0x0001b00c01007387 */ /* 0x000fe20000100a00 */
[----:B------:R3:W-:Y:S02]  /*3e6b0*/  STL.64 [R1+0x1b8], R14 ;  /* 0x0001b80e01007387 */ /* 0x0007e40000100a00 */
[----:B---3--:R-:W-:Y:S07]  /*3e6c0*/  HMMA.16816.F32.BF16 R12, R4, R26, R16 ;  /* 0x0000001a040c723c */ /* 0x008fee0000041810 */
[----:B------:R-:W-:-:S02]  /*3e6d0*/  IMAD.MOV.U32 R26, RZ, RZ, R8 ;  /* 0x000000ffff1a7224 */ /* 0x000fc400078e0008 */
[----:B------:R-:W0:Y:S11]  /*3e6e0*/  LDSM.16.MT88.4 R8, [R29+0x10000] ;  /* 0x010000001d08783b */ /* 0x000e360000004200 */
[----:B------:R-:W-:Y:S03]  /*3e6f0*/  @!UPT UIADD3 URZ, URZ, URZ, URZ ;  /* 0x0000003f3f3ff290 */ /* 0x000fe6000fffe03f */
[----:B------:R-:W-:Y:S01]  /*3e700*/  STL.64 [R1+0x1a0], R12 ;  /* 0x0001a00c01007387 */ /* 0x000fe20000100a00 */
[----:B------:R-:W-:Y:S02]  /*3e710*/  STL.64 [R1+0x1a8], R14 ;  /* 0x0001a80e01007387 */ /* 0x000fe40000100a00 */
[----:B----4-:R-:W1:Y:S01]  /*3e720*/  LDSM.16.M88.4 R12, [R0+0x20100] ;  /* 0x02010000000c783b */ /* 0x010e620000000200 */
[----:B0-----:R-:W-:Y:S03]  /*3e730*/  STL.64 [R1+0x3248], R10 ;  /* 0x0032480a01007387 */ /* 0x001fe60000100a00 */
[----:B------:R0:W-:Y:S02]  /*3e740*/  STL.64 [R1+0x3240], R8 ;  /* 0x0032400801007387 */ /* 0x0001e40000100a00 */
[----:B0-----:R-:W3:Y:S01]  /*3e750*/  LDL.LU R8, [R1+0x190] ;  /* 0x0001900001087983 */ /* 0x001ee20000300800 */
[----:B------:R-:W3:Y:S02]  /*3e760*/  LDL.LU R9, [R1+0x194] ;  /* 0x0001940001097983 */ /* 0x000ee40000300800 */
[----:B-1----:R-:W-:Y:S02]  /*3e770*/  STL.64 [R1+0xc0], R12 ;  /* 0x0000c00c01007387 */ /* 0x002fe40000100a00 */
[----:B------:R0:W-:Y:S02]  /*3e780*/  STL.64 [R1+0xc8], R14 ;  /* 0x0000c80e01007387 */ /* 0x0001e40000100a00 */
[----:B0-----:R-:W4:Y:S01]  /*3e790*/  LDL.LU.64 R14, [R1+0x3280] ;  /* 0x00328000010e7983 */ /* 0x001f220000300a00 */
[----:B------:R-:W-:-:S02]  /*3e7a0*/  IMAD.MOV.U32 R17, RZ, RZ, R12 ;  /* 0x000000ffff117224 */ /* 0x000fc400078e000c */
[----:B------:R-:W-:Y:S02]  /*3e7b0*/  IMAD.MOV.U32 R16, RZ, RZ, R13 ;  /* 0x000000ffff107224 */ /* 0x000fe400078e000d */
[----:B----4-:R-:W-:Y:S01]  /*3e7c0*/  HMMA.16816.F32.BF16 R12, R4, R14, R20 ;  /* 0x0000000e040c723c */ /* 0x010fe20000041814 */
[----:B------:R-:W4:Y:S01]  /*3e7d0*/  LDL.LU.64 R22, [R1+0x3278] ;  /* 0x0032780001167983 */ /* 0x000f220000300a00 */
[----:B------:R-:W4:Y:S11]  /*3e7e0*/  LDL.LU.64 R20, [R1+0x3270] ;  /* 0x0032700001147983 */ /* 0x000f360000300a00 */
[----:B------:R-:W-:Y:S10]  /*3e7f0*/  @!UPT UIADD3 URZ, URZ, URZ, URZ ;  /* 0x0000003f3f3ff290 */ /* 0x000ff4000fffe03f */
[----:B------:R-:W-:Y:S01]  /*3e800*/  STL.64 [R1+0x170], R12 ;  /* 0x0001700c01007387 */ /* 0x000fe20000100a00 */
[----:B------:R-:W-:Y:S02]  /*3e810*/  STL.64 [R1+0x178], R14 ;  /* 0x0001780e01007387 */ /* 0x000fe40000100a00 */
[----:B------:R-:W0:Y:S02]  /*3e820*/  LDSM.16.M88.4 R12, [R0+0x21100] ;  /* 0x02110000000c783b */ /* 0x000e240000000200 */
[----:B0-----:R-:W-:Y:S02]  /*3e830*/  STL.64 [R1+0xb0], R12 ;  /* 0x0000b00c01007387 */ /* 0x001fe40000100a00 */
[----:B------:R0:W-:Y:S02]  /*3e840*/  STL.64 [R1+0xb8], R14 ;  /* 0x0000b80e01007387 */ /* 0x0001e40000100a00 */
[----:B0-----:R-:W3:Y:S01]  /*3e850*/  LDL.LU.64 R14, [R1+0x3268] ;  /* 0x00326800010e7983 */ /* 0x001ee20000300a00 */
[----:B------:R-:W3:Y:S02]  /*3e860*/  LDL.LU.64 R12, [R1+0x3260] ;  /* 0x00326000010c7983 */ /* 0x000ee40000300a00 */
[----:B------:R-:W-:-:S02]  /*3e870*/  IMAD.MOV.U32 R27, RZ, RZ, R2 ;  /* 0x000000ffff1b7224 */ /* 0x000fc400078e0002 */
[----:B--2---:R-:W-:Y:S02]  /*3e880*/  IMAD.MOV.U32 R10, RZ, RZ, R25 ;  /* 0x000000ffff0a7224 */ /* 0x004fe400078e0019 */
[----:B------:R-:W-:-:S03]  /*3e890*/  IMAD.MOV.U32 R11, RZ, RZ, R24 ;  /* 0x000000ffff0b7224 */ /* 0x000fc600078e0018 */
[C---:B---3--:R-:W-:Y:S01]  /*3e8a0*/  HMMA.16816.F32.BF16 R24, R4.reuse, R26, R12 ;  /* 0x0000001a0418723c */ /* 0x048fe2000004180c */
[----:B------:R-:W4:Y:S11]  /*3e8b0*/  LDL.LU.64 R14, [R1+0x3258] ;  /* 0x00325800010e7983 */ /* 0x000f360000300a00 */
[----:B------:R-:W-:Y:S11]  /*3e8c0*/  @!UPT UIADD3 URZ, URZ, URZ, URZ ;  /* 0x0000003f3f3ff290 */ /* 0x000ff6000fffe03f */
[----:B------:R-:W-:Y:S01]  /*3e8d0*/  STL.64 [R1+0x160], R24 ;  /* 0x0001601801007387 */ /* 0x000fe20000100a00 */
[----:B------:R-:W-:Y:S02]  /*3e8e0*/  STL.64 [R1+0x168], R26 ;  /* 0x0001681a01007387 */ /* 0x000fe40000100a00 */
[----:B------:R-:W0:Y:S02]  /*3e8f0*/  LDSM.16.M88.4 R24, [R0+0x22100] ;  /* 0x022100000018783b */ /* 0x000e240000000200 */
[----:B0-----:R-:W-:Y:S02]  /*3e900*/  STL.64 [R1+0xa0], R24 ;  /* 0x0000a01801007387 */ /* 0x001fe40000100a00 */
[----:B------:R-:W-:Y:S01]  /*3e910*/  STL.64 [R1+0xa8], R26 ;  /* 0x0000a81a01007387 */ /* 0x000fe20000100a00 */
[C---:B----4-:R-:W-:Y:S01]  /*3e920*/  HMMA.16816.F32.BF16 R12, R4.reuse, R14, R20 ;  /* 0x0000000e040c723c */ /* 0x050fe20000041814 */
[----:B------:R-:W2:Y:S11]  /*3e930*/  LDL.LU.64 R22, [R1+0x3250] ;  /* 0x0032500001167983 */ /* 0x000eb60000300a00 */
[----:B------:R-:W-:Y:S11]  /*3e940*/  @!UPT UIADD3 URZ, URZ, URZ, URZ ;  /* 0x0000003f3f3ff290 */ /* 0x000ff6000fffe03f */
[----:B------:R-:W-:Y:S01]  /*3e950*/  STL.64 [R1+0x150], R12 ;  /* 0x0001500c01007387 */ /* 0x000fe20000100a00 */
[----:B------:R-:W-:Y:S02]  /*3e960*/  STL.64 [R1+0x158], R14 ;  /* 0x0001580e01007387 */ /* 0x000fe40000100a00 */
[----:B------:R-:W-:Y:S02]  /*3e970*/  IMAD.MOV.U32 R19, RZ, RZ, R24 ;  /* 0x000000ffff137224 */ /* 0x000fe400078e0018 */
[----:B------:R-:W-:Y:S01]  /*3e980*/  IMAD.MOV.U32 R18, RZ, RZ, R25 ;  /* 0x000000ffff127224 */ /* 0x000fe200078e0019 */
[----:B------:R-:W0:Y:S01]  /*3e990*/  LDSM.16.M88.4 R12, [R0+0x24100] ;  /* 0x02410000000c783b */ /* 0x000e220000000200 */
[----:B--2---:R-:W-:Y:S03]  /*3e9a0*/  HMMA.16816.F32.BF16 R20, R4, R22, R8 ;  /* 0x000000160414723c */ /* 0x004fe60000041808 */
[----:B------:R-:W2:Y:S01]  /*3e9b0*/  LDL.LU.64 R10, [R1+0x3248] ;  /* 0x00324800010a7983 */ /* 0x000ea20000300a00 */
[----:B------:R-:W2:Y:S02]  /*3e9c0*/  LDL.LU.64 R8, [R1+0x3240] ;  /* 0x0032400001087983 */ /* 0x000ea40000300a00 */
[----:B------:R-:W3:Y:S11]  /*3e9d0*/  LDL.LU R4, [R1+0x260] ;  /* 0x0002600001047983 */ /* 0x000ef60000300800 */
[----:B------:R-:W-:Y:S06]  /*3e9e0*/  @!UPT UIADD3 URZ, URZ, URZ, URZ ;  /* 0x0000003f3f3ff290 */ /* 0x000fec000fffe03f */
[----:B------:R-:W-:Y:S01]  /*3e9f0*/  STL.64 [R1+0x140], R20 ;  /* 0x0001401401007387 */ /* 0x000fe20000100a00 */
[----:B------:R-:W-:Y:S02]  /*3ea00*/  STL.64 [R1+0x148], R22 ;  /* 0x0001481601007387 */ /* 0x000fe40000100a00 */
[----:B------:R-:W3:Y:S02]  /*3ea10*/  LDL.LU R5, [R1+0x264] ;  /* 0x0002640001057983 */ /* 0x000ee40000300800 */
[----:B------:R-:W4:Y:S01]  /*3ea20*/  LDL.LU R6, [R1+0x268] ;  /* 0x0002680001067983 */ /* 0x000f220000300800 */
[----:B------:R-:W4:Y:S04]  /*3ea30*/  LDL.LU R7, [R1+0x26c] ;  /* 0x00026c0001077983 */ /* 0x000f280000300800 */
[----:B----4-:R-:W-:Y:S01]  /*3ea40*/  STL.64 [R1+0x31f8], R6 ;  /* 0x0031f80601007387 */ /* 0x010fe20000100a00 */
[----:B---3--:R1:W-:Y:S02]  /*3ea50*/  STL.64 [R1+0x31f0], R4 ;  /* 0x0031f00401007387 */ /* 0x0083e40000100a00 */
[----:B-1----:R-:W-:-:S02]  /*3ea60*/  IMAD.MOV.U32 R4, RZ, RZ, R19 ;  /* 0x000000ffff047224 */ /* 0x002fc400078e0013 */
[----:B------:R-:W-:-:S05]  /*3ea70*/  IMAD.MOV.U32 R5, RZ, RZ, R18 ;  /* 0x000000ffff057224 */ /* 0x000fca00078e0012 */
[----:B------:R1:W-:Y:S04]  /*3ea80*/  STL.64 [R1+0x3208], R4 ;  /* 0x0032080401007387 */ /* 0x0003e80000100a00 */
[----:B-1----:R-:W3:Y:S04]  /*3ea90*/  LDL.64 R4, [R1+0xb0] ;  /* 0x0000b00001047983 */ /* 0x002ee80000100a00 */
[----:B---3--:R-:W-:Y:S01]  /*3eaa0*/  STL.64 [R1+0x3220], R4 ;  /* 0x0032200401007387 */ /* 0x008fe20000100a00 */
[----:B------:R-:W3:Y:S02]  /*3eab0*/  LDL.LU R20, [R1+0x2e0] ;  /* 0x0002e00001147983 */ /* 0x000ee40000300800 */
[----:B------:R-:W3:Y:S02]  /*3eac0*/  LDL.LU R21, [R1+0x2e4] ;  /* 0x0002e40001157983 */ /* 0x000ee40000300800 */
[----:B0-----:R-:W-:Y:S01]  /*3ead0*/  STL.64 [R1+0x80], R12 ;  /* 0x0000800c01007387 */ /* 0x001fe20000100a00 */
[----:B------:R-:W-:Y:S01]  /*3eae0*/  STL.64 [R1+0x88], R14 ;  /* 0x0000880e01007387 */ /* 0x000fe20000100a00 */
[----:B------:R0:W-:Y:S03]  /*3eaf0*/  STL.64 [R1+0x3200], R12 ;  /* 0x0032000c01007387 */ /* 0x0001e60000100a00 */
        /* <DEDUP_REMOVED lines=9> */
[----:B------:R-:W4:Y:S02]  /*3eb90*/  LDL.LU R15, [R1+0x27c] ;  /* 0x00027c00010f7983 */ /* 0x000f240000300800 */
[----:B------:R-:W-:-:S02]  /*3eba0*/  IMAD.MOV.U32 R22, RZ, RZ, R3 ;  /* 0x000000ffff167224 */ /* 0x000fc400078e0003 */
[----:B------:R-:W-:Y:S02]  /*3ebb0*/  IMAD.MOV.U32 R23, RZ, RZ, R28 ;  /* 0x000000ffff177224 */ /* 0x000fe400078e001c */
[----:B------:R-:W-:Y:S02]  /*3ebc0*/  IMAD.MOV.U32 R2, RZ, RZ, R27 ;  /* 0x000000ffff027224 */ /* 0x000fe400078e001b */
[----:B------:R-:W0:Y:S04]  /*3ebd0*/  LDSM.16.M88.4 R24, [R0+0x23100] ;  /* 0x023100000018783b */ /* 0x000e280000000200 */
[----:B----4-:R-:W-:Y:S01]  /*3ebe0*/  STL.64 [R1+0x3230], R14 ;  /* 0x0032300e01007387 */ /* 0x010fe20000100a00 */
[----:B--2---:R1:W-:Y:S03]  /*3ebf0*/  STL.64 [R1+0x3228], R12 ;  /* 0x0032280c01007387 */ /* 0x0043e60000100a00 */
[----:B-1----:R-:W2:Y:S01]  /*3ec00*/  LDL.LU R12, [R1+0x200] ;  /* 0x00020000010c7983 */ /* 0x002ea20000300800 */
[----:B------:R-:W2:Y:S02]  /*3ec10*/  LDL.LU R13, [R1+0x204] ;  /* 0x00020400010d7983 */ /* 0x000ea40000300800 */
[----:B------:R-:W2:Y:S02]  /*3ec20*/  LDL.LU R14, [R1+0x208] ;  /* 0x00020800010e7983 */ /* 0x000ea40000300800 */
[----:B------:R-:W2:Y:S01]  /*3ec30*/  LDL.LU R15, [R1+0x20c] ;  /* 0x00020c00010f7983 */ /* 0x000ea20000300800 */
[----:B------:R-:W4:Y:S01]  /*3ec40*/  LDL.LU R3, [R1+0x323c] ;  /* 0x00323c0001037983 */ /* 0x000f220000300800 */
[----:B------:R-:W4:Y:S02]  /*3ec50*/  LDL.LU R28, [R1+0x3238] ;  /* 0x00323800011c7983 */ /* 0x000f240000300800 */
[----:B------:R-:W-:Y:S02]  /*3ec60*/  STL.64 [R1+0x31d8], R22 ;  /* 0x0031d81601007387 */ /* 0x000fe40000100a00 */
[----:B---3--:R1:W-:Y:S02]  /*3ec70*/  STL.64 [R1+0x31d0], R20 ;  /* 0x0031d01401007387 */ /* 0x0083e40000100a00 */
[----:B-1----:R-:W3:Y:S01]  /*3ec80*/  LDL.LU R20, [R1+0x2c0] ;  /* 0x0002c00001147983 */ /* 0x002ee20000300800 */
[----:B------:R-:W3:Y:S02]  /*3ec90*/  LDL.LU R21, [R1+0x2c4] ;  /* 0x0002c40001157983 */ /* 0x000ee40000300800 */
[----:B------:R-:W3:Y:S02]  /*3eca0*/  LDL.LU R22, [R1+0x2c8] ;  /* 0x0002c80001167983 */ /* 0x000ee40000300800 */
[----:B------:R-:W3:Y:S02]  /*3ecb0*/  LDL.LU R23, [R1+0x2cc] ;  /* 0x0002cc0001177983 */ /* 0x000ee40000300800 */
[----:B------:R-:W-:-:S02]  /*3ecc0*/  IMAD.MOV.U32 R4, RZ, RZ, R17 ;  /* 0x000000ffff047224 */ /* 0x000fc400078e0011 */
[----:B------:R-:W-:Y:S02]  /*3ecd0*/  IMAD.MOV.U32 R5, RZ, RZ, R16 ;  /* 0x000000ffff057224 */ /* 0x000fe400078e0010 */
[----:B------:R-:W-:Y:S05]  /*3ece0*/  LDSM.16.M88.4 R16, [R0+0x25100] ;  /* 0x025100000010783b */ /* 0x000fea0000000200 */
[C---:B--2---:R-:W-:Y:S01]  /*3ecf0*/  HMMA.16816.F32.BF16 R4, R8.reuse, R4, R12 ;  /* 0x000000040804723c */ /* 0x044fe2000004180c */
[----:B---3--:R-:W-:Y:S01]  /*3ed00*/  STL.64 [R1+0x31e8], R22 ;  /* 0x0031e81601007387 */ /* 0x008fe20000100a00 */
[----:B------:R1:W-:Y:S03]  /*3ed10*/  STL.64 [R1+0x31e0], R20 ;  /* 0x0031e01401007387 */ /* 0x0003e60000100a00 */
[----:B-1----:R-:W2:Y:S01]  /*3ed20*/  LDL.LU R20, [R1+0x2a0] ;  /* 0x0002a00001147983 */ /* 0x002ea20000300800 */
[----:B------:R-:W2:Y:S02]  /*3ed30*/  LDL.LU R21, [R1+0x2a4] ;  /* 0x0002a40001157983 */ /* 0x000ea40000300800 */
[----:B0-----:R-:W-:Y:S02]  /*3ed40*/  STL.64 [R1+0x90], R24 ;  /* 0x0000901801007387 */ /* 0x001fe40000100a00 */
[----:B------:R-:W-:Y:S01]  /*3ed50*/  STL.64 [R1+0x98], R26 ;  /* 0x0000981a01007387 */ /* 0x000fe20000100a00 */
[----:B------:R-:W3:Y:S01]  /*3ed60*/  LDL.LU.64 R14, [R1+0x3230] ;  /* 0x00323000010e7983 */ /* 0x000ee20000300a00 */
[----:B------:R-:W3:Y:S11]  /*3ed70*/  LDL.LU.64 R12, [R1+0x3228] ;  /* 0x00322800010c7983 */ /* 0x000ef60000300a00 */
[----:B------:R-:W-:Y:S02]  /*3ed80*/  STL.64 [R1+0x130], R4 ;  /* 0x0001300401007387 */ /* 0x000fe40000100a00 */
[----:B------:R-:W-:Y:S02]  /*3ed90*/  STL.64 [R1+0x138], R6 ;  /* 0x0001380601007387 */ /* 0x000fe40000100a00 */
[----:B------:R-:W0:Y:S04]  /*3eda0*/  LDSM.16.M88.4 R4, [R0+0x26100] ;  /* 0x026100000004783b */ /* 0x000e280000000200 */
[----:B0-----:R0:W-:Y:S01]  /*3edb0*/  STL.64 [R1+0x40], R4 ;  /* 0x0000400401007387 */ /* 0x0011e20000100a00 */
[----:B------:R-:W-:Y:S03]  /*3edc0*/  STL.64 [R1+0x48], R6 ;  /* 0x0000480601007387 */ /* 0x000fe60000100a00 */
[----:B0-----:R-:W3:Y:S02]  /*3edd0*/  LDL.LU.64 R4, [R1+0x3220] ;  /* 0x0032200001047983 */ /* 0x001ee40000300a00 */
[----:B---3--:R-:W-:Y:S01]  /*3ede0*/  HMMA.16816.F32.BF16 R12, R8, R4, R12 ;  /* 0x00000004080c723c */ /* 0x008fe2000004180c */
[----:B------:R-:W-:-:S02]  /*3edf0*/  IMAD.MOV.U32 R27, RZ, RZ, R4 ;  /* 0x000000ffff1b7224 */ /* 0x000fc400078e0004 */
[----:B------:R-:W-:Y:S02]  /*3ee00*/  IMAD.MOV.U32 R26, RZ, RZ, R5 ;  /* 0x000000ffff1a7224 */ /* 0x000fe400078e0005 */
[----:B------:R-:W0:Y:S11]  /*3ee10*/  LDSM.16.M88.4 R4, [R0+0x27100] ;  /* 0x027100000004783b */ /* 0x000e360000000200 */
[----:B------:R-:W-:Y:S07]  /*3ee20*/  @!UPT UIADD3 URZ, URZ, URZ, URZ ;  /* 0x0000003f3f3ff290 */ /* 0x000fee000fffe03f */
[----:B------:R-:W-:Y:S01]  /*3ee30*/  STL.64 [R1+0x120], R12 ;  /* 0x0001200c01007387 */ /* 0x000fe20000100a00 */
[----:B------:R1:W-:Y:S03]  /*3ee40*/  STL.64 [R1+0x128], R14 ;  /* 0x0001280e01007387 */ /* 0x0003e60000100a00 */
[----:B-1----:R-:W3:Y:S01]  /*3ee50*/  LDL.LU.64 R14, [R1+0x3218] ;  /* 0x00321800010e7983 */ /* 0x002ee20000300a00 */
[----:B------:R-:W3:Y:S02]  /*3ee60*/  LDL.LU.64 R12, [R1+0x3210] ;  /* 0x00321000010c7983 */ /* 0x000ee40000300a00 */
[----:B------:R-:W-:Y:S02]  /*3ee70*/  STL.64 [R1+0x50], R16 ;  /* 0x0000501001007387 */ /* 0x000fe40000100a00 */
[----:B------:R-:W-:Y:S01]  /*3ee80*/  STL.64 [R1+0x58], R18 ;  /* 0x0000581201007387 */ /* 0x000fe20000100a00 */
[----:B0-----:R0:W-:Y:S01]  /*3ee90*/  STL.64 [R1+0x30], R4 ;  /* 0x0000300401007387 */ /* 0x0011e20000100a00 */
[----:B------:R3:W-:Y:S03]  /*3eea0*/  STL.64 [R1+0x38], R6 ;  /* 0x0000380601007387 */ /* 0x0007e60000100a00 */
[----:B0-----:R-:W3:Y:S01]  /*3eeb0*/  LDL.LU.64 R4, [R1+0x3208] ;  /* 0x0032080001047983 */ /* 0x001ee20000300a00 */
[----:B----4-:R-:W-:-:S02]  /*3eec0*/  IMAD.MOV.U32 R22, RZ, RZ, R28 ;  /* 0x000000ffff167224 */ /* 0x010fc400078e001c */
[----:B------:R-:W-:Y:S02]  /*3eed0*/  IMAD.MOV.U32 R23, RZ, RZ, R3 ;  /* 0x000000ffff177224 */ /* 0x000fe400078e0003 */
[----:B------:R-:W-:Y:S02]  /*3eee0*/  IMAD.MOV.U32 R28, RZ, RZ, R6 ;  /* 0x000000ffff1c7224 */ /* 0x000fe400078e0006 */
[----:B------:R-:W-:Y:S01]  /*3eef0*/  IMAD.MOV.U32 R3, RZ, RZ, R7 ;  /* 0x000000ffff037224 */ /* 0x000fe200078e0007 */
[----:B------:R-:W-:Y:S01]  /*3ef00*/  STL [R1+0x2a98], R0 ;  /* 0x002a980001007387 */ /* 0x000fe20000100800 */
[C---:B---3--:R-:W-:Y:S03]  /*3ef10*/  HMMA.16816.F32.BF16 R4, R8.reuse, R4, R12 ;  /* 0x000000040804723c */ /* 0x048fe6000004180c */
[----:B------:R-:W2:Y:S11]  /*3ef20*/  LDL.LU.64 R12, [R1+0x3200] ;  /* 0x00320000010c7983 */ /* 0x000eb60000300a00 */
[----:B------:R-:W-:Y:S09]  /*3ef30*/  @!UPT UIADD3 URZ, URZ, URZ, URZ ;  /* 0x0000003f3f3ff290 */ /* 0x000ff2000fffe03f */
[----:B------:R-:W-:Y:S01]  /*3ef40*/  STL.64 [R1+0x110], R4 ;  /* 0x0001100401007387 */ /* 0x000fe20000100a00 */
[----:B------:R0:W-:Y:S03]  /*3ef50*/  STL.64 [R1+0x118], R6 ;  /* 0x0001180601007387 */ /* 0x0001e60000100a00 */
[----:B0-----:R-:W3:Y:S01]  /*3ef60*/  LDL.LU.64 R6, [R1+0x31f8] ;  /* 0x0031f80001067983 */ /* 0x001ee20000300a00 */
[----:B------:R-:W3:Y:S02]  /*3ef70*/  LDL.LU.64 R4, [R1+0x31f0] ;  /* 0x0031f00001047983 */ /* 0x000ee40000300a00 */
[----:B------:R0:W-:Y:S01]  /*3ef80*/  STL.64 [R1+0x3190], R24 ;  /* 0x0031901801007387 */ /* 0x0001e20000100a00 */
[C---:B--2---:R-:W-:Y:S08]  /*3ef90*/  HMMA.16816.F32.BF16 R20, R8.reuse, R12, R20 ;  /* 0x0000000c0814723c */ /* 0x044ff00000041814 */
[C---:B---3--:R-:W-:Y:S11]  /*3efa0*/  HMMA.16816.F32.BF16 R4, R8.reuse, R24, R4 ;  /* 0x000000180804723c */ /* 0x048ff60000041804 */
[----:B------:R-:W-:Y:S11]  /*3efb0*/  @!UPT UIADD3 URZ, URZ, URZ, URZ ;  /* 0x0000003f3f3ff290 */ /* 0x000ff6000fffe03f */
[----:B------:R-:W-:Y:S01]  /*3efc0*/  @!UPT UIADD3 URZ, URZ, URZ, URZ ;  /* 0x0000003f3f3ff290 */ /* 0x000fe2000fffe03f */
[----:B------:R-:W-:Y:S01]  /*3efd0*/  STL.64 [R1+0x100], R4 ;  /* 0x0001000401007387 */ /* 0x000fe20000100a00 */
[----:B------:R-:W-:Y:S02]  /*3efe0*/  STL.64 [R1+0x108], R6 ;  /* 0x0001080601007387 */ /* 0x000fe40000100a00 */
[----:B------:R-:W-:Y:S02]  /*3eff0*/  STL.64 [R1+0xf0], R20 ;  /* 0x0000f01401007387 */ /* 0x000fe40000100a00 */
[----:B------:R1:W-:Y:S02]  /*3f000*/  STL.64 [R1+0xf8], R22 ;  /* 0x0000f81601007387 */ /* 0x0003e40000100a00 */
[----:B0-----:R-:W-:Y:S02]  /*3f010*/  IMAD.MOV.U32 R25, RZ, RZ, R12 ;  /* 0x000000ffff197224 */ /* 0x001fe400078e000c */
[----:B------:R-:W-:Y:S01]  /*3f020*/  IMAD.MOV.U32 R24, RZ, RZ, R13 ;  /* 0x000000ffff187224 */ /* 0x000fe200078e000d */
[----:B------:R-:W-:Y:S04]  /*3f030*/  LDSM.16.MT88.4 R4, [R29+0x10080] ;  /* 0x010080001d04783b */ /* 0x000fe80000004200 */
[----:B------:R-:W0:Y:S04]  /*3f040*/  LDSM.16.MT88.4 R12, [R29+0x10100] ;  /* 0x010100001d0c783b */ /* 0x000e280000004200 */
[----:B-1----:R-:W2:Y:S01]  /*3f050*/  LDL.LU.64 R22, [R1+0x31e8] ;  /* 0x0031e80001167983 */ /* 0x002ea20000300a00 */
[----:B------:R-:W2:Y:S03]  /*3f060*/  LDL.LU.64 R20, [R1+0x31e0] ;  /* 0x0031e00001147983 */ /* 0x000ea60000300a00 */
[----:B0-----:R-:W-:Y:S01]  /*3f070*/  STL.64 [R1+0x3160], R14 ;  /* 0x0031600e01007387 */ /* 0x001fe20000100a00 */
[----:B------:R0:W-:Y:S03]  /*3f080*/  STL.64 [R1+0x3158], R12 ;  /* 0x0031580c01007387 */ /* 0x0001e60000100a00 */
[----:B0-----:R-:W3:Y:S01]  /*3f090*/  LDL.LU.64 R12, [R1+0x40] ;  /* 0x00004000010c7983 */ /* 0x001ee20000300a00 */
[C---:B--2---:R-:W-:Y:S03]  /*3f0a0*/  HMMA.16816.F32.BF16 R16, R8.reuse, R16, R20 ;  /* 0x000000100810723c */ /* 0x044fe60000041814 */
[----:B------:R-:W2:Y:S01]  /*3f0b0*/  LDL.LU.64 R22, [R1+0x31d8] ;  /* 0x0031d80001167983 */ /* 0x000ea20000300a00 */
[----:B------:R-:W2:Y:S11]  /*3f0c0*/  LDL.LU.64 R20, [R1+0x31d0] ;  /* 0x0031d00001147983 */ /* 0x000eb60000300a00 */
[----:B------:R-:W-:Y:S08]  /*3f0d0*/  @!UPT UIADD3 URZ, URZ, URZ, URZ ;  /* 0x0000003f3f3ff290 */ /* 0x000ff0000fffe03f */
[----:B------:R-:W-:Y:S01]  /*3f0e0*/  STL.64 [R1+0xe0], R16 ;  /* 0x0000e01001007387 */ /* 0x000fe20000100a00 */
[----:B------:R-:W-:Y:S02]  /*3f0f0*/  STL.64 [R1+0xe8], R18 ;  /* 0x0000e81201007387 */ /* 0x000fe40000100a00 */
[----:B------:R-:W0:Y:S02]  /*3f100*/  LDSM.16.MT88.4 R16, [R29+0x10180] ;  /* 0x010180001d10783b */ /* 0x000e240000004200 */
[----:B0-----:R-:W-:Y:S02]  /*3f110*/  STL [R1+0x30fc], R16 ;  /* 0x0030fc1001007387 */ /* 0x001fe40000100800 */
[----:B------:R0:W-:Y:S02]  /*3f120*/  STL [R1+0x30f8], R17 ;  /* 0x0030f81101007387 */ /* 0x0001e40000100800 */
[----:B------:R-:W-:Y:S02]  /*3f130*/  STL [R1+0x30e4], R18 ;  /* 0x0030e41201007387 */ /* 0x000fe40000100800 */
[----:B------:R-:W-:Y:S01]  /*3f140*/  STL [R1+0x30e0], R19 ;  /* 0x0030e01301007387 */ /* 0x000fe20000100800 */
[----:B0-----:R-:W4:Y:S01]  /*3f150*/  LDL.LU.64 R16, [R1+0x30] ;  /* 0x0000300001107983 */ /* 0x001f220000300a00 */
[----:B---3--:R0:W-:Y:S01]  /*3f160*/  STL.64 [R1+0x3168], R12 ;  /* 0x0031680c01007387 */ /* 0x0081e20000100a00 */
[C---:B--2---:R-:W-:Y:S02]  /*3f170*/  HMMA.16816.F32.BF16 R20, R8.reuse, R12, R20 ;  /* 0x0000000c0814723c */ /* 0x044fe40000041814 */
[----:B0-----:R-:W2:Y:S11]  /*3f180*/  LDL.LU R12, [R1+0x2d0] ;  /* 0x0002d000010c7983 */ /* 0x001eb60000300800 */
[----:B------:R-:W-:Y:S10]  /*3f190*/  @!UPT UIADD3 URZ, URZ, URZ, URZ ;  /* 0x0000003f3f3ff290 */ /* 0x000ff4000fffe03f */
[----:B------:R-:W-:Y:S01]  /*3f1a0*/  STL.64 [R1+0xd0], R20 ;  /* 0x0000d01401007387 */ /* 0x000fe20000100a00 */
[----:B------:R-:W-:Y:S02]  /*3f1b0*/  STL.64 [R1+0xd8], R22 ;  /* 0x0000d81601007387 */ /* 0x000fe40000100a00 */
[----:B------:R-:W2:Y:S02]  /*3f1c0*/  LDL.LU R13, [R1+0x2d4] ;  /* 0x0002d400010d7983 */ /* 0x000ea40000300800 */
[----:B------:R-:W2:Y:S01]  /*3f1d0*/  LDL.LU R14, [R1+0x2d8] ;  /* 0x0002d800010e7983 */ /* 0x000ea20000300800 */
[----:B------:R-:W2:Y:S04]  /*3f1e0*/  LDL.LU R15, [R1+0x2dc] ;  /* 0x0002dc00010f7983 */ /* 0x000ea80000300800 */
[----:B------:R-:W0:Y:S04]  /*3f1f0*/  LDSM.16.MT88.4 R20, [R29+0x12000] ;  /* 0x012000001d14783b */ /* 0x000e280000004200 */
[----:B0-----:R-:W-:Y:S01]  /*3f200*/  STL [R1+0x303c], R22 ;  /* 0x00303c1601007387 */ /* 0x001fe20000100800 */
[----:B------:R-:W-:Y:S02]  /*3f210*/  STL [R1+0x3038], R23 ;  /* 0x0030381701007387 */ /* 0x000fe40000100800 */
[----:B------:R-:W-:Y:S02]  /*3f220*/  STL.64 [R1+0x3170], R20 ;  /* 0x0031701401007387 */ /* 0x000fe40000100a00 */
[----:B----4-:R-:W-:Y:S01]  /*3f230*/  IMAD.MOV.U32 R0, RZ, RZ, R17 ;  /* 0x000000ffff007224 */ /* 0x010fe200078e0011 */
[----:B--2---:R-:W-:Y:S07]  /*3f240*/  HMMA.16816.F32.BF16 R8, R8, R16, R12 ;  /* 0x000000100808723c */ /* 0x004fee000004180c */
[----:B------:R-:W-:-:S02]  /*3f250*/  IMAD.MOV.U32 R12, RZ, RZ, R25 ;  /* 0x000000ffff0c7224 */ /* 0x000fc400078e0019 */
[----:B------:R-:W-:Y:S02]  /*3f260*/  IMAD.MOV.U32 R13, RZ, RZ, R24 ;  /* 0x000000ffff0d7224 */ /* 0x000fe400078e0018 */
[----:B------:R-:W-:Y:S11]  /*3f270*/  IMAD.MOV.U32 R14, RZ, RZ, R16 ;  /* 0x000000ffff0e7224 */ /* 0x000ff600078e0010 */
[----:B------:R-:W-:Y:S01]  /*3f280*/  @!UPT UIADD3 URZ, URZ, URZ, URZ ;  /* 0x0000003f3f3ff290 */ /* 0x000fe2000fffe03f */
[----:B------:R-:W-:Y:S01]  /*3f290*/  STL.64 [R1+0x60], R8 ;  /* 0x0000600801007387 */ /* 0x000fe20000100a00 */
[----:B------:R-:W-:Y:S02]  /*3f2a0*/  STL.64 [R1+0x68], R10 ;  /* 0x0000680a01007387 */ /* 0x000fe40000100a00 */
[----:B------:R0:W1:Y:S02]  /*3f2b0*/  LDSM.16.MT88.4 R8, [R29+0x12080] ;  /* 0x012080001d08783b */ /* 0x0000640000004200 */
[----:B0-----:R-:W2:Y:S02]  /*3f2c0*/  LDL.LU R29, [R1+0x31c8] ;  /* 0x0031c800011d7983 */ /* 0x001ea40000300800 */
[----:B------:R0:W-:Y:S02]  /*3f2d0*/  STL.64 [R1+0x31a8], R12 ;  /* 0x0031a80c01007387 */ /* 0x0001e40000100a00 */
[----:B------:R-:W3:Y:S02]  /*3f2e0*/  LDL.LU R16, [R1+0x350] ;  /* 0x0003500001107983 */ /* 0x000ee40000300800 */
[----:B------:R-:W3:Y:S01]  /*3f2f0*/  LDL.LU R17, [R1+0x354] ;  /* 0x0003540001117983 */ /* 0x000ee20000300800 */
[----:B------:R-:W3:Y:S01]  /*3f300*/  LDL.LU R18, [R1+0x358] ;  /* 0x0003580001127983 */ /* 0x000ee20000300800 */
[----:B------:R-:W3:Y:S02]  /*3f310*/  LDL.LU R19, [R1+0x35c] ;  /* 0x00035c0001137983 */ /* 0x000ee40000300800 */
[----:B0-----:R-:W-:-:S02]  /*3f320*/  IMAD.MOV.U32 R12, RZ, RZ, R27 ;  /* 0x000000ffff0c7224 */ /* 0x001fc400078e001b */
[----:B------:R-:W-:-:S05]  /*3f330*/  IMAD.MOV.U32 R13, RZ, RZ, R26 ;  /* 0x000000ffff0d7224 */ /* 0x000fca00078e001a */
[----:B------:R0:W-:Y:S04]  /*3f340*/  STL.64 [R1+0x31c0], R12 ;  /* 0x0031c00c01007387 */ /* 0x0001e80000100a00 */
[----:B0-----:R-:W3:Y:S01]  /*3f350*/  LDL.64 R12, [R1+0xc0] ;  /* 0x0000c000010c7983 */ /* 0x001ee20000100a00 */
        /* <DEDUP_REMOVED lines=8> */
[----:B------:R-:W2:Y:S02]  /*3f3e0*/  LDL.LU R26, [R1+0x348] ;  /* 0x00034800011a7983 */ /* 0x000ea40000300800 */
[----:B------:R-:W2:Y:S01]  /*3f3f0*/  LDL.LU R27, [R1+0x34c] ;  /* 0x00034c00011b7983 */ /* 0x000ea20000300800 */
[----:B------:R-:W4:Y:S01]  /*3f400*/  LDL.LU R20, [R1+0x310] ;  /* 0x0003100001147983 */ /* 0x000f220000300800 */
        /* <DEDUP_REMOVED lines=8> */
[----:B------:R-:W-:Y:S01]  /*3f490*/  IMAD.MOV.U32 R23, RZ, RZ, R29 ;  /* 0x000000ffff177224 */ /* 0x000fe200078e001d */
[----:B---3--:R-:W-:Y:S01]  /*3f4a0*/  HMMA.16816.F32.BF16 R16, R4, R12, R16 ;  /* 0x0000000c0410723c */ /* 0x008fe20000041810 */
[----:B------:R-:W-:-:S03]  /*3f4b0*/  IMAD.MOV.U32 R29, RZ, RZ, R13 ;  /* 0x000000ffff1d7224 */ /* 0x000fc600078e000d */
[----:B----4-:R-:W-:Y:S01]  /*3f4c0*/  STL.64 [R1+0x31a0], R22 ;  /* 0x0031a01601007387 */ /* 0x010fe20000100a00 */
[----:B--2---:R0:W-:Y:S03]  /*3f4d0*/  STL.64 [R1+0x3198], R20 ;  /* 0x0031981401007387 */ /* 0x0041e60000100a00 */
[----:B0-----:R-:W2:Y:S01]  /*3f4e0*/  LDL.LU.64 R20, [R1+0xa0] ;  /* 0x0000a00001147983 */ /* 0x001ea20000300a00 */
[----:B-1----:R0:W-:Y:S02]  /*3f4f0*/  STL.64 [R1+0x2fd0], R10 ;  /* 0x002fd00a01007387 */ /* 0x0021e40000100a00 */
[----:B------:R-:W-:Y:S02]  /*3f500*/  STL.64 [R1+0x2fc8], R8 ;  /* 0x002fc80801007387 */ /* 0x000fe40000100a00 */
[----:B------:R-:W3:Y:S10]  /*3f510*/  LDL.LU.64 R12, [R1+0x31c0] ;  /* 0x0031c000010c7983 */ /* 0x000ef40000300a00 */
[----:B------:R1:W-:Y:S01]  /*3f520*/  STL.64 [R1+0x20], R16 ;  /* 0x0000201001007387 */ /* 0x0003e20000100a00 */
[----:B0-----:R-:W-:-:S02]  /*3f530*/  IMAD.MOV.U32 R11, RZ, RZ, R3 ;  /* 0x000000ffff0b7224 */ /* 0x001fc400078e0003 */
[----:B------:R-:W-:Y:S02]  /*3f540*/  IMAD.MOV.U32 R10, RZ, RZ, R28 ;  /* 0x000000ffff0a7224 */ /* 0x000fe400078e001c */
[----:B------:R-:W-:Y:S02]  /*3f550*/  IMAD.MOV.U32 R3, RZ, RZ, R19 ;  /* 0x000000ffff037224 */ /* 0x000fe400078e0013 */
[----:B------:R-:W-:Y:S01]  /*3f560*/  IMAD.MOV.U32 R28, RZ, RZ, R18 ;  /* 0x000000ffff1c7224 */ /* 0x000fe200078e0012 */
[----:B-1----:R-:W4:Y:S01]  /*3f570*/  LDL.LU R16, [R1+0x2f0] ;  /* 0x0002f00001107983 */ /* 0x002f220000300800 */
[----:B------:R-:W4:Y:S02]  /*3f580*/  LDL.LU R17, [R1+0x2f4] ;  /* 0x0002f40001117983 */ /* 0x000f240000300800 */
[----:B------:R-:W4:Y:S02]  /*3f590*/  LDL.LU R18, [R1+0x2f8] ;  /* 0x0002f80001127983 */ /* 0x000f240000300800 */
[----:B------:R-:W4:Y:S02]  /*3f5a0*/  LDL.LU R19, [R1+0x2fc] ;  /* 0x0002fc0001137983 */ /* 0x000f240000300800 */
[----:B------:R-:W-:Y:S01]  /*3f5b0*/  IMAD.MOV.U32 R8, RZ, RZ, R14 ;  /* 0x000000ffff087224 */ /* 0x000fe200078e000e */
[----:B------:R-:W-:Y:S01]  /*3f5c0*/  STL [R1+0x3014], R3 ;  /* 0x0030140301007387 */ /* 0x000fe20000100800 */
[----:B------:R-:W-:Y:S01]  /*3f5d0*/  STL [R1+0x3010], R28 ;  /* 0x0030101c01007387 */ /* 0x000fe20000100800 */
[----:B---3--:R-:W-:Y:S02]  /*3f5e0*/  HMMA.16816.F32.BF16 R12, R4, R12, R24 ;  /* 0x0000000c040c723c */ /* 0x008fe40000041818 */
[----:B------:R-:W3:Y:S01]  /*3f5f0*/  LDL.LU.64 R26, [R1+0x31b8] ;  /* 0x0031b800011a7983 */ /* 0x000ee20000300a00 */
[----:B------:R-:W3:Y:S02]  /*3f600*/  LDL.LU.64 R24, [R1+0x31b0] ;  /* 0x0031b00001187983 */ /* 0x000ee40000300a00 */
[----:B------:R-:W-:-:S02]  /*3f610*/  IMAD.MOV.U32 R9, RZ, RZ, R0 ;  /* 0x000000ffff097224 */ /* 0x000fc400078e0000 */
[----:B--2---:R-:W-:Y:S11]  /*3f620*/  IMAD.MOV.U32 R0, RZ, RZ, R21 ;  /* 0x000000ffff007224 */ /* 0x004ff600078e0015 */
[----:B------:R-:W-:Y:S05]  /*3f630*/  @!UPT UIADD3 URZ, URZ, URZ, URZ ;  /* 0x0000003f3f3ff290 */ /* 0x000fea000fffe03f */
[----:B------:R0:W-:Y:S01]  /*3f640*/  STL.64 [R1+0x10], R12 ;  /* 0x0000100c01007387 */ /* 0x0001e20000100a00 */
[----:B------:R1:W-:Y:S03]  /*3f650*/  STL.64 [R1+0x18], R14 ;  /* 0x0000180e01007387 */ /* 0x0003e60000100a00 */
[----:B0-----:R-:W2:Y:S01]  /*3f660*/  LDL.LU.64 R12, [R1+0x31a8] ;  /* 0x0031a800010c7983 */ /* 0x001ea20000300a00 */
[----:B-1----:R-:W-:Y:S02]  /*3f670*/  IMAD.MOV.U32 R14, RZ, RZ, R20 ;  /* 0x000000ffff0e7224 */ /* 0x002fe400078e0014 */
[----:B------:R-:W2:Y:S01]  /*3f680*/  LDL.LU.64 R22, [R1+0x31a0] ;  /* 0x0031a00001167983 */ /* 0x000ea20000300a00 */
[C---:B---3--:R-:W-:Y:S01]  /*3f690*/  HMMA.16816.F32.BF16 R24, R4.reuse, R20, R24 ;  /* 0x000000140418723c */ /* 0x048fe20000041818 */
[----:B------:R-:W2:Y:S11]  /*3f6a0*/  LDL.LU.64 R20, [R1+0x3198] ;  /* 0x0031980001147983 */ /* 0x000eb60000300a00 */
[----:B------:R-:W-:Y:S11]  /*3f6b0*/  @!UPT UIADD3 URZ, URZ, URZ, URZ ;  /* 0x0000003f3f3ff290 */ /* 0x000ff6000fffe03f */
[----:B------:R0:W-:Y:S04]  /*3f6c0*/  STL.64 [R1], R24 ;  /* 0x0000001801007387 */ /* 0x0001e80000100a00 */
[----:B0-----:R-:W2:Y:S01]  /*3f6d0*/  LDL.LU.64 R24, [R1+0x3190] ;  /* 0x0031900001187983 */ /* 0x001ea20000300a00 */
[----:B------:R-:W-:Y:S02]  /*3f6e0*/  IMAD.MOV.U32 R3, RZ, RZ, R26 ;  /* 0x000000ffff037224 */ /* 0x000fe400078e001a */
[----:B------:R-:W-:Y:S02]  /*3f6f0*/  IMAD.MOV.U32 R28, RZ, RZ, R27 ;  /* 0x000000ffff1c7224 */ /* 0x000fe400078e001b */
[C---:B--2---:R-:W-:Y:S01]  /*3f700*/  HMMA.16816.F32.BF16 R24, R4.reuse, R24, R20 ;  /* 0x000000180418723c */ /* 0x044fe20000041814 */
[----:B------:R-:W2:Y:S01]  /*3f710*/  LDL.LU.64 R22, [R1+0x3188] ;  /* 0x0031880001167983 */ /* 0x000ea20000300a00 */
[----:B------:R-:W2:Y:S11]  /*3f720*/  LDL.LU.64 R20, [R1+0x3180] ;  /* 0x0031800001147983 */ /* 0x000eb60000300a00 */
[----:B------:R-:W-:Y:S10]  /*3f730*/  @!UPT UIADD3 URZ, URZ, URZ, URZ ;  /* 0x0000003f3f3ff290 */ /* 0x000ff4000fffe03f */
[----:B------:R0:W-:Y:S01]  /*3f740*/  STL.64 [R1+0x2f88], R26 ;  /* 0x002f881a01007387 */ /* 0x0001e20000100a00 */
[----:B------:R1:W-:Y:S03]  /*3f750*/  STL.64 [R1+0x2f80], R24 ;  /* 0x002f801801007387 */ /* 0x0003e60000100a00 */
[----:B0-----:R-:W3:Y:S01]  /*3f760*/  LDL R26, [R1+0xa8] ;  /* 0x0000a800011a7983 */ /* 0x001ee20000100800 */
[----:B------:R-:W-:Y:S02]  /*3f770*/  IMAD.MOV.U32 R27, RZ, RZ, R2 ;  /* 0x000000ffff1b7224 */ /* 0x000fe400078e0002 */
[----:B-1----:R-:W-:Y:S02]  /*3f780*/  IMAD.MOV.U32 R24, RZ, RZ, R14 ;  /* 0x000000ffff187224 */ /* 0x002fe400078e000e */
[----:B------:R-:W-:Y:S01]  /*3f790*/  IMAD.MOV.U32 R25, RZ, RZ, R0 ;  /* 0x000000ffff197224 */ /* 0x000fe200078e0000 */
[----:B------:R-:W4:Y:S01]  /*3f7a0*/  LDL.LU R2, [R1+0x3178] ;  /* 0x0031780001027983 */ /* 0x000f220000300800 */
[----:B--2---:R-:W-:Y:S03]  /*3f7b0*/  HMMA.16816.F32.BF16 R12, R4, R12, R20 ;  /* 0x0000000c040c723c */ /* 0x004fe60000041814 */
[----:B---3--:R-:W-:Y:S01]  /*3f7c0*/  STL.64 [R1+0x3140], R26 ;  /* 0x0031401a01007387 */ /* 0x008fe20000100a00 */
[----:B------:R0:W-:Y:S03]  /*3f7d0*/  STL.64 [R1+0x3138], R24 ;  /* 0x0031381801007387 */ /* 0x0001e60000100a00 */
[----:B0-----:R-:W2:Y:S01]  /*3f7e0*/  LDL.LU R24, [R1+0x300] ;  /* 0x0003000001187983 */ /* 0x001ea20000300800 */
[----:B------:R-:W2:Y:S02]  /*3f7f0*/  LDL.LU R25, [R1+0x304] ;  /* 0x0003040001197983 */ /* 0x000ea40000300800 */
[----:B------:R-:W2:Y:S02]  /*3f800*/  LDL.LU R26, [R1+0x308] ;  /* 0x00030800011a7983 */ /* 0x000ea40000300800 */
[----:B------:R-:W2:Y:S01]  /*3f810*/  LDL.LU R27, [R1+0x30c] ;  /* 0x00030c00011b7983 */ /* 0x000ea20000300800 */
[----:B------:R-:W3:Y:S11]  /*3f820*/  LDL.LU.64 R20, [R1+0x3170] ;  /* 0x0031700001147983 */ /* 0x000ef60000300a00 */
[----:B------:R-:W-:-:S02]  /*3f830*/  IMAD.MOV.U32 R22, RZ, RZ, R12 ;  /* 0x000000ffff167224 */ /* 0x000fc400078e000c */
[----:B------:R-:W-:Y:S02]  /*3f840*/  IMAD.MOV.U32 R23, RZ, RZ, R13 ;  /* 0x000000ffff177224 */ /* 0x000fe400078e000d */
[----:B------:R-:W-:Y:S01]  /*3f850*/  STL.64 [R1+0x78], R14 ;  /* 0x0000780e01007387 */ /* 0x000fe20000100a00 */
[----:B------:R-:W4:Y:S02]  /*3f860*/  LDL.LU.64 R12, [R1+0x3168] ;  /* 0x00316800010c7983 */ /* 0x000f240000300a00 */
[----:B------:R-:W-:Y:S02]  /*3f870*/  STL.64 [R1+0x3048], R22 ;  /* 0x0030481601007387 */ /* 0x000fe40000100a00 */
[----:B---3--:R0:W-:Y:S04]  /*3f880*/  STL.64 [R1+0x3040], R20 ;  /* 0x0030401401007387 */ /* 0x0081e80000100a00 */
[----:B0-----:R-:W2:Y:S02]  /*3f890*/  LDL.LU.64 R20, [R1+0x50] ;  /* 0x0000500001147983 */ /* 0x001ea40000300a00 */
[C---:B--2---:R-:W-:Y:S11]  /*3f8a0*/  HMMA.16816.F32.BF16 R24, R4.reuse, R20, R24 ;  /* 0x000000140418723c */ /* 0x044ff60000041818 */
[----:B------:R-:W-:Y:S11]  /*3f8b0*/  @!UPT UIADD3 URZ, URZ, URZ, URZ ;  /* 0x0000003f3f3ff290 */ /* 0x000ff6000fffe03f */
[----:B------:R-:W-:Y:S01]  /*3f8c0*/  @!UPT UIADD3 URZ, URZ, URZ, URZ ;  /* 0x0000003f3f3ff290 */ /* 0x000fe2000fffe03f */
[----:B------:R0:W-:Y:S01]  /*3f8d0*/  STL.64 [R1+0x190], R24 ;  /* 0x0001901801007387 */ /* 0x0001e20000100a00 */
[----:B------:R-:W-:Y:S03]  /*3f8e0*/  STL.64 [R1+0x198], R26 ;  /* 0x0001981a01007387 */ /* 0x000fe60000100a00 */
[----:B0-----:R-:W2:Y:S04]  /*3f8f0*/  LDL.LU.64 R24, [R1+0xb0] ;  /* 0x0000b00001187983 */ /* 0x001ea80000300a00 */
[----:B--2---:R-:W-:Y:S01]  /*3f900*/  STL.64 [R1+0x3150], R24 ;  /* 0x0031501801007387 */ /* 0x004fe20000100a00 */
[----:B------:R0:W-:Y:S03]  /*3f910*/  STL.64 [R1+0x3110], R20 ;  /* 0x0031101401007387 */ /* 0x0001e60000100a00 */
[----:B0-----:R-:W2:Y:S01]  /*3f920*/  LDL.LU.64 R20, [R1+0x80] ;  /* 0x0000800001147983 */ /* 0x001ea20000300a00 */
[----:B----4-:R-:W-:Y:S01]  /*3f930*/  HMMA.16816.F32.BF16 R24, R4, R12, R16 ;  /* 0x0000000c0418723c */ /* 0x010fe20000041810 */
[----:B------:R-:W-:-:S06]  /*3f940*/  IMAD.MOV.U32 R23, RZ, RZ, R2 ;  /* 0x000000ffff177224 */ /* 0x000fcc00078e0002 */
[----:B------:R-:W-:Y:S01]  /*3f950*/  IMAD.MOV.U32 R16, RZ, RZ, R12 ;  /* 0x000000ffff107224 */ /* 0x000fe200078e000c */
[----:B--2---:R0:W-:Y:S04]  /*3f960*/  STL.64 [R1+0x3128], R20 ;  /* 0x0031281401007387 */ /* 0x0041e80000100a00 */
[----:B0-----:R-:W2:Y:S01]  /*3f970*/  LDL.LU R20, [R1+0x2b0] ;  /* 0x0002b00001147983 */ /* 0x001ea20000300800 */
[----:B------:R-:W2:Y:S02]  /*3f980*/  LDL.LU R21, [R1+0x2b4] ;  /* 0x0002b40001157983 */ /* 0x000ea40000300800 */
[----:B------:R-:W2:Y:S02]  /*3f990*/  LDL.LU R22, [R1+0x2b8] ;  /* 0x0002b80001167983 */ /* 0x000ea40000300800 */
[----:B------:R-:W-:Y:S01]  /*3f9a0*/  IMAD.MOV.U32 R17, RZ, RZ, R13 ;  /* 0x000000ffff117224 */ /* 0x000fe200078e000d */
[----:B------:R-:W3:Y:S01]  /*3f9b0*/  LDL.LU.64 R14, [R1+0x3160] ;  /* 0x00316000010e7983 */ /* 0x000ee20000300a00 */
[----:B------:R-:W3:Y:S04]  /*3f9c0*/  LDL.LU.64 R12, [R1+0x3158] ;  /* 0x00315800010c7983 */ /* 0x000ee80000300a00 */
[----:B------:R0:W-:Y:S02]  /*3f9d0*/  STL.64 [R1+0x2e0], R24 ;  /* 0x0002e01801007387 */ /* 0x0001e40000100a00 */
[----:B------:R-:W-:-:S02]  /*3f9e0*/  IMAD.MOV.U32 R2, RZ, RZ, R26 ;  /* 0x000000ffff027224 */ /* 0x000fc400078e001a */
[----:B------:R-:W-:Y:S01]  /*3f9f0*/  IMAD.MOV.U32 R0, RZ, RZ, R27 ;  /* 0x000000ffff007224 */ /* 0x000fe200078e001b */
[----:B0-----:R-:W3:Y:S01]  /*3fa00*/  LDL.LU R24, [R1+0x290] ;  /* 0x0002900001187983 */ /* 0x001ee20000300800 */
[----:B------:R-:W3:Y:S02]  /*3fa10*/  LDL.LU R25, [R1+0x294] ;  /* 0x0002940001197983 */ /* 0x000ee40000300800 */
[----:B------:R-:W3:Y:S02]  /*3fa20*/  LDL.LU R26, [R1+0x298] ;  /* 0x00029800011a7983 */ /* 0x000ee40000300800 */
[----:B------:R-:W3:Y:S01]  /*3fa30*/  LDL.LU R27, [R1+0x29c] ;  /* 0x00029c00011b7983 */ /* 0x000ee20000300800 */
[----:B------:R0:W-:Y:S04]  /*3fa40*/  STL.64 [R1+0x3148], R16 ;  /* 0x0031481001007387 */ /* 0x0001e80000100a00 */
[----:B0-----:R-:W4:Y:S01]  /*3fa50*/  LDL.LU R16, [R1+0x250] ;  /* 0x0002500001107983 */ /* 0x001f220000300800 */
[----:B------:R-:W4:Y:S02]  /*3fa60*/  LDL.LU R17, [R1+0x254] ;  /* 0x0002540001117983 */ /* 0x000f240000300800 */
[----:B------:R-:W4:Y:S02]  /*3fa70*/  LDL.LU R18, [R1+0x258] ;  /* 0x0002580001127983 */ /* 0x000f240000300800 */
[----:B------:R-:W4:Y:S01]  /*3fa80*/  LDL.LU R19, [R1+0x25c] ;  /* 0x00025c0001137983 */ /* 0x000f220000300800 */
[----:B--2---:R-:W-:Y:S01]  /*3fa90*/  HMMA.16816.F32.BF16 R4, R4, R8, R20 ;  /* 0x000000080404723c */ /* 0x004fe20000041814 */
[----:B------:R-:W2:Y:S04]  /*3faa0*/  LDL.LU.64 R20, [R1+0x90] ;  /* 0x0000900001147983 */ /* 0x000ea80000300a00 */
[----:B--2---:R0:W-:Y:S11]  /*3fab0*/  STL.64 [R1+0x3130], R20 ;  /* 0x0031301401007387 */ /* 0x0041f60000100a00 */
[----:B------:R-:W-:Y:S07]  /*3fac0*/  @!UPT UIADD3 URZ, URZ, URZ, URZ ;  /* 0x0000003f3f3ff290 */ /* 0x000fee000fffe03f */
[----:B------:R-:W-:Y:S02]  /*3fad0*/  STL.64 [R1+0x2a0], R4 ;  /* 0x0002a00401007387 */ /* 0x000fe40000100a00 */
[----:B------:R-:W-:Y:S01]  /*3fae0*/  STL.64 [R1+0x2a8], R6 ;  /* 0x0002a80601007387 */ /* 0x000fe20000100a00 */
[----:B0-----:R-:W2:Y:S01]  /*3faf0*/  LDL.LU R20, [R1+0x240] ;  /* 0x0002400001147983 */ /* 0x001ea20000300800 */
[----:B------:R-:W2:Y:S02]  /*3fb00*/  LDL.LU R21, [R1+0x244] ;  /* 0x0002440001157983 */ /* 0x000ea40000300800 */
[----:B------:R-:W2:Y:S02]  /*3fb10*/  LDL.LU R22, [R1+0x248] ;  /* 0x0002480001167983 */ /* 0x000ea40000300800 */
[----:B------:R-:W2:Y:S01]  /*3fb20*/  LDL.LU R23, [R1+0x24c] ;  /* 0x00024c0001177983 */ /* 0x000ea20000300800 */
[----:B------:R-:W-:Y:S01]  /*3fb30*/  STL.64 [R1+0x30f0], R10 ;  /* 0x0030f00a01007387 */ /* 0x000fe20000100a00 */
[----:B------:R0:W-:Y:S03]  /*3fb40*/  STL.64 [R1+0x30e8], R8 ;  /* 0x0030e80801007387 */ /* 0x0001e60000100a00 */
        /* <DEDUP_REMOVED lines=9> */
[----:B------:R-:W2:Y:S02]  /*3fbe0*/  LDL.LU R11, [R1+0x21c] ;  /* 0x00021c00010b7983 */ /* 0x000ea40000300800 */
[----:B------:R-:W-:Y:S01]  /*3fbf0*/  IMAD.MOV.U32 R5, RZ, RZ, R29 ;  /* 0x000000ffff057224 */ /* 0x000fe200078e001d */
[----:B--2---:R-:W-:Y:S01]  /*3fc00*/  STL.64 [R1+0x3120], R10 ;  /* 0x0031200a01007387 */ /* 0x004fe20000100a00 */
[----:B------:R0:W-:Y:S03]  /*3fc10*/  STL.64 [R1+0x3118], R8 ;  /* 0x0031180801007387 */ /* 0x0001e60000100a00 */
[----:B0-----:R-:W2:Y:S01]  /*3fc20*/  LDL.LU R8, [R1+0x220] ;  /* 0x0002200001087983 */ /* 0x001ea20000300800 */
[----:B------:R-:W2:Y:S02]  /*3fc30*/  LDL.LU R9, [R1+0x224] ;  /* 0x0002240001097983 */ /* 0x000ea40000300800 */
[----:B------:R-:W2:Y:S02]  /*3fc40*/  LDL.LU R10, [R1+0x228] ;  /* 0x00022800010a7983 */ /* 0x000ea40000300800 */
[----:B------:R-:W2:Y:S01]  /*3fc50*/  LDL.LU R11, [R1+0x22c] ;  /* 0x00022c00010b7983 */ /* 0x000ea20000300800 */
[----:B------:R-:W3:Y:S02]  /*3fc60*/  LDL.LU R4, [R1+0xc0] ;  /* 0x0000c00001047983 */ /* 0x000ee40000300800 */
[C---:B---3--:R-:W-:Y:S11]  /*3fc70*/  HMMA.16816.F32.BF16 R24, R12.reuse, R4, R24 ;  /* 0x000000040c18723c */ /* 0x048ff60000041818 */
[----:B------:R-:W-:Y:S11]  /*3fc80*/  @!UPT UIADD3 URZ, URZ, URZ, URZ ;  /* 0x0000003f3f3ff290 */ /* 0x000ff6000fffe03f */
[----:B------:R-:W-:Y:S01]  /*3fc90*/  @!UPT UIADD3 URZ, URZ, URZ, URZ ;  /* 0x0000003f3f3ff290 */ /* 0x000fe2000fffe03f */
[----:B------:R0:W-:Y:S01]  /*3fca0*/  STL.64 [R1+0x340], R24 ;  /* 0x0003401801007387 */ /* 0x0001e20000100a00 */
[----:B------:R-:W-:Y:S03]  /*3fcb0*/  STL.64 [R1+0x348], R26 ;  /* 0x0003481a01007387 */ /* 0x000fe60000100a00 */
[----:B0-----:R-:W4:Y:S02]  /*3fcc0*/  LDL.LU.64 R24, [R1+0x3150] ;  /* 0x0031500001187983 */ /* 0x001f240000300a00 */
[C---:B----4-:R-:W-:Y:S11]  /*3fcd0*/  HMMA.16816.F32.BF16 R16, R12.reuse, R24, R16 ;  /* 0x000000180c10723c */ /* 0x050ff60000041810 */
[----:B------:R-:W-:Y:S11]  /*3fce0*/  @!UPT UIADD3 URZ, URZ, URZ, URZ ;  /* 0x0000003f3f3ff290 */ /* 0x000ff6000fffe03f */
[----:B------:R-:W-:Y:S01]  /*3fcf0*/  @!UPT UIADD3 URZ, URZ, URZ, URZ ;  /* 0x0000003f3f3ff290 */ /* 0x000fe2000fffe03f */
[----:B------:R0:W-:Y:S01]  /*3fd00*/  STL.64 [R1+0x330], R16 ;  /* 0x0003301001007387 */ /* 0x0001e20000100a00 */
[----:B------:R1:W-:Y:S03]  /*3fd10*/  STL.64 [R1+0x338], R18 ;  /* 0x0003381201007387 */ /* 0x0003e60000100a00 */
[----:B0-----:R-:W3:Y:S01]  /*3fd20*/  LDL.LU.64 R16, [R1+0x3148] ;  /* 0x0031480001107983 */ /* 0x001ee20000300a00 */
[----:B-1----:R-:W-:Y:S02]  /*3fd30*/  IMAD.MOV.U32 R18, RZ, RZ, R24 ;  /* 0x000000ffff127224 */ /* 0x002fe400078e0018 */
[----:B------:R-:W-:Y:S02]  /*3fd40*/  IMAD.MOV.U32 R19, RZ, RZ, R25 ;  /* 0x000000ffff137224 */ /* 0x000fe400078e0019 */
[----:B------:R-:W4:Y:S01]  /*3fd50*/  LDL.LU.64 R26, [R1+0x3140] ;  /* 0x00314000011a7983 */ /* 0x000f220000300a00 */
[----:B------:R-:W2:Y:S02]  /*3fd60*/  LDL.LU.64 R24, [R1+0x3138] ;  /* 0x0031380001187983 */ /* 0x000ea40000300a00 */
[----:B--2---:R-:W-:Y:S11]  /*3fd70*/  HMMA.16816.F32.BF16 R20, R12, R24, R20 ;  /* 0x000000180c14723c */ /* 0x004ff60000041814 */
[----:B------:R-:W-:Y:S11]  /*3fd80*/  @!UPT UIADD3 URZ, URZ, URZ, URZ ;  /* 0x0000003f3f3ff290 */ /* 0x000ff6000fffe03f */
[----:B------:R-:W-:Y:S01]  /*3fd90*/  @!UPT UIADD3 URZ, URZ, URZ, URZ ;  /* 0x0000003f3f3ff290 */ /* 0x000fe2000fffe03f */
[----:B------:R0:W-:Y:S01]  /*3fda0*/  STL.64 [R1+0x320], R20 ;  /* 0x0003201401007387 */ /* 0x0001e20000100a00 */
[----:B------:R-:W-:Y:S03]  /*3fdb0*/  STL [R1+0x328], R22 ;  /* 0x0003281601007387 */ /* 0x000fe60000100800 */
[----:B0-----:R-:W2:Y:S01]  /*3fdc0*/  LDL.LU.64 R20, [R1+0x3130] ;  /* 0x0031300001147983 */ /* 0x001ea20000300a00 */
[----:B----4-:R-:W-:Y:S02]  /*3fdd0*/  STL.64 [R1+0x30c0], R26 ;  /* 0x0030c01a01007387 */ /* 0x010fe40000100a00 */
[----:B------:R0:W-:Y:S02]  /*3fde0*/  STL.64 [R1+0x30b8], R24 ;  /* 0x0030b81801007387 */ /* 0x0001e40000100a00 */
[----:B0-----:R-:W2:Y:S01]  /*3fdf0*/  LDL.LU R24, [R1+0x230] ;  /* 0x0002300001187983 */ /* 0x001ea20000300800 */
[----:B------:R-:W2:Y:S02]  /*3fe00*/  LDL.LU R25, [R1+0x234] ;  /* 0x0002340001197983 */ /* 0x000ea40000300800 */
[----:B------:R-:W2:Y:S02]  /*3fe10*/  LDL.LU R26, [R1+0x238] ;  /* 0x00023800011a7983 */ /* 0x000ea40000300800 */
[----:B------:R-:W2:Y:S02]  /*3fe20*/  LDL.LU R27, [R1+0x23c] ;  /* 0x00023c00011b7983 */ /* 0x000ea40000300800 */
[----:B------:R-:W-:-:S05]  /*3fe30*/  IMAD.MOV.U32 R29, RZ, RZ, R23 ;  /* 0x000000ffff1d7224 */ /* 0x000fca00078e0017 */
[----:B------:R0:W-:Y:S04]  /*3fe40*/  STL [R1+0x2f48], R29 ;  /* 0x002f481d01007387 */ /* 0x0001e80000100800 */
[----:B0-----:R-:W4:Y:S01]  /*3fe50*/  LDL R29, [R1+0x384] ;  /* 0x00038400011d7983 */ /* 0x001f220000100800 */
[C---:B--2---:R-:W-:Y:S11]  /*3fe60*/  HMMA.16816.F32.BF16 R24, R12.reuse, R20, R24 ;  /* 0x000000140c18723c */ /* 0x044ff60000041818 */
        /* <DEDUP_REMOVED lines=24> */
[----:B------:R-:W2:Y:S02]  /*3fff0*/  LDL.LU R20, [R1+0x140] ;  /* 0x0001400001147983 */ /* 0x000ea40000300800 */
[----:B------:R-:W2:Y:S01]  /*40000*/  LDL.LU R21, [R1+0x144] ;  /* 0x0001440001157983 */ /* 0x000ea20000300800 */
[----:B------:R-:W2:Y:S01]  /*40010*/  LDL.LU R22, [R1+0x148] ;  /* 0x0001480001167983 */ /* 0x000ea20000300800 */
[----:B------:R-:W2:Y:S03]  /*40020*/  LDL.LU R23, [R1+0x14c] ;  /* 0x00014c0001177983 */ /* 0x000ea60000300800 */
[----:B--2---:R-:W-:Y:S01]  /*40030*/  STL.64 [R1+0x3058], R22 ;  /* 0x0030581601007387 */ /* 0x004fe20000100a00 */
[----:B------:R3:W-:Y:S02]  /*40040*/  STL.64 [R1+0x3050], R20 ;  /* 0x0030501401007387 */ /* 0x0007e40000100a00 */
[----:B---3--:R-:W-:-:S02]  /*40050*/  IMAD.MOV.U32 R20, RZ, RZ, R16 ;  /* 0x000000ffff147224 */ /* 0x008fc400078e0010 */
[----:B------:R-:W-:Y:S01]  /*40060*/  IMAD.MOV.U32 R21, RZ, RZ, R17 ;  /* 0x000000ffff157224 */ /* 0x000fe200078e0011 */
[----:B------:R-:W2:Y:S01]  /*40070*/  LDL.LU R16, [R1+0x30fc] ;  /* 0x0030fc0001107983 */ /* 0x000ea20000300800 */
[----:B------:R-:W2:Y:S05]  /*40080*/  LDL.LU R17, [R1+0x30f8] ;  /* 0x0030f80001117983 */ /* 0x000eaa0000300800 */
[C---:B------:R-:W-:Y:S11]  /*40090*/  HMMA.16816.F32.BF16 R8, R12.reuse, R20, R8 ;  /* 0x000000140c08723c */ /* 0x040ff60000041808 */
[----:B------:R-:W-:Y:S11]  /*400a0*/  @!UPT UIADD3 URZ, URZ, URZ, URZ ;  /* 0x0000003f3f3ff290 */ /* 0x000ff6000fffe03f */
[----:B------:R-:W-:Y:S01]  /*400b0*/  @!UPT UIADD3 URZ, URZ, URZ, URZ ;  /* 0x0000003f3f3ff290 */ /* 0x000fe2000fffe03f */
[----:B------:R-:W-:Y:S01]  /*400c0*/  STL.64 [R1+0x2d0], R8 ;  /* 0x0002d00801007387 */ /* 0x000fe20000100a00 */
[----:B------:R0:W-:Y:S03]  /*400d0*/  STL.64 [R1+0x2d8], R10 ;  /* 0x0002d80a01007387 */ /* 0x0001e60000100a00 */
[----:B0-----:R-:W3:Y:S01]  /*400e0*/  LDL.LU.64 R10, [R1+0x30f0] ;  /* 0x0030f000010a7983 */ /* 0x001ee20000300a00 */
[----:B------:R-:W2:Y:S02]  /*400f0*/  LDL.LU.64 R8, [R1+0x30e8] ;  /* 0x0030e80001087983 */ /* 0x000ea40000300a00 */
[----:B------:R0:W-:Y:S02]  /*40100*/  STL.64 [R1+0x3070], R20 ;  /* 0x0030701401007387 */ /* 0x0001e40000100a00 */
[----:B0-----:R-:W2:Y:S01]  /*40110*/  LDL.LU R20, [R1+0x1e0] ;  /* 0x0001e00001147983 */ /* 0x001ea20000300800 */
[----:B------:R-:W2:Y:S02]  /*40120*/  LDL.LU R21, [R1+0x1e4] ;  /* 0x0001e40001157983 */ /* 0x000ea40000300800 */
[----:B------:R-:W2:Y:S02]  /*40130*/  LDL.LU R22, [R1+0x1e8] ;  /* 0x0001e80001167983 */ /* 0x000ea40000300800 */
[----:B------:R-:W2:Y:S02]  /*40140*/  LDL.LU R23, [R1+0x1ec] ;  /* 0x0001ec0001177983 */ /* 0x000ea40000300800 */
[----:B--2---:R-:W-:Y:S07]  /*40150*/  HMMA.16816.F32.BF16 R12, R12, R8, R20 ;  /* 0x000000080c0c723c */ /* 0x004fee0000041814 */
[----:B------:R-:W-:-:S02]  /*40160*/  IMAD.MOV.U32 R20, RZ, RZ, R27 ;  /* 0x000000ffff147224 */ /* 0x000fc400078e001b */
[----:B------:R-:W-:Y:S11]  /*40170*/  IMAD.MOV.U32 R21, RZ, RZ, R26 ;  /* 0x000000ffff157224 */ /* 0x000ff600078e001a */
[----:B------:R-:W-:Y:S03]  /*40180*/  @!UPT UIADD3 URZ, URZ, URZ, URZ ;  /* 0x0000003f3f3ff290 */ /* 0x000fe6000fffe03f */
[----:B------:R-:W-:Y:S01]  /*40190*/  STL.64 [R1+0x2c0], R12 ;  /* 0x0002c00c01007387 */ /* 0x000fe20000100a00 */
[----:B------:R-:W-:Y:S02]  /*401a0*/  STL.64 [R1+0x2c8], R14 ;  /* 0x0002c80e01007387 */ /* 0x000fe40000100a00 */
[----:B------:R0:W-:Y:S02]  /*401b0*/  STL.64 [R1+0x3088], R20 ;  /* 0x0030881401007387 */ /* 0x0001e40000100a00 */
[----:B0-----:R-:W2:Y:S01]  /*401c0*/  LDL.LU R20, [R1+0x170] ;  /* 0x0001700001147983 */ /* 0x001ea20000300800 */
[----:B------:R-:W2:Y:S02]  /*401d0*/  LDL.LU R21, [R1+0x174] ;  /* 0x0001740001157983 */ /* 0x000ea40000300800 */
[----:B------:R-:W2:Y:S02]  /*401e0*/  LDL.LU R22, [R1+0x178] ;  /* 0x0001780001167983 */ /* 0x000ea40000300800 */
[----:B------:R-:W2:Y:S02]  /*401f0*/  LDL.LU R23, [R1+0x17c] ;  /* 0x00017c0001177983 */ /* 0x000ea40000300800 */
[----:B--2---:R-:W-:Y:S01]  /*40200*/  STL.64 [R1+0x3098], R22 ;  /* 0x0030981601007387 */ /* 0x004fe20000100a00 */
[----:B------:R0:W-:Y:S02]  /*40210*/  STL.64 [R1+0x3090], R20 ;  /* 0x0030901401007387 */ /* 0x0001e40000100a00 */
[----:B0-----:R-:W-:-:S02]  /*40220*/  IMAD.MOV.U32 R20, RZ, RZ, R25 ;  /* 0x000000ffff147224 */ /* 0x001fc400078e0019 */
[----:B------:R-:W-:Y:S02]  /*40230*/  IMAD.MOV.U32 R21, RZ, RZ, R24 ;  /* 0x000000ffff157224 */ /* 0x000fe400078e0018 */
[----:B------:R-:W-:Y:S02]  /*40240*/  IMAD.MOV.U32 R24, RZ, RZ, R18 ;  /* 0x000000ffff187224 */ /* 0x000fe400078e0012 */
[----:B------:R-:W-:Y:S01]  /*40250*/  IMAD.MOV.U32 R25, RZ, RZ, R19 ;  /* 0x000000ffff197224 */ /* 0x000fe200078e0013 */
[----:B------:R-:W2:Y:S01]  /*40260*/  LDL.LU R18, [R1+0x30e4] ;  /* 0x0030e40001127983 */ /* 0x000ea20000300800 */
[----:B------:R-:W2:Y:S03]  /*40270*/  LDL.LU R19, [R1+0x30e0] ;  /* 0x0030e00001137983 */ /* 0x000ea60000300800 */
[----:B------:R0:W-:Y:S04]  /*40280*/  STL.64 [R1+0x30d8], R24 ;  /* 0x0030d81801007387 */ /* 0x0001e80000100a00 */
[----:B0-----:R-:W2:Y:S01]  /*40290*/  LDL.LU R24, [R1+0x1d0] ;  /* 0x0001d00001187983 */ /* 0x001ea20000300800 */
[----:B------:R-:W2:Y:S02]  /*402a0*/  LDL.LU R25, [R1+0x1d4] ;  /* 0x0001d40001197983 */ /* 0x000ea40000300800 */
[----:B------:R-:W2:Y:S02]  /*402b0*/  LDL.LU R26, [R1+0x1d8] ;  /* 0x0001d800011a7983 */ /* 0x000ea40000300800 */
[----:B------:R-:W2:Y:S01]  /*402c0*/  LDL.LU R27, [R1+0x1dc] ;  /* 0x0001dc00011b7983 */ /* 0x000ea20000300800 */
[----:B------:R0:W-:Y:S04]  /*402d0*/  STL.64 [R1+0x30b0], R20 ;  /* 0x0030b01401007387 */ /* 0x0001e80000100a00 */
        /* <DEDUP_REMOVED lines=10> */
[----:B---3--:R-:W-:Y:S01]  /*40380*/  STL.64 [R1+0x3068], R10 ;  /* 0x0030680a01007387 */ /* 0x008fe20000100a00 */
[----:B------:R0:W-:Y:S03]  /*40390*/  STL.64 [R1+0x3060], R8 ;  /* 0x0030600801007387 */ /* 0x0001e60000100a00 */
[----:B0-----:R-:W3:Y:S01]  /*403a0*/  LDL.LU R8, [R1+0x150] ;  /* 0x0001500001087983 */ /* 0x001ee20000300800 */
[----:B------:R-:W3:Y:S02]  /*403b0*/  LDL.LU R9, [R1+0x154] ;  /* 0x0001540001097983 */ /* 0x000ee40000300800 */
[----:B------:R-:W2:Y:S02]  /*403c0*/  LDL.LU R10, [R1+0x158] ;  /* 0x00015800010a7983 */ /* 0x000ea40000300800 */
[----:B------:R-:W2:Y:S02]  /*403d0*/  LDL.LU R11, [R1+0x15c] ;  /* 0x00015c00010b7983 */ /* 0x000ea40000300800 */
[----:B--2---:R-:W-:Y:S01]  /*403e0*/  STL.64 [R1+0x3080], R10 ;  /* 0x0030800a01007387 */ /* 0x004fe20000100a00 */
[----:B---3--:R0:W-:Y:S03]  /*403f0*/  STL.64 [R1+0x3078], R8 ;  /* 0x0030780801007387 */ /* 0x0081e60000100a00 */
[----:B0-----:R-:W2:Y:S01]  /*40400*/  LDL.LU R8, [R1+0x160] ;  /* 0x0001600001087983 */ /* 0x001ea20000300800 */
[----:B------:R-:W2:Y:S02]  /*40410*/  LDL.LU R9, [R1+0x164] ;  /* 0x0001640001097983 */ /* 0x000ea40000300800 */
[----:B------:R-:W3:Y:S02]  /*40420*/  LDL.LU R10, [R1+0x168] ;  /* 0x00016800010a7983 */ /* 0x000ee40000300800 */
[----:B------:R-:W3:Y:S02]  /*40430*/  LDL.LU R11, [R1+0x16c] ;  /* 0x00016c00010b7983 */ /* 0x000ee40000300800 */
[----:B------:R-:W-:-:S02]  /*40440*/  IMAD.MOV.U32 R12, RZ, RZ, R7 ;  /* 0x000000ffff0c7224 */ /* 0x000fc400078e0007 */
[----:B------:R-:W-:Y:S02]  /*40450*/  IMAD.MOV.U32 R13, RZ, RZ, R6 ;  /* 0x000000ffff0d7224 */ /* 0x000fe400078e0006 */
[C---:B------:R-:W-:Y:S01]  /*40460*/  HMMA.16816.F32.BF16 R4, R16.reuse, R4, R24 ;  /* 0x000000041004723c */ /* 0x040fe20000041818 */
[----:B---3--:R-:W-:Y:S01]  /*40470*/  STL.64 [R1+0x30a8], R10 ;  /* 0x0030a80a01007387 */ /* 0x008fe20000100a00 */
[----:B--2---:R0:W-:Y:S03]  /*40480*/  STL.64 [R1+0x30a0], R8 ;  /* 0x0030a00801007387 */ /* 0x0041e60000100a00 */
[----:B0-----:R-:W2:Y:S01]  /*40490*/  LDL.LU R8, [R1+0x1a0] ;  /* 0x0001a00001087983 */ /* 0x001ea20000300800 */
[----:B------:R-:W2:Y:S02]  /*404a0*/  LDL.LU R9, [R1+0x1a4] ;  /* 0x0001a40001097983 */ /* 0x000ea40000300800 */
[----:B------:R-:W2:Y:S02]  /*404b0*/  LDL.LU R10, [R1+0x1a8] ;  /* 0x0001a800010a7983 */ /* 0x000ea40000300800 */
[----:B------:R-:W2:Y:S01]  /*404c0*/  LDL.LU R11, [R1+0x1ac] ;  /* 0x0001ac00010b7983 */ /* 0x000ea20000300800 */
[----:B------:R-:W3:Y:S04]  /*404d0*/  LDL R14, [R1+0x88] ;  /* 0x00008800010e7983 */ /* 0x000ee80000100800 */
[----:B------:R-:W3:Y:S01]  /*404e0*/  LDL R15, [R1+0x8c] ;  /* 0x00008c00010f7983 */ /* 0x000ee20000100800 */
[----:B------:R-:W2:Y:S07]  /*404f0*/  LDL.LU.64 R24, [R1+0x30d8] ;  /* 0x0030d80001187983 */ /* 0x000eae0000300a00 */
[----:B------:R0:W-:Y:S02]  /*40500*/  STL.64 [R1+0x2b0], R4 ;  /* 0x0002b00401007387 */ /* 0x0001e40000100a00 */
[----:B------:R1:W-:Y:S01]  /*40510*/  STL.64 [R1+0x2b8], R6 ;  /* 0x0002b80601007387 */ /* 0x0003e20000100a00 */
[----:B0-----:R-:W3:Y:S01]  /*40520*/  LDL.LU R4, [R1+0x130] ;  /* 0x0001300001047983 */ /* 0x001ee20000300800 */
[----:B------:R-:W3:Y:S02]  /*40530*/  LDL.LU R5, [R1+0x134] ;  /* 0x0001340001057983 */ /* 0x000ee40000300800 */
[----:B-1----:R-:W3:Y:S02]  /*40540*/  LDL.LU R6, [R1+0x138] ;  /* 0x0001380001067983 */ /* 0x002ee40000300800 */
[----:B------:R-:W3:Y:S01]  /*40550*/  LDL.LU R7, [R1+0x13c] ;  /* 0x00013c0001077983 */ /* 0x000ee20000300800 */
[C---:B--2---:R-:W-:Y:S01]  /*40560*/  HMMA.16816.F32.BF16 R24, R16.reuse, R24, R20 ;  /* 0x000000181018723c */ /* 0x044fe20000041814 */
[----:B------:R-:W2:Y:S01]  /*40570*/  LDL.LU.64 R22, [R1+0x30d0] ;  /* 0x0030d00001167983 */ /* 0x000ea20000300a00 */
        /* <DEDUP_REMOVED lines=10> */
[----:B------:R-:W-:Y:S03]  /*40620*/  STL.64 [R1+0x288], R22 ;  /* 0x0002881601007387 */ /* 0x000fe60000100a00 */
[----:B0-----:R-:W2:Y:S01]  /*40630*/  LDL.LU.64 R20, [R1+0x30b0] ;  /* 0x0030b00001147983 */ /* 0x001ea20000300a00 */
[----:B------:R0:W-:Y:S02]  /*40640*/  STL.64 [R1+0x3020], R26 ;  /* 0x0030201a01007387 */ /* 0x0001e40000100a00 */
[----:B------:R-:W3:Y:S02]  /*40650*/  LDL.LU R24, [R1+0x120] ;  /* 0x0001200001187983 */ /* 0x000ee40000300800 */
[----:B------:R-:W3:Y:S01]  /*40660*/  LDL.LU R25, [R1+0x124] ;  /* 0x0001240001197983 */ /* 0x000ee20000300800 */
[----:B0-----:R-:W3:Y:S01]  /*40670*/  LDL.LU R26, [R1+0x128] ;  /* 0x00012800011a7983 */ /* 0x001ee20000300800 */
[----:B------:R-:W3:Y:S01]  /*40680*/  LDL.LU R27, [R1+0x12c] ;  /* 0x00012c00011b7983 */ /* 0x000ee20000300800 */
[C---:B--2---:R-:W-:Y:S02]  /*40690*/  HMMA.16816.F32.BF16 R20, R16.reuse, R20, R8 ;  /* 0x000000141014723c */ /* 0x044fe40000041808 */
[----:B---3--:R0:W-:Y:S01]  /*406a0*/  STL.64 [R1+0x3030], R26 ;  /* 0x0030301a01007387 */ /* 0x0081e20000100a00 */
[----:B------:R-:W-:Y:S03]  /*406b0*/  STL.64 [R1+0x3028], R24 ;  /* 0x0030281801007387 */ /* 0x000fe60000100a00 */
[----:B0-----:R-:W2:Y:S01]  /*406c0*/  LDL.64 R26, [R1+0xc8] ;  /* 0x0000c800011a7983 */ /* 0x001ea20000100a00 */
[----:B------:R-:W3:Y:S02]  /*406d0*/  LDL.LU.64 R10, [R1+0x30a8] ;  /* 0x0030a800010a7983 */ /* 0x000ee40000300a00 */
[----:B------:R-:W3:Y:S11]  /*406e0*/  LDL.LU.64 R8, [R1+0x30a0] ;  /* 0x0030a00001087983 */ /* 0x000ef60000300a00 */
[----:B------:R-:W-:Y:S03]  /*406f0*/  @!UPT UIADD3 URZ, URZ, URZ, URZ ;  /* 0x0000003f3f3ff290 */ /* 0x000fe6000fffe03f */
[----:B------:R-:W-:Y:S01]  /*40700*/  STL.64 [R1+0x270], R20 ;  /* 0x0002701401007387 */ /* 0x000fe20000100a00 */
[----:B------:R0:W-:Y:S04]  /*40710*/  STL.64 [R1+0x278], R22 ;  /* 0x0002781601007387 */ /* 0x0001e80000100a00 */
[----:B0-----:R-:W2:Y:S01]  /*40720*/  LDL.LU.64 R22, [R1+0x3098] ;  /* 0x0030980001167983 */ /* 0x001ea20000300a00 */
[----:B------:R-:W2:Y:S02]  /*40730*/  LDL.LU.64 R20, [R1+0x3090] ;  /* 0x0030900001147983 */ /* 0x000ea40000300a00 */
[C---:B--2---:R-:W-:Y:S11]  /*40740*/  HMMA.16816.F32.BF16 R20, R16.reuse, R12, R20 ;  /* 0x0000000c1014723c */ /* 0x044ff60000041814 */
[----:B------:R-:W-:Y:S11]  /*40750*/  @!UPT UIADD3 URZ, URZ, URZ, URZ ;  /* 0x0000003f3f3ff290 */ /* 0x000ff6000fffe03f */
[----:B------:R-:W-:Y:S01]  /*40760*/  @!UPT UIADD3 URZ, URZ, URZ, URZ ;  /* 0x0000003f3f3ff290 */ /* 0x000fe2000fffe03f */
[----:B------:R0:W-:Y:S01]  /*40770*/  STL.64 [R1+0x260], R20 ;  /* 0x0002601401007387 */ /* 0x0001e20000100a00 */
[----:B------:R-:W-:Y:S03]  /*40780*/  STL.64 [R1+0x268], R22 ;  /* 0x0002681601007387 */ /* 0x000fe60000100a00 */
[----:B0-----:R-:W3:Y:S01]  /*40790*/  LDL.LU.64 R20, [R1+0x3088] ;  /* 0x0030880001147983 */ /* 0x001ee20000300a00 */
[----:B------:R0:W-:Y:S02]  /*407a0*/  STL.64 [R1+0x3018], R14 ;  /* 0x0030180e01007387 */ /* 0x0001e40000100a00 */
[----:B------:R-:W2:Y:S02]  /*407b0*/  LDL.LU R12, [R1+0x110] ;  /* 0x00011000010c7983 */ /* 0x000ea40000300800 */
[----:B------:R-:W2:Y:S01]  /*407c0*/  LDL.LU R13, [R1+0x114] ;  /* 0x00011400010d7983 */ /* 0x000ea20000300800 */
[----:B0-----:R-:W2:Y:S01]  /*407d0*/  LDL.LU R14, [R1+0x118] ;  /* 0x00011800010e7983 */ /* 0x001ea20000300800 */
[----:B------:R-:W2:Y:S01]  /*407e0*/  LDL.LU R15, [R1+0x11c] ;  /* 0x00011c00010f7983 */ /* 0x000ea20000300800 */
[C---:B---3--:R-:W-:Y:S02]  /*407f0*/  HMMA.16816.F32.BF16 R20, R16.reuse, R20, R8 ;  /* 0x000000141014723c */ /* 0x048fe40000041808 */
[----:B------:R-:W3:Y:S01]  /*40800*/  LDL.LU.64 R10, [R1+0x3080] ;  /* 0x00308000010a7983 */ /* 0x000ee20000300a00 */
[----:B------:R-:W3:Y:S11]  /*40810*/  LDL.LU.64 R8, [R1+0x3078] ;  /* 0x0030780001087983 */ /* 0x000ef60000300a00 */
[----:B------:R-:W-:Y:S09]  /*40820*/  @!UPT UIADD3 URZ, URZ, URZ, URZ ;  /* 0x0000003f3f3ff290 */ /* 0x000ff2000fffe03f */
[----:B------:R0:W-:Y:S01]  /*40830*/  STL.64 [R1+0x250], R20 ;  /* 0x0002501401007387 */ /* 0x0001e20000100a00 */
[----:B------:R3:W-:Y:S03]  /*40840*/  STL.64 [R1+0x258], R22 ;  /* 0x0002581601007387 */ /* 0x0007e60000100a00 */
[----:B0-----:R-:W3:Y:S02]  /*40850*/  LDL.LU.64 R20, [R1+0x3070] ;  /* 0x0030700001147983 */ /* 0x001ee40000300a00 */
[C---:B---3--:R-:W-:Y:S02]  /*40860*/  HMMA.16816.F32.BF16 R20, R16.reuse, R20, R8 ;  /* 0x000000141014723c */ /* 0x048fe40000041808 */
[----:B------:R-:W3:Y:S01]  /*40870*/  LDL.LU.64 R10, [R1+0x3068] ;  /* 0x00306800010a7983 */ /* 0x000ee20000300a00 */
[----:B------:R-:W2:Y:S11]  /*40880*/  LDL.LU.64 R8, [R1+0x3060] ;  /* 0x0030600001087983 */ /* 0x000eb60000300a00 */
[----:B------:R-:W-:Y:S09]  /*40890*/  @!UPT UIADD3 URZ, URZ, URZ, URZ ;  /* 0x0000003f3f3ff290 */ /* 0x000ff2000fffe03f */
[----:B------:R-:W-:Y:S01]  /*408a0*/  STL.64 [R1+0x240], R20 ;  /* 0x0002401401007387 */ /* 0x000fe20000100a00 */
[----:B------:R0:W-:Y:S03]  /*408b0*/  STL.64 [R1+0x248], R22 ;  /* 0x0002481601007387 */ /* 0x0001e60000100a00 */
[----:B0-----:R-:W2:Y:S01]  /*408c0*/  LDL.LU.64 R22, [R1+0x3058] ;  /* 0x0030580001167983 */ /* 0x001ea20000300a00 */
[----:B------:R-:W2:Y:S02]  /*408d0*/  LDL.LU.64 R20, [R1+0x3050] ;  /* 0x0030500001147983 */ /* 0x000ea40000300a00 */
[----:B--2---:R-:W-:Y:S01]  /*408e0*/  HMMA.16816.F32.BF16 R16, R16, R8, R20 ;  /* 0x000000081010723c */ /* 0x004fe20000041814 */
[----:B------:R-:W2:Y:S01]  /*408f0*/  LDL.LU.64 R22, [R1+0x3048] ;  /* 0x0030480001167983 */ /* 0x000ea20000300a00 */
[----:B------:R-:W4:Y:S02]  /*40900*/  LDL.LU.64 R20, [R1+0x3040] ;  /* 0x0030400001147983 */ /* 0x000f240000300a00 */
[----:B---3--:R0:W-:Y:S02]  /*40910*/  STL.64 [R1+0x2fe0], R10 ;  /* 0x002fe00a01007387 */ /* 0x0081e40000100a00 */
[----:B0-----:R-:W3:Y:S11]  /*40920*/  LDL.64 R10, [R1+0xb8] ;  /* 0x0000b800010a7983 */ /* 0x001ef60000100a00 */
[----:B------:R-:W-:Y:S06]  /*40930*/  @!UPT UIADD3 URZ, URZ, URZ, URZ ;  /* 0x0000003f3f3ff290 */ /* 0x000fec000fffe03f */
[----:B------:R2:W-:Y:S01]  /*40940*/  STL.64 [R1+0x230], R16 ;  /* 0x0002301001007387 */ /* 0x0005e20000100a00 */
[----:B------:R0:W-:Y:S02]  /*40950*/  STL.64 [R1+0x238], R18 ;  /* 0x0002381201007387 */ /* 0x0001e40000100a00 */
[----:B--2---:R-:W-:Y:S02]  /*40960*/  IMAD.MOV.U32 R16, RZ, RZ, R22 ;  /* 0x000000ffff107224 */ /* 0x004fe400078e0016 */
[----:B------:R-:W-:Y:S01]  /*40970*/  IMAD.MOV.U32 R17, RZ, RZ, R23 ;  /* 0x000000ffff117224 */ /* 0x000fe200078e0017 */
[----:B------:R-:W4:Y:S01]  /*40980*/  LDL.LU R22, [R1+0x303c] ;  /* 0x00303c0001167983 */ /* 0x000f220000300800 */
[----:B------:R-:W4:Y:S02]  /*40990*/  LDL.LU R23, [R1+0x3038] ;  /* 0x0030380001177983 */ /* 0x000f240000300800 */
[----:B0-----:R-:W2:Y:S02]  /*409a0*/  LDL.LU R18, [R1+0x78] ;  /* 0x0000780001127983 */ /* 0x001ea40000300800 */
[----:B------:R-:W2:Y:S01]  /*409b0*/  LDL.LU R19, [R1+0x7c] ;  /* 0x00007c0001137983 */ /* 0x000ea20000300800 */
[C---:B----4-:R-:W-:Y:S01]  /*409c0*/  HMMA.16816.F32.BF16 R4, R20.reuse, R26, R4 ;  /* 0x0000001a1404723c */ /* 0x050fe20000041804 */
[----:B--2---:R0:W-:Y:S01]  /*409d0*/  STL.64 [R1+0x2f78], R18 ;  /* 0x002f781201007387 */ /* 0x0041e20000100a00 */
[----:B------:R-:W-:Y:S03]  /*409e0*/  STL.64 [R1+0x2f70], R16 ;  /* 0x002f701001007387 */ /* 0x000fe60000100a00 */
[----:B0-----:R-:W2:Y:S04]  /*409f0*/  LDL R18, [R1+0x98] ;  /* 0x0000980001127983 */ /* 0x001ea80000100800 */
[----:B------:R-:W2:Y:S11]  /*40a00*/  LDL R19, [R1+0x9c] ;  /* 0x00009c0001137983 */ /* 0x000eb60000100800 */
[----:B------:R-:W-:Y:S03]  /*40a10*/  @!UPT UIADD3 URZ, URZ, URZ, URZ ;  /* 0x0000003f3f3ff290 */ /* 0x000fe6000fffe03f */
        /* <DEDUP_REMOVED lines=9> */
[----:B------:R-:W-:Y:S01]  /*40ab0*/  STL.64 [R1+0x210], R24 ;  /* 0x0002101801007387 */ /* 0x000fe20000100a00 */
[----:B------:R0:W-:Y:S03]  /*40ac0*/  STL.64 [R1+0x218], R26 ;  /* 0x0002181a01007387 */ /* 0x0001e60000100a00 */
[----:B0-----:R-:W3:Y:S01]  /*40ad0*/  LDL.LU.64 R26, [R1+0x3020] ;  /* 0x00302000011a7983 */ /* 0x001ee20000300a00 */
[----:B------:R-:W-:Y:S02]  /*40ae0*/  IMAD.MOV.U32 R7, RZ, RZ, R10 ;  /* 0x000000ffff077224 */ /* 0x000fe400078e000a */
[----:B------:R-:W-:Y:S02]  /*40af0*/  IMAD.MOV.U32 R6, RZ, RZ, R11 ;  /* 0x000000ffff067224 */ /* 0x000fe400078e000b */
[----:B---3--:R-:W-:Y:S01]  /*40b00*/  HMMA.16816.F32.BF16 R8, R20, R26, R12 ;  /* 0x0000001a1408723c */ /* 0x008fe2000004180c */
[----:B------:R-:W2:Y:S11]  /*40b10*/  LDL.LU R12, [R1+0x100] ;  /* 0x00010000010c7983 */ /* 0x000eb60000300800 */
[----:B------:R-:W-:Y:S11]  /*40b20*/  @!UPT UIADD3 URZ, URZ, URZ, URZ ;  /* 0x0000003f3f3ff290 */ /* 0x000ff6000fffe03f */
[----:B------:R-:W-:Y:S01]  /*40b30*/  STL.64 [R1+0x200], R8 ;  /* 0x0002000801007387 */ /* 0x000fe20000100a00 */
[----:B------:R0:W-:Y:S02]  /*40b40*/  STL.64 [R1+0x208], R10 ;  /* 0x0002080a01007387 */ /* 0x0001e40000100a00 */
[----:B------:R-:W2:Y:S02]  /*40b50*/  LDL.LU R13, [R1+0x104] ;  /* 0x00010400010d7983 */ /* 0x000ea40000300800 */
[----:B------:R-:W2:Y:S01]  /*40b60*/  LDL.LU R14, [R1+0x108] ;  /* 0x00010800010e7983 */ /* 0x000ea20000300800 */
[----:B------:R-:W2:Y:S01]  /*40b70*/  LDL.LU R15, [R1+0x10c] ;  /* 0x00010c00010f7983 */ /* 0x000ea20000300800 */
[----:B------:R1:W-:Y:S03]  /*40b80*/  STL.64 [R1+0x2f98], R26 ;  /* 0x002f981a01007387 */ /* 0x0003e60000100a00 */
[----:B0-----:R-:W3:Y:S04]  /*40b90*/  LDL R10, [R1+0x48] ;  /* 0x00004800010a7983 */ /* 0x001ee80000100800 */
[----:B------:R-:W3:Y:S01]  /*40ba0*/  LDL R11, [R1+0x4c] ;  /* 0x00004c00010b7983 */ /* 0x000ee20000100800 */
[----:B-1----:R-:W-:-:S02]  /*40bb0*/  IMAD.MOV.U32 R26, RZ, RZ, R7 ;  /* 0x000000ffff1a7224 */ /* 0x002fc400078e0007 */
[----:B------:R-:W-:Y:S01]  /*40bc0*/  IMAD.MOV.U32 R27, RZ, RZ, R6 ;  /* 0x000000ffff1b7224 */ /* 0x000fe200078e0006 */
[----:B---3--:R-:W-:Y:S04]  /*40bd0*/  STL.64 [R1+0x2ff8], R10 ;  /* 0x002ff80a01007387 */ /* 0x008fe80000100a00 */
[----:B------:R0:W-:Y:S02]  /*40be0*/  STL.64 [R1+0x2fb0], R26 ;  /* 0x002fb01a01007387 */ /* 0x0001e40000100a00 */
[----:B0-----:R-:W-:Y:S02]  /*40bf0*/  IMAD.MOV.U32 R27, RZ, RZ, R4 ;  /* 0x000000ffff1b7224 */ /* 0x001fe400078e0004 */
[----:B------:R-:W-:Y:S01]  /*40c00*/  IMAD.MOV.U32 R26, RZ, RZ, R5 ;  /* 0x000000ffff1a7224 */ /* 0x000fe200078e0005 */
[----:B------:R-:W3:Y:S01]  /*40c10*/  LDL.LU R4, [R1+0xe0] ;  /* 0x0000e00001047983 */ /* 0x000ee20000300800 */
[----:B------:R-:W3:Y:S02]  /*40c20*/  LDL.LU R5, [R1+0xe4] ;  /* 0x0000e40001057983 */ /* 0x000ee40000300800 */
[----:B------:R-:W4:Y:S02]  /*40c30*/  LDL.LU R6, [R1+0xe8] ;  /* 0x0000e80001067983 */ /* 0x000f240000300800 */
[----:B------:R-:W4:Y:S01]  /*40c40*/  LDL.LU R7, [R1+0xec] ;  /* 0x0000ec0001077983 */ /* 0x000f220000300800 */
[----:B--2---:R-:W-:Y:S01]  /*40c50*/  HMMA.16816.F32.BF16 R12, R20, R18, R12 ;  /* 0x00000012140c723c */ /* 0x004fe2000004180c */
[----:B----4-:R-:W-:Y:S01]  /*40c60*/  STL.64 [R1+0x3008], R6 ;  /* 0x0030080601007387 */ /* 0x010fe20000100a00 */
[----:B---3--:R0:W-:Y:S03]  /*40c70*/  STL.64 [R1+0x3000], R4 ;  /* 0x0030000401007387 */ /* 0x0081e60000100a00 */
[----:B0-----:R-:W2:Y:S01]  /*40c80*/  LDL.LU R4, [R1+0xf0] ;  /* 0x0000f00001047983 */ /* 0x001ea20000300800 */
[----:B------:R-:W2:Y:S02]  /*40c90*/  LDL.LU R5, [R1+0xf4] ;  /* 0x0000f40001057983 */ /* 0x000ea40000300800 */
[----:B------:R-:W2:Y:S02]  /*40ca0*/  LDL.LU R6, [R1+0xf8] ;  /* 0x0000f80001067983 */ /* 0x000ea40000300800 */
[----:B------:R-:W2:Y:S01]  /*40cb0*/  LDL.LU R7, [R1+0xfc] ;  /* 0x0000fc0001077983 */ /* 0x000ea20000300800 */
[----:B------:R-:W3:Y:S01]  /*40cc0*/  LDL.64 R10, [R1+0x58] ;  /* 0x00005800010a7983 */ /* 0x000ee20000100a00 */
[----:B------:R0:W-:Y:S02]  /*40cd0*/  STL.64 [R1+0x2fd8], R26 ;  /* 0x002fd81a01007387 */ /* 0x0001e40000100a00 */
[----:B------:R-:W4:Y:S02]  /*40ce0*/  LDL.LU R24, [R1+0x60] ;  /* 0x0000600001187983 */ /* 0x000f240000300800 */
[----:B------:R-:W4:Y:S01]  /*40cf0*/  LDL.LU R25, [R1+0x64] ;  /* 0x0000640001197983 */ /* 0x000f220000300800 */
[----:B0-----:R-:W2:Y:S01]  /*40d00*/  LDL.LU R26, [R1+0x68] ;  /* 0x00006800011a7983 */ /* 0x001ea20000300800 */
[----:B------:R-:W2:Y:S03]  /*40d10*/  LDL.LU R27, [R1+0x6c] ;  /* 0x00006c00011b7983 */ /* 0x000ea60000300800 */
[----:B--2---:R-:W-:Y:S01]  /*40d20*/  STL.64 [R1+0x2ff0], R26 ;  /* 0x002ff01a01007387 */ /* 0x004fe20000100a00 */
[----:B----4-:R0:W-:Y:S03]  /*40d30*/  STL.64 [R1+0x2fe8], R24 ;  /* 0x002fe81801007387 */ /* 0x0101e60000100a00 */
[----:B0-----:R-:W2:Y:S01]  /*40d40*/  LDL.LU R24, [R1+0xd0] ;  /* 0x0000d00001187983 */ /* 0x001ea20000300800 */
[----:B------:R-:W2:Y:S02]  /*40d50*/  LDL.LU R25, [R1+0xd4] ;  /* 0x0000d40001197983 */ /* 0x000ea40000300800 */
[----:B------:R-:W2:Y:S02]  /*40d60*/  LDL.LU R26, [R1+0xd8] ;  /* 0x0000d800011a7983 */ /* 0x000ea40000300800 */
[----:B------:R-:W2:Y:S01]  /*40d70*/  LDL.LU R27, [R1+0xdc] ;  /* 0x0000dc00011b7983 */ /* 0x000ea20000300800 */
[----:B------:R-:W-:Y:S01]  /*40d80*/  STL.64 [R1+0x1f0], R12 ;  /* 0x0001f00c01007387 */ /* 0x000fe20000100a00 */
[----:B------:R0:W-:Y:S03]  /*40d90*/  STL.64 [R1+0x1f8], R14 ;  /* 0x0001f80e01007387 */ /* 0x0001e60000100a00 */
[----:B0-----:R-:W4:Y:S01]  /*40da0*/  LDL.LU.64 R14, [R1+0x3018] ;  /* 0x00301800010e7983 */ /* 0x001f220000300a00 */
[----:B------:R0:W-:Y:S02]  /*40db0*/  STL.64 [R1+0x2f90], R18 ;  /* 0x002f901201007387 */ /* 0x0001e40000100a00 */
[----:B------:R-:W2:Y:S02]  /*40dc0*/  LDL.LU R16, [R1] ;  /* 0x0000000001107983 */ /* 0x000ea40000300800 */
[----:B------:R-:W2:Y:S02]  /*40dd0*/  LDL.LU R17, [R1+0x4] ;  /* 0x0000040001117983 */ /* 0x000ea40000300800 */
[----:B0-----:R-:W-:-:S02]  /*40de0*/  IMAD.MOV.U32 R18, RZ, RZ, R3 ;  /* 0x000000ffff127224 */ /* 0x001fc400078e0003 */
        /* <DEDUP_REMOVED lines=8> */
[----:B------:R-:W2:Y:S01]  /*40e70*/  LDL.LU R19, [R1+0x1c] ;  /* 0x00001c0001137983 */ /* 0x000ea20000300800 */
[C---:B----4-:R-:W-:Y:S01]  /*40e80*/  HMMA.16816.F32.BF16 R4, R20.reuse, R14, R4 ;  /* 0x0000000e1404723c */ /* 0x050fe20000041804 */
[----:B--2---:R-:W-:Y:S01]  /*40e90*/  STL.64 [R1+0x2fc0], R18 ;  /* 0x002fc01201007387 */ /* 0x004fe20000100a00 */
[----:B------:R0:W-:Y:S03]  /*40ea0*/  STL.64 [R1+0x2fb8], R16 ;  /* 0x002fb81001007387 */ /* 0x0001e60000100a00 */
[----:B0-----:R-:W2:Y:S01]  /*40eb0*/  LDL.LU R16, [R1+0x20] ;  /* 0x0000200001107983 */ /* 0x001ea20000300800 */
[----:B------:R-:W2:Y:S11]  /*40ec0*/  LDL.LU R17, [R1+0x24] ;  /* 0x0000240001117983 */ /* 0x000eb60000300800 */
[----:B------:R-:W-:Y:S06]  /*40ed0*/  @!UPT UIADD3 URZ, URZ, URZ, URZ ;  /* 0x0000003f3f3ff290 */ /* 0x000fec000fffe03f */
[----:B------:R-:W-:Y:S02]  /*40ee0*/  STL.64 [R1+0x1e0], R4 ;  /* 0x0001e00401007387 */ /* 0x000fe40000100a00 */
[----:B------:R0:W-:Y:S02]  /*40ef0*/  STL.64 [R1+0x1e8], R6 ;  /* 0x0001e80601007387 */ /* 0x0001e40000100a00 */
[----:B0-----:R-:W3:Y:S01]  /*40f00*/  LDL.LU.64 R6, [R1+0x3008] ;  /* 0x0030080001067983 */ /* 0x001ee20000300a00 */
[----:B------:R-:W3:Y:S02]  /*40f10*/  LDL.LU.64 R4, [R1+0x3000] ;  /* 0x0030000001047983 */ /* 0x000ee40000300a00 */
[C---:B---3--:R-:W-:Y:S11]  /*40f20*/  HMMA.16816.F32.BF16 R4, R20.reuse, R10, R4 ;  /* 0x0000000a1404723c */ /* 0x048ff60000041804 */
[----:B------:R-:W-:Y:S11]  /*40f30*/  @!UPT UIADD3 URZ, URZ, URZ, URZ ;  /* 0x0000003f3f3ff290 */ /* 0x000ff6000fffe03f */
[----:B------:R-:W-:Y:S01]  /*40f40*/  @!UPT UIADD3 URZ, URZ, URZ, URZ ;  /* 0x0000003f3f3ff290 */ /* 0x000fe2000fffe03f */
[----:B------:R0:W-:Y:S01]  /*40f50*/  STL.64 [R1+0x1d0], R4 ;  /* 0x0001d00401007387 */ /* 0x0001e20000100a00 */
[----:B------:R-:W-:Y:S02]  /*40f60*/  STL.64 [R1+0x1d8], R6 ;  /* 0x0001d80601007387 */ /* 0x000fe40000100a00 */
[----:B0-----:R-:W-:Y:S02]  /*40f70*/  IMAD.MOV.U32 R5, RZ, RZ, R10 ;  /* 0x000000ffff057224 */ /* 0x001fe400078e000a */
[----:B------:R-:W-:Y:S02]  /*40f80*/  IMAD.MOV.U32 R4, RZ, RZ, R11 ;  /* 0x000000ffff047224 */ /* 0x000fe400078e000b */
[----:B------:R-:W3:Y:S02]  /*40f90*/  LDL.LU.64 R10, [R1+0x2ff8] ;  /* 0x002ff800010a7983 */ /* 0x000ee40000300a00 */
[C---:B---3--:R-:W-:Y:S02]  /*40fa0*/  HMMA.16816.F32.BF16 R8, R20.reuse, R10, R24 ;  /* 0x0000000a1408723c */ /* 0x048fe40000041818 */
[----:B------:R-:W3:Y:S01]  /*40fb0*/  LDL.LU.64 R26, [R1+0x2ff0] ;  /* 0x002ff000011a7983 */ /* 0x000ee20000300a00 */
[----:B------:R-:W3:Y:S11]  /*40fc0*/  LDL.LU.64 R24, [R1+0x2fe8] ;  /* 0x002fe80001187983 */ /* 0x000ef60000300a00 */
[----:B------:R-:W-:Y:S09]  /*40fd0*/  @!UPT UIADD3 URZ, URZ, URZ, URZ ;  /* 0x0000003f3f3ff290 */ /* 0x000ff2000fffe03f */
[----:B------:R-:W-:Y:S01]  /*40fe0*/  STL.64 [R1+0x1c0], R8 ;  /* 0x0001c00801007387 */ /* 0x000fe20000100a00 */
[----:B------:R0:W-:Y:S03]  /*40ff0*/  STL.64 [R1+0x1c8], R10 ;  /* 0x0001c80a01007387 */ /* 0x0001e60000100a00 */
[----:B0-----:R-:W3:Y:S01]  /*41000*/  LDL.LU.64 R10, [R1+0x2fe0] ;  /* 0x002fe000010a7983 */ /* 0x001ee20000300a00 */
[----:B------:R-:W-:Y:S02]  /*41010*/  IMAD.MOV.U32 R18, RZ, RZ, R28 ;  /* 0x000000ffff127224 */ /* 0x000fe400078e001c */
[----:B------:R-:W-:Y:S01]  /*41020*/  IMAD.MOV.U32 R19, RZ, RZ, R3 ;  /* 0x000000ffff137224 */ /* 0x000fe200078e0003 */
[----:B---3--:R-:W-:Y:S01]  /*41030*/  HMMA.16816.F32.BF16 R20, R20, R10, R24 ;  /* 0x0000000a1414723c */ /* 0x008fe20000041818 */
[----:B------:R-:W2:Y:S01]  /*41040*/  LDL.LU.64 R26, [R1+0x2fd8] ;  /* 0x002fd800011a7983 */ /* 0x000ea20000300a00 */
[----:B------:R-:W2:Y:S02]  /*41050*/  LDL.LU.64 R10, [R1+0x2fd0] ;  /* 0x002fd000010a7983 */ /* 0x000ea40000300a00 */
[----:B------:R-:W2:Y:S11]  /*41060*/  LDL.LU.64 R8, [R1+0x2fc8] ;  /* 0x002fc80001087983 */ /* 0x000eb60000300a00 */
[----:B------:R-:W-:Y:S08]  /*41070*/  @!UPT UIADD3 URZ, URZ, URZ, URZ ;  /* 0x0000003f3f3ff290 */ /* 0x000ff0000fffe03f */
[----:B------:R0:W-:Y:S01]  /*41080*/  STL.64 [R1+0x1b0], R20 ;  /* 0x0001b01401007387 */ /* 0x0001e20000100a00 */
[----:B------:R-:W-:Y:S03]  /*41090*/  STL.64 [R1+0x1b8], R22 ;  /* 0x0001b81601007387 */ /* 0x000fe60000100a00 */
[----:B0-----:R-:W3:Y:S01]  /*410a0*/  LDL R21, [R1+0x1de0] ;  /* 0x001de00001157983 */ /* 0x001ee20000100800 */
        /* <DEDUP_REMOVED lines=17> */
[----:B------:R0:W-:Y:S01]  /*411c0*/  STL.64 [R1+0x170], R24 ;  /* 0x0001701801007387 */ /* 0x0001e20000100a00 */
[----:B------:R-:W-:Y:S02]  /*411d0*/  IMAD.MOV.U32 R28, RZ, RZ, R26 ;  /* 0x000000ffff1c7224 */ /* 0x000fe400078e001a */
[----:B------:R-:W-:Y:S02]  /*411e0*/  IMAD.MOV.U32 R3, RZ, RZ, R27 ;  /* 0x000000ffff037224 */ /* 0x000fe400078e001b */
[----:B------:R-:W2:Y:S04]  /*411f0*/  LDL.LU.64 R26, [R1+0x2f88] ;  /* 0x002f8800011a7983 */ /* 0x000ea80000300a00 */
[----:B0-----:R-:W2:Y:S01]  /*41200*/  LDL.LU.64 R24, [R1+0x2f80] ;  /* 0x002f800001187983 */ /* 0x001ea20000300a00 */
[----:B------:R-:W-:Y:S02]  /*41210*/  STL [R1+0x2e24], R3 ;  /* 0x002e240301007387 */ /* 0x000fe40000100800 */
[----:B------:R-:W-:Y:S01]  /*41220*/  STL [R1+0x2e20], R28 ;  /* 0x002e201c01007387 */ /* 0x000fe20000100800 */
[C---:B--2---:R-:W-:Y:S01]  /*41230*/  HMMA.16816.F32.BF16 R24, R8.reuse, R18, R24 ;  /* 0x000000120818723c */ /* 0x044fe20000041818 */
[----:B------:R-:W2:Y:S01]  /*41240*/  LDL.LU.64 R18, [R1+0x2f78] ;  /* 0x002f780001127983 */ /* 0x000ea20000300a00 */
[----:B------:R-:W2:Y:S11]  /*41250*/  LDL.LU.64 R16, [R1+0x2f70] ;  /* 0x002f700001107983 */ /* 0x000eb60000300a00 */
[----:B------:R-:W-:Y:S10]  /*41260*/  @!UPT UIADD3 URZ, URZ, URZ, URZ ;  /* 0x0000003f3f3ff290 */ /* 0x000ff4000fffe03f */
[----:B------:R-:W-:Y:S01]  /*41270*/  STL.64 [R1+0x150], R24 ;  /* 0x0001501801007387 */ /* 0x000fe20000100a00 */
[----:B------:R0:W-:Y:S02]  /*41280*/  STL.64 [R1+0x158], R26 ;  /* 0x0001581a01007387 */ /* 0x0001e40000100a00 */
[----:B0-----:R-:W-:Y:S02]  /*41290*/  IMAD.MOV.U32 R26, RZ, RZ, R5 ;  /* 0x000000ffff1a7224 */ /* 0x001fe400078e0005 */
[----:B------:R-:W-:Y:S02]  /*412a0*/  IMAD.MOV.U32 R27, RZ, RZ, R4 ;  /* 0x000000ffff1b7224 */ /* 0x000fe400078e0004 */
[----:B------:R-:W0:Y:S04]  /*412b0*/  LDSM.16.MT88.4 R4, [R29+0x12100] ;  /* 0x012100001d04783b */ /* 0x000e280000004200 */
[----:B0-----:R-:W-:Y:S01]  /*412c0*/  STL.64 [R1+0x2f58], R6 ;  /* 0x002f580601007387 */ /* 0x001fe20000100a00 */
[----:B------:R0:W-:Y:S03]  /*412d0*/  STL.64 [R1+0x2f50], R4 ;  /* 0x002f500401007387 */ /* 0x0001e60000100a00 */
[----:B0-----:R-:W4:Y:S01]  /*412e0*/  LDL.LU R4, [R1+0x190] ;  /* 0x0001900001047983 */ /* 0x001f220000300800 */
[----:B------:R-:W4:Y:S02]  /*412f0*/  LDL.LU R5, [R1+0x194] ;  /* 0x0001940001057983 */ /* 0x000f240000300800 */
[----:B------:R-:W4:Y:S02]  /*41300*/  LDL.LU R6, [R1+0x198] ;  /* 0x0001980001067983 */ /* 0x000f240000300800 */
[----:B------:R-:W4:Y:S01]  /*41310*/  LDL.LU R7, [R1+0x19c] ;  /* 0x00019c0001077983 */ /* 0x000f220000300800 */
[C---:B--2---:R-:W-:Y:S01]  /*41320*/  HMMA.16816.F32.BF16 R16, R8.reuse, R14, R16 ;  /* 0x0000000e0810723c */ /* 0x044fe20000041810 */
[----:B------:R-:W0:Y:S04]  /*41330*/  LDSM.16.MT88.4 R12, [R29+0x12180] ;  /* 0x012180001d0c783b */ /* 0x000e280000004200 */
[----:B0-----:R-:W-:Y:S11]  /*41340*/  STL.64 [R1+0x2ef0], R14 ;  /* 0x002ef00e01007387 */ /* 0x001ff60000100a00 */
[----:B------:R-:W-:Y:S07]  /*41350*/  @!UPT UIADD3 URZ, URZ, URZ, URZ ;  /* 0x0000003f3f3ff290 */ /* 0x000fee000fffe03f */
[----:B------:R-:W-:Y:S02]  /*41360*/  STL.64 [R1+0x140], R16 ;  /* 0x0001401001007387 */ /* 0x000fe40000100a00 */
[----:B------:R-:W-:Y:S02]  /*41370*/  STL.64 [R1+0x148], R18 ;  /* 0x0001481201007387 */ /* 0x000fe40000100a00 */
[----:B------:R-:W0:Y:S04]  /*41380*/  LDSM.16.MT88.4 R16, [R29+0x14000] ;  /* 0x014000001d10783b */ /* 0x000e280000004200 */
[----:B------:R-:W-:Y:S02]  /*41390*/  STL.64 [R1+0x2ee8], R12 ;  /* 0x002ee80c01007387 */ /* 0x000fe40000100a00 */
[----:B---3--:R-:W1:Y:S01]  /*413a0*/  LDSM.16.M88.4 R12, [R21+0x20100] ;  /* 0x02010000150c783b */ /* 0x008e620000000200 */
[----:B----4-:R-:W-:Y:S01]  /*413b0*/  HMMA.16816.F32.BF16 R4, R8, R26, R4 ;  /* 0x0000001a0804723c */ /* 0x010fe20000041804 */
[----:B0-----:R-:W-:Y:S02]  /*413c0*/  STL.64 [R1+0x2e30], R18 ;  /* 0x002e301201007387 */ /* 0x001fe40000100a00 */
[----:B------:R0:W-:Y:S02]  /*413d0*/  STL.64 [R1+0x2e28], R16 ;  /* 0x002e281001007387 */ /* 0x0001e40000100a00 */
[----:B------:R-:W-:Y:S02]  /*413e0*/  STL.64 [R1+0x2f68], R10 ;  /* 0x002f680a01007387 */ /* 0x000fe40000100a00 */
[----:B-1----:R-:W-:Y:S01]  /*413f0*/  STL.64 [R1+0x20], R12 ;  /* 0x0000200c01007387 */ /* 0x002fe20000100a00 */
[----:B------:R-:W-:Y:S01]  /*41400*/  STL.64 [R1+0x28], R14 ;  /* 0x0000280e01007387 */ /* 0x000fe20000100a00 */
[----:B------:R-:W-:Y:S02]  /*41410*/  STL.64 [R1+0x2f60], R8 ;  /* 0x002f600801007387 */ /* 0x000fe40000100a00 */
[----:B------:R-:W1:Y:S01]  /*41420*/  LDSM.16.M88.4 R8, [R21+0x21100] ;  /* 0x021100001508783b */ /* 0x000e620000000200 */
[----:B------:R-:W-:Y:S11]  /*41430*/  LDSM.16.M88.4 R24, [R21+0x23100] ;  /* 0x023100001518783b */ /* 0x000ff60000000200 */
[----:B------:R-:W-:Y:S01]  /*41440*/  STL.64 [R1+0x130], R4 ;  /* 0x0001300401007387 */ /* 0x000fe20000100a00 */
[----:B------:R-:W-:Y:S02]  /*41450*/  STL.64 [R1+0x138], R6 ;  /* 0x0001380601007387 */ /* 0x000fe40000100a00 */
[----:B------:R-:W2:Y:S04]  /*41460*/  LDSM.16.M88.4 R4, [R21+0x22100] ;  /* 0x022100001504783b */ /* 0x000ea80000000200 */
[----:B0-----:R-:W3:Y:S01]  /*41470*/  LDL.LU R16, [R1+0x2e0] ;  /* 0x0002e00001107983 */ /* 0x001ee20000300800 */
[----:B-1----:R-:W-:Y:S01]  /*41480*/  STL.64 [R1+0x10], R8 ;  /* 0x0000100801007387 */ /* 0x002fe20000100a00 */
[----:B------:R-:W-:Y:S02]  /*41490*/  STL.64 [R1+0x18], R10 ;  /* 0x0000180a01007387 */ /* 0x000fe40000100a00 */
[----:B------:R-:W-:-:S02]  /*414a0*/  IMAD.MOV.U32 R18, RZ, RZ, R2 ;  /* 0x000000ffff127224 */ /* 0x000fc400078e0002 */
[----:B------:R-:W-:Y:S01]  /*414b0*/  IMAD.MOV.U32 R19, RZ, RZ, R0 ;  /* 0x000000ffff137224 */ /* 0x000fe200078e0000 */
[----:B------:R-:W-:Y:S04]  /*414c0*/  LDSM.16.M88.4 R8, [R21+0x26100] ;  /* 0x026100001508783b */ /* 0x000fe80000000200 */
[----:B--2---:R-:W-:Y:S01]  /*414d0*/  STL.64 [R1], R4 ;  /* 0x0000000401007387 */ /* 0x004fe20000100a00 */
[----:B------:R-:W-:Y:S02]  /*414e0*/  STL.64 [R1+0x8], R6 ;  /* 0x0000080601007387 */ /* 0x000fe40000100a00 */
[----:B------:R-:W0:Y:S04]  /*414f0*/  LDSM.16.M88.4 R4, [R21+0x24100] ;  /* 0x024100001504783b */ /* 0x000e280000000200 */
[----:B------:R-:W3:Y:S01]  /*41500*/  LDL.LU R17, [R1+0x2e4] ;  /* 0x0002e40001117983 */ /* 0x000ee20000300800 */
[----:B------:R-:W3:Y:S01]  /*41510*/  LDL.LU.64 R22, [R1+0x48] ;  /* 0x0000480001167983 */ /* 0x000ee20000300a00 */
[----:B------:R-:W-:Y:S02]  /*41520*/  STL.64 [R1+0x2df8], R26 ;  /* 0x002df81a01007387 */ /* 0x000fe40000100a00 */
[----:B------:R-:W-:Y:S01]  /*41530*/  STL.64 [R1+0x2df0], R24 ;  /* 0x002df01801007387 */ /* 0x000fe20000100a00 */
[----:B0-----:R-:W-:Y:S01]  /*41540*/  STL.64 [R1+0x70], R4 ;  /* 0x0000700401007387 */ /* 0x001fe20000100a00 */
[----:B------:R-:W-:-:S02]  /*41550*/  IMAD.MOV.U32 R2, RZ, RZ, R4 ;  /* 0x000000ffff027224 */ /* 0x000fc400078e0004 */
[----:B------:R-:W-:Y:S02]  /*41560*/  STL.64 [R1+0x78], R6 ;  /* 0x0000780601007387 */ /* 0x000fe40000100a00 */
[----:B------:R-:W-:Y:S02]  /*41570*/  IMAD.MOV.U32 R0, RZ, RZ, R5 ;  /* 0x000000ffff007224 */ /* 0x000fe400078e0005 */
[----:B------:R-:W0:Y:S04]  /*41580*/  LDSM.16.M88.4 R4, [R21+0x25100] ;  /* 0x025100001504783b */ /* 0x000e280000000200 */
[----:B------:R-:W-:Y:S01]  /*41590*/  STL [R1+0x2ee4], R0 ;  /* 0x002ee40001007387 */ /* 0x000fe20000100800 */
[----:B------:R-:W-:Y:S03]  /*415a0*/  STL [R1+0x2ee0], R2 ;  /* 0x002ee00201007387 */ /* 0x000fe60000100800 */
[----:B0-----:R0:W-:Y:S01]  /*415b0*/  STL.64 [R1+0x60], R4 ;  /* 0x0000600401007387 */ /* 0x0011e20000100a00 */
[----:B------:R1:W-:Y:S02]  /*415c0*/  STL.64 [R1+0x68], R6 ;  /* 0x0000680601007387 */ /* 0x0003e40000100a00 */
[----:B------:R-:W2:Y:S02]  /*415d0*/  LDL.LU R24, [R1+0x310] ;  /* 0x0003100001187983 */ /* 0x000ea40000300800 */
[----:B------:R-:W2:Y:S01]  /*415e0*/  LDL.LU R25, [R1+0x314] ;  /* 0x0003140001197983 */ /* 0x000ea20000300800 */
[----:B------:R-:W4:Y:S01]  /*415f0*/  LDL.LU R26, [R1+0x318] ;  /* 0x00031800011a7983 */ /* 0x000f220000300800 */
[----:B------:R-:W4:Y:S02]  /*41600*/  LDL.LU R27, [R1+0x31c] ;  /* 0x00031c00011b7983 */ /* 0x000f240000300800 */
[----:B------:R-:W-:-:S02]  /*41610*/  IMAD.MOV.U32 R3, RZ, RZ, R4 ;  /* 0x000000ffff037224 */ /* 0x000fc400078e0004 */
[----:B------:R-:W-:Y:S01]  /*41620*/  IMAD.MOV.U32 R28, RZ, RZ, R5 ;  /* 0x000000ffff1c7224 */ /* 0x000fe200078e0005 */
[----:B0-----:R-:W3:Y:S01]  /*41630*/  LDL.LU R4, [R1+0x2a0] ;  /* 0x0002a00001047983 */ /* 0x001ee20000300800 */
[----:B------:R-:W3:Y:S02]  /*41640*/  LDL.LU R5, [R1+0x2a4] ;  /* 0x0002a40001057983 */ /* 0x000ee40000300800 */
[----:B-1----:R-:W3:Y:S02]  /*41650*/  LDL.LU R6, [R1+0x2a8] ;  /* 0x0002a80001067983 */ /* 0x002ee40000300800 */
[----:B------:R-:W3:Y:S01]  /*41660*/  LDL.LU R7, [R1+0x2ac] ;  /* 0x0002ac0001077983 */ /* 0x000ee20000300800 */
[----:B------:R-:W3:Y:S01]  /*41670*/  LDL.LU R12, [R1+0x340] ;  /* 0x00034000010c7983 */ /* 0x000ee20000300800 */
[----:B------:R-:W3:Y:S02]  /*41680*/  LDL.LU R13, [R1+0x344] ;  /* 0x00034400010d7983 */ /* 0x000ee40000300800 */
[----:B------:R-:W3:Y:S02]  /*41690*/  LDL.LU R14, [R1+0x348] ;  /* 0x00034800010e7983 */ /* 0x000ee40000300800 */
[----:B------:R-:W3:Y:S01]  /*416a0*/  LDL.LU R15, [R1+0x34c] ;  /* 0x00034c00010f7983 */ /* 0x000ee20000300800 */
[----:B----4-:R0:W-:Y:S01]  /*416b0*/  STL.64 [R1+0x2f18], R26 ;  /* 0x002f181a01007387 */ /* 0x0101e20000100a00 */
[----:B--2---:R-:W-:Y:S03]  /*416c0*/  STL.64 [R1+0x2f10], R24 ;  /* 0x002f101801007387 */ /* 0x004fe60000100a00 */
[----:B0-----:R-:W2:Y:S04]  /*416d0*/  LDL.LU.64 R26, [R1+0xa8] ;  /* 0x0000a800011a7983 */ /* 0x001ea80000300a00 */
[----:B--2---:R0:W-:Y:S04]  /*416e0*/  STL.64 [R1+0x2f20], R26 ;  /* 0x002f201a01007387 */ /* 0x0041e80000100a00 */
[----:B0-----:R-:W2:Y:S04]  /*416f0*/  LDL.LU.64 R26, [R1+0xb8] ;  /* 0x0000b800011a7983 */ /* 0x001ea80000300a00 */
[----:B--2---:R0:W-:Y:S04]  /*41700*/  STL.64 [R1+0x2f30], R26 ;  /* 0x002f301a01007387 */ /* 0x0041e80000100a00 */
[----:B0-----:R-:W2:Y:S01]  /*41710*/  LDL.LU.64 R26, [R1+0x38] ;  /* 0x00003800011a7983 */ /* 0x001ea20000300a00 */
[----:B------:R-:W-:Y:S02]  /*41720*/  STL [R1+0x2f0c], R28 ;  /* 0x002f0c1c01007387 */ /* 0x000fe40000100800 */
[----:B------:R-:W-:Y:S02]  /*41730*/  STL [R1+0x2f08], R3 ;  /* 0x002f080301007387 */ /* 0x000fe40000100800 */
[----:B------:R-:W-:Y:S01]  /*41740*/  STL.64 [R1+0xe0], R8 ;  /* 0x0000e00801007387 */ /* 0x000fe20000100a00 */
[----:B------:R-:W-:Y:S02]  /*41750*/  STL.64 [R1+0xe8], R10 ;  /* 0x0000e80a01007387 */ /* 0x000fe40000100a00 */
[----:B------:R-:W0:Y:S02]  /*41760*/  LDSM.16.M88.4 R8, [R21+0x27100] ;  /* 0x027100001508783b */ /* 0x000e240000000200 */
[----:B0-----:R-:W-:Y:S02]  /*41770*/  STL.64 [R1+0x100], R8 ;  /* 0x0001000801007387 */ /* 0x001fe40000100a00 */
        /* <DEDUP_REMOVED lines=10> */
[----:B------:R-:W0:Y:S04]  /*41820*/  LDSM.16.MT88.4 R20, [R29+0x14080] ;  /* 0x014080001d14783b */ /* 0x000e280000004200 */
[----:B------:R1:W-:Y:S04]  /*41830*/  STL.64 [R1+0x2f28], R16 ;  /* 0x002f281001007387 */ /* 0x0003e80000100a00 */
[----:B-1----:R-:W3:Y:S01]  /*41840*/  LDL.LU R16, [R1+0x330] ;  /* 0x0003300001107983 */ /* 0x002ee20000300800 */
[----:B------:R-:W3:Y:S02]  /*41850*/  LDL.LU R17, [R1+0x334] ;  /* 0x0003340001117983 */ /* 0x000ee40000300800 */
[----:B------:R-:W4:Y:S02]  /*41860*/  LDL.LU R18, [R1+0x338] ;  /* 0x0003380001127983 */ /* 0x000f240000300800 */
[----:B------:R-:W4:Y:S01]  /*41870*/  LDL.LU R19, [R1+0x33c] ;  /* 0x00033c0001137983 */ /* 0x000f220000300800 */
[----:B--2---:R-:W-:Y:S01]  /*41880*/  HMMA.16816.F32.BF16 R8, R8, R26, R4 ;  /* 0x0000001a0808723c */ /* 0x004fe20000041804 */
[----:B----4-:R1:W-:Y:S01]  /*41890*/  STL.64 [R1+0x2f40], R18 ;  /* 0x002f401201007387 */ /* 0x0103e20000100a00 */
[----:B---3--:R-:W-:Y:S03]  /*418a0*/  STL.64 [R1+0x2f38], R16 ;  /* 0x002f381001007387 */ /* 0x008fe60000100a00 */
[----:B-1----:R-:W2:Y:S01]  /*418b0*/  LDL.LU.64 R18, [R1+0xc8] ;  /* 0x0000c80001127983 */ /* 0x002ea20000300a00 */
[----:B0-----:R0:W-:Y:S02]  /*418c0*/  STL.64 [R1+0x2da8], R22 ;  /* 0x002da81601007387 */ /* 0x0011e40000100a00 */
[----:B------:R-:W-:Y:S01]  /*418d0*/  STL.64 [R1+0x2da0], R20 ;  /* 0x002da01401007387 */ /* 0x000fe20000100a00 */
[----:B0-----:R-:W3:Y:S01]  /*418e0*/  LDL.LU.64 R22, [R1+0x98] ;  /* 0x0000980001167983 */ /* 0x001ee20000300a00 */
[----:B------:R-:W2:Y:S02]  /*418f0*/  LDL.LU.64 R6, [R1+0x2f58] ;  /* 0x002f580001067983 */ /* 0x000ea40000300a00 */
[----:B------:R-:W2:Y:S11]  /*41900*/  LDL.LU.64 R4, [R1+0x2f50] ;  /* 0x002f500001047983 */ /* 0x000eb60000300a00 */
[----:B------:R-:W-:Y:S01]  /*41910*/  STL.64 [R1+0x110], R8 ;  /* 0x0001100801007387 */ /* 0x000fe20000100a00 */
[----:B------:R-:W-:Y:S02]  /*41920*/  STL.64 [R1+0x118], R10 ;  /* 0x0001180a01007387 */ /* 0x000fe40000100a00 */
[----:B------:R0:W1:Y:S02]  /*41930*/  LDSM.16.MT88.4 R8, [R29+0x14100] ;  /* 0x014100001d08783b */ /* 0x0000640000004200 */
[----:B0-----:R-:W4:Y:S02]  /*41940*/  LDL.LU R29, [R1+0x2f48] ;  /* 0x002f4800011d7983 */ /* 0x001f240000300800 */
[----:B------:R-:W-:-:S02]  /*41950*/  IMAD.MOV.U32 R28, RZ, RZ, R26 ;  /* 0x000000ffff1c7224 */ /* 0x000fc400078e001a */
[----:B------:R-:W-:Y:S01]  /*41960*/  IMAD.MOV.U32 R3, RZ, RZ, R27 ;  /* 0x000000ffff037224 */ /* 0x000fe200078e001b */
[----:B-1----:R0:W-:Y:S01]  /*41970*/  STL [R1+0x2d1c], R8 ;  /* 0x002d1c0801007387 */ /* 0x0021e20000100800 */
[----:B------:R1:W-:Y:S02]  /*41980*/  STL [R1+0x2d18], R9 ;  /* 0x002d180901007387 */ /* 0x0003e40000100800 */
[----:B------:R1:W-:Y:S02]  /*41990*/  STL [R1+0x2d14], R10 ;  /* 0x002d140a01007387 */ /* 0x0003e40000100800 */
[----:B------:R4:W-:Y:S01]  /*419a0*/  STL [R1+0x2d10], R11 ;  /* 0x002d100b01007387 */ /* 0x0009e20000100800 */
[----:B0-----:R-:W3:Y:S01]  /*419b0*/  LDL.LU R8, [R1+0x320] ;  /* 0x0003200001087983 */ /* 0x001ee20000300800 */
[----:B-1----:R-:W3:Y:S02]  /*419c0*/  LDL.LU R9, [R1+0x324] ;  /* 0x0003240001097983 */ /* 0x002ee40000300800 */
[----:B------:R-:W3:Y:S01]  /*419d0*/  LDL.LU R10, [R1+0x328] ;  /* 0x00032800010a7983 */ /* 0x000ee20000300800 */
[----:B--2---:R-:W-:Y:S07]  /*419e0*/  HMMA.16816.F32.BF16 R24, R4, R18, R12 ;  /* 0x000000120418723c */ /* 0x004fee000004180c */
[----:B------:R-:W-:-:S02]  /*419f0*/  IMAD.MOV.U32 R13, RZ, RZ, R18 ;  /* 0x000000ffff0d7224 */ /* 0x000fc400078e0012 */
[----:B------:R-:W-:Y:S02]  /*41a00*/  IMAD.MOV.U32 R12, RZ, RZ, R19 ;  /* 0x000000ffff0c7224 */ /* 0x000fe400078e0013 */
[----:B------:R-:W2:Y:S01]  /*41a10*/  LDL.LU.64 R18, [R1+0x2f40] ;  /* 0x002f400001127983 */ /* 0x000ea20000300a00 */
[----:B------:R-:W2:Y:S02]  /*41a20*/  LDL.LU.64 R16, [R1+0x2f38] ;  /* 0x002f380001107983 */ /* 0x000ea40000300a00 */
[----:B----4-:R-:W-:-:S09]  /*41a30*/  IMAD.MOV.U32 R11, RZ, RZ, R29 ;  /* 0x000000ffff0b7224 */ /* 0x010fd200078e001d */
[----:B------:R-:W-:Y:S01]  /*41a40*/  STL.64 [R1+0xf0], R24 ;  /* 0x0000f01801007387 */ /* 0x000fe20000100a00 */
[----:B------:R0:W-:Y:S02]  /*41a50*/  STL [R1+0xf8], R26 ;  /* 0x0000f81a01007387 */ /* 0x0001e40000100800 */
[----:B------:R-:W-:Y:S02]  /*41a60*/  IMAD.MOV.U32 R29, RZ, RZ, R27 ;  /* 0x000000ffff1d7224 */ /* 0x000fe400078e001b */
[----:B0-----:R-:W2:Y:S03]  /*41a70*/  LDL.LU.64 R26, [R1+0x2f30] ;  /* 0x002f3000011a7983 */ /* 0x001ea60000300a00 */
[----:B------:R-:W-:Y:S01]  /*41a80*/  STL [R1+0x2d60], R29 ;  /* 0x002d601d01007387 */ /* 0x000fe20000100800 */
[----:B--2---:R-:W-:Y:S01]  /*41a90*/  HMMA.16816.F32.BF16 R16, R4, R26, R16 ;  /* 0x0000001a0410723c */ /* 0x004fe20000041810 */
[----:B------:R-:W-:-:S02]  /*41aa0*/  IMAD.MOV.U32 R0, RZ, RZ, R26 ;  /* 0x000000ffff007224 */ /* 0x000fc400078e001a */
[----:B------:R-:W-:Y:S11]  /*41ab0*/  IMAD.MOV.U32 R2, RZ, RZ, R27 ;  /* 0x000000ffff027224 */ /* 0x000ff600078e001b */
[----:B------:R-:W-:Y:S09]  /*41ac0*/  @!UPT UIADD3 URZ, URZ, URZ, URZ ;  /* 0x0000003f3f3ff290 */ /* 0x000ff2000fffe03f */
[----:B------:R0:W-:Y:S01]  /*41ad0*/  STL.64 [R1+0xd0], R16 ;  /* 0x0000d01001007387 */ /* 0x0001e20000100a00 */
[----:B------:R-:W-:Y:S03]  /*41ae0*/  STL.64 [R1+0xd8], R18 ;  /* 0x0000d81201007387 */ /* 0x000fe60000100a00 */
[----:B0-----:R-:W2:Y:S01]  /*41af0*/  LDL.LU.64 R16, [R1+0x2f28] ;  /* 0x002f280001107983 */ /* 0x001ea20000300a00 */
[----:B------:R-:W3:Y:S02]  /*41b00*/  LDL.LU.64 R26, [R1+0x2f20] ;  /* 0x002f2000011a7983 */ /* 0x000ee40000300a00 */
[----:B---3--:R-:W-:Y:S01]  /*41b10*/  HMMA.16816.F32.BF16 R8, R4, R26, R8 ;  /* 0x0000001a0408723c */ /* 0x008fe20000041808 */
[----:B------:R-:W-:Y:S02]  /*41b20*/  IMAD.MOV.U32 R15, RZ, RZ, R26 ;  /* 0x000000ffff0f7224 */ /* 0x000fe400078e001a */
[----:B------:R-:W-:-:S02]  /*41b30*/  IMAD.MOV.U32 R14, RZ, RZ, R27 ;  /* 0x000000ffff0e7224 */ /* 0x000fc400078e001b */
[----:B------:R-:W3:Y:S01]  /*41b40*/  LDL.LU.64 R26, [R1+0x2f18] ;  /* 0x002f1800011a7983 */ /* 0x000ee20000300a00 */
[----:B------:R-:W3:Y:S11]  /*41b50*/  LDL.LU.64 R24, [R1+0x2f10] ;  /* 0x002f100001187983 */ /* 0x000ef60000300a00 */
[----:B------:R-:W-:Y:S06]  /*41b60*/  @!UPT UIADD3 URZ, URZ, URZ, URZ ;  /* 0x0000003f3f3ff290 */ /* 0x000fec000fffe03f */
[----:B------:R-:W-:Y:S01]  /*41b70*/  STL.64 [R1+0x160], R8 ;  /* 0x0001600801007387 */ /* 0x000fe20000100a00 */
[----:B------:R3:W-:Y:S02]  /*41b80*/  STL [R1+0x168], R10 ;  /* 0x0001680a01007387 */ /* 0x0007e40000100800 */
[----:B------:R-:W-:Y:S02]  /*41b90*/  IMAD.MOV.U32 R29, RZ, RZ, R11 ;  /* 0x000000ffff1d7224 */ /* 0x000fe400078e000b */
[----:B---3--:R-:W-:Y:S07]  /*41ba0*/  HMMA.16816.F32.BF16 R8, R4, R22, R24 ;  /* 0x000000160408723c */ /* 0x008fee0000041818 */
[----:B------:R-:W-:-:S02]  /*41bb0*/  IMAD.MOV.U32 R25, RZ, RZ, R22 ;  /* 0x000000ffff197224 */ /* 0x000fc400078e0016 */
[----:B------:R-:W-:Y:S11]  /*41bc0*/  IMAD.MOV.U32 R24, RZ, RZ, R23 ;  /* 0x000000ffff187224 */ /* 0x000ff600078e0017 */
[----:B------:R-:W-:Y:S03]  /*41bd0*/  @!UPT UIADD3 URZ, URZ, URZ, URZ ;  /* 0x0000003f3f3ff290 */ /* 0x000fe6000fffe03f */
[----:B------:R0:W-:Y:S01]  /*41be0*/  STL.64 [R1+0x190], R8 ;  /* 0x0001900801007387 */ /* 0x0001e20000100a00 */
[----:B------:R1:W-:Y:S02]  /*41bf0*/  STL.64 [R1+0x198], R10 ;  /* 0x0001980a01007387 */ /* 0x0003e40000100a00 */
[----:B------:R-:W3:Y:S02]  /*41c00*/  LDL.LU R20, [R1+0x220] ;  /* 0x0002200001147983 */ /* 0x000ee40000300800 */
[----:B------:R-:W3:Y:S01]  /*41c10*/  LDL.LU R21, [R1+0x224] ;  /* 0x0002240001157983 */ /* 0x000ee20000300800 */
[----:B------:R-:W4:Y:S01]  /*41c20*/  LDL.LU R22, [R1+0x228] ;  /* 0x0002280001167983 */ /* 0x000f220000300800 */
[----:B------:R-:W4:Y:S03]  /*41c30*/  LDL.LU R23, [R1+0x22c] ;  /* 0x00022c0001177983 */ /* 0x000f260000300800 */
[----:B0-----:R-:W2:Y:S01]  /*41c40*/  LDL.LU R8, [R1+0x300] ;  /* 0x0003000001087983 */ /* 0x001ea20000300800 */
[----:B------:R-:W2:Y:S02]  /*41c50*/  LDL.LU R9, [R1+0x304] ;  /* 0x0003040001097983 */ /* 0x000ea40000300800 */
[----:B-1----:R-:W2:Y:S02]  /*41c60*/  LDL.LU R10, [R1+0x308] ;  /* 0x00030800010a7983 */ /* 0x002ea40000300800 */
[----:B------:R-:W2:Y:S01]  /*41c70*/  LDL.LU R11, [R1+0x30c] ;  /* 0x00030c00010b7983 */ /* 0x000ea20000300800 */
[----:B----4-:R2:W-:Y:S01]  /*41c80*/  STL.64 [R1+0x2e40], R22 ;  /* 0x002e401601007387 */ /* 0x0105e20000100a00 */
[----:B---3--:R-:W-:Y:S02]  /*41c90*/  STL.64 [R1+0x2e38], R20 ;  /* 0x002e381401007387 */ /* 0x008fe40000100a00 */
[----:B--2---:R-:W-:-:S02]  /*41ca0*/  IMAD.MOV.U32 R22, RZ, RZ, R17 ;  /* 0x000000ffff167224 */ /* 0x004fc400078e0011 */
[----:B------:R-:W-:-:S05]  /*41cb0*/  IMAD.MOV.U32 R23, RZ, RZ, R16 ;  /* 0x000000ffff177224 */ /* 0x000fca00078e0010 */
[----:B------:R-:W-:Y:S01]  /*41cc0*/  STL.64 [R1+0x2f00], R22 ;  /* 0x002f001601007387 */ /* 0x000fe20000100a00 */
[----:B------:R-:W2:Y:S02]  /*41cd0*/  LDL.LU R16, [R1+0x230] ;  /* 0x0002300001107983 */ /* 0x000ea40000300800 */
[----:B------:R-:W2:Y:S02]  /*41ce0*/  LDL.LU R17, [R1+0x234] ;  /* 0x0002340001117983 */ /* 0x000ea40000300800 */
[----:B------:R-:W3:Y:S01]  /*41cf0*/  LDL.LU R18, [R1+0x238] ;  /* 0x0002380001127983 */ /* 0x000ee20000300800 */
[----:B------:R-:W3:Y:S04]  /*41d00*/  LDL.LU R19, [R1+0x23c] ;  /* 0x00023c0001137983 */ /* 0x000ee80000300800 */
[----:B---3--:R-:W-:Y:S01]  /*41d10*/  STL.64 [R1+0x2e50], R18 ;  /* 0x002e501201007387 */ /* 0x008fe20000100a00 */
[----:B--2---:R0:W-:Y:S03]  /*41d20*/  STL.64 [R1+0x2e48], R16 ;  /* 0x002e481001007387 */ /* 0x0041e60000100a00 */
[----:B0-----:R-:W2:Y:S01]  /*41d30*/  LDL.LU R16, [R1+0x240] ;  /* 0x0002400001107983 */ /* 0x001ea20000300800 */
[----:B------:R-:W2:Y:S02]  /*41d40*/  LDL.LU R17, [R1+0x244] ;  /* 0x0002440001117983 */ /* 0x000ea40000300800 */
[----:B------:R-:W3:Y:S02]  /*41d50*/  LDL.LU R18, [R1+0x248] ;  /* 0x0002480001127983 */ /* 0x000ee40000300800 */
[----:B------:R-:W3:Y:S02]  /*41d60*/  LDL.LU R19, [R1+0x24c] ;  /* 0x00024c0001137983 */ /* 0x000ee40000300800 */
[----:B---3--:R0:W-:Y:S01]  /*41d70*/  STL.64 [R1+0x2e60], R18 ;  /* 0x002e601201007387 */ /* 0x0081e20000100a00 */
[----:B--2---:R1:W-:Y:S03]  /*41d80*/  STL.64 [R1+0x2e58], R16 ;  /* 0x002e581001007387 */ /* 0x0043e60000100a00 */
[----:B0-----:R-:W2:Y:S01]  /*41d90*/  LDL.LU R18, [R1+0x58] ;  /* 0x0000580001127983 */ /* 0x001ea20000300800 */
[----:B-1----:R-:W-:-:S02]  /*41da0*/  IMAD.MOV.U32 R16, RZ, RZ, R25 ;  /* 0x000000ffff107224 */ /* 0x002fc400078e0019 */
[----:B------:R-:W-:Y:S02]  /*41db0*/  IMAD.MOV.U32 R17, RZ, RZ, R24 ;  /* 0x000000ffff117224 */ /* 0x000fe400078e0018 */
[----:B------:R-:W2:Y:S01]  /*41dc0*/  LDL.LU R19, [R1+0x5c] ;  /* 0x00005c0001137983 */ /* 0x000ea20000300800 */
[----:B------:R-:W3:Y:S04]  /*41dd0*/  LDL.64 R24, [R1+0x20] ;  /* 0x0000200001187983 */ /* 0x000ee80000100a00 */
[----:B---3--:R0:W-:Y:S04]  /*41de0*/  STL.64 [R1+0x2e68], R24 ;  /* 0x002e681801007387 */ /* 0x0081e80000100a00 */
[----:B0-----:R-:W3:Y:S01]  /*41df0*/  LDL.LU R24, [R1+0x250] ;  /* 0x0002500001187983 */ /* 0x001ee20000300800 */
[----:B------:R-:W3:Y:S02]  /*41e00*/  LDL.LU R25, [R1+0x254] ;  /* 0x0002540001197983 */ /* 0x000ee40000300800 */
[----:B------:R-:W4:Y:S02]  /*41e10*/  LDL.LU R26, [R1+0x258] ;  /* 0x00025800011a7983 */ /* 0x000f240000300800 */
[----:B------:R-:W4:Y:S02]  /*41e20*/  LDL.LU R27, [R1+0x25c] ;  /* 0x00025c00011b7983 */ /* 0x000f240000300800 */
[----:B----4-:R0:W-:Y:S01]  /*41e30*/  STL.64 [R1+0x2e78], R26 ;  /* 0x002e781a01007387 */ /* 0x0101e20000100a00 */
[----:B---3--:R-:W-:Y:S03]  /*41e40*/  STL.64 [R1+0x2e70], R24 ;  /* 0x002e701801007387 */ /* 0x008fe60000100a00 */
[----:B0-----:R-:W3:Y:S01]  /*41e50*/  LDL.LU R26, [R1+0x88] ;  /* 0x00008800011a7983 */ /* 0x001ee20000300800 */
[----:B------:R-:W3:Y:S02]  /*41e60*/  LDL.LU R27, [R1+0x8c] ;  /* 0x00008c00011b7983 */ /* 0x000ee40000300800 */
[----:B---3--:R-:W-:Y:S11]  /*41e70*/  HMMA.16816.F32.BF16 R20, R4, R26, R8 ;  /* 0x0000001a0414723c */ /* 0x008ff60000041808 */
[----:B------:R-:W-:Y:S11]  /*41e80*/  @!UPT UIADD3 URZ, URZ, URZ, URZ ;  /* 0x0000003f3f3ff290 */ /* 0x000ff6000fffe03f */
[----:B------:R-:W-:Y:S02]  /*41e90*/  @!UPT UIADD3 URZ, URZ, URZ, URZ ;  /* 0x0000003f3f3ff290 */ /* 0x000fe4000fffe03f */
[----:B------:R-:W-:Y:S02]  /*41ea0*/  IMAD.MOV.U32 R8, RZ, RZ, R20 ;  /* 0x000000ffff087224 */ /* 0x000fe400078e0014 */
[----:B------:R-:W-:Y:S01]  /*41eb0*/  IMAD.MOV.U32 R9, RZ, RZ, R21 ;  /* 0x000000ffff097224 */ /* 0x000fe200078e0015 */
[----:B------:R-:W2:Y:S01]  /*41ec0*/  LDL.LU R20, [R1+0x2f0] ;  /* 0x0002f00001147983 */ /* 0x000ea20000300800 */
[----:B------:R-:W-:Y:S02]  /*41ed0*/  IMAD.MOV.U32 R10, RZ, RZ, R22 ;  /* 0x000000ffff0a7224 */ /* 0x000fe400078e0016 */
[----:B------:R-:W2:Y:S02]  /*41ee0*/  LDL.LU R21, [R1+0x2f4] ;  /* 0x0002f40001157983 */ /* 0x000ea40000300800 */
[----:B------:R-:W-:Y:S01]  /*41ef0*/  IMAD.MOV.U32 R11, RZ, RZ, R23 ;  /* 0x000000ffff0b7224 */ /* 0x000fe200078e0017 */
[----:B------:R-:W2:Y:S01]  /*41f00*/  LDL.LU R22, [R1+0x2f8] ;  /* 0x0002f80001167983 */ /* 0x000ea20000300800 */
[----:B------:R-:W2:Y:S02]  /*41f10*/  LDL.LU R23, [R1+0x2fc] ;  /* 0x0002fc0001177983 */ /* 0x000ea40000300800 */
[----:B------:R0:W-:Y:S02]  /*41f20*/  STL.64 [R1+0x2e88], R26 ;  /* 0x002e881a01007387 */ /* 0x0001e40000100a00 */
[----:B0-----:R-:W-:-:S02]  /*41f30*/  IMAD.MOV.U32 R26, RZ, RZ, R16 ;  /* 0x000000ffff1a7224 */ /* 0x001fc400078e0010 */
[----:B------:R-:W-:-:S05]  /*41f40*/  IMAD.MOV.U32 R27, RZ, RZ, R17 ;  /* 0x000000ffff1b7224 */ /* 0x000fca00078e0011 */
[----:B------:R0:W-:Y:S02]  /*41f50*/  STL.64 [R1+0x2ea0], R26 ;  /* 0x002ea01a01007387 */ /* 0x0001e40000100a00 */
[----:B0-----:R-:W-:Y:S02]  /*41f60*/  IMAD.MOV.U32 R26, RZ, RZ, R15 ;  /* 0x000000ffff1a7224 */ /* 0x001fe400078e000f */
[----:B------:R-:W-:-:S05]  /*41f70*/  IMAD.MOV.U32 R27, RZ, RZ, R14 ;  /* 0x000000ffff1b7224 */ /* 0x000fca00078e000e */
[----:B------:R0:W-:Y:S01]  /*41f80*/  STL.64 [R1+0x2eb8], R26 ;  /* 0x002eb81a01007387 */ /* 0x0001e20000100a00 */
[----:B------:R-:W3:Y:S02]  /*41f90*/  LDL.LU R24, [R1+0x290] ;  /* 0x0002900001187983 */ /* 0x000ee40000300800 */
[----:B------:R-:W3:Y:S01]  /*41fa0*/  LDL.LU R25, [R1+0x294] ;  /* 0x0002940001197983 */ /* 0x000ee20000300800 */
[----:B0-----:R-:W4:Y:S01]  /*41fb0*/  LDL.LU R26, [R1+0x298] ;  /* 0x00029800011a7983 */ /* 0x001f220000300800 */
[----:B------:R-:W4:Y:S03]  /*41fc0*/  LDL.LU R27, [R1+0x29c] ;  /* 0x00029c00011b7983 */ /* 0x000f260000300800 */
[----:B----4-:R0:W-:Y:S01]  /*41fd0*/  STL.64 [R1+0x2ec8], R26 ;  /* 0x002ec81a01007387 */ /* 0x0101e20000100a00 */
[----:B---3--:R1:W-:Y:S02]  /*41fe0*/  STL.64 [R1+0x2ec0], R24 ;  /* 0x002ec01801007387 */ /* 0x0083e40000100a00 */
[----:B0-----:R-:W-:-:S02]  /*41ff0*/  IMAD.MOV.U32 R26, RZ, RZ, R13 ;  /* 0x000000ffff1a7224 */ /* 0x001fc400078e000d */
[----:B------:R-:W-:-:S05]  /*42000*/  IMAD.MOV.U32 R27, RZ, RZ, R12 ;  /* 0x000000ffff1b7224 */ /* 0x000fca00078e000c */
[----:B------:R0:W-:Y:S01]  /*42010*/  STL.64 [R1+0x2ef8], R26 ;  /* 0x002ef81a01007387 */ /* 0x0001e20000100a00 */
[----:B------:R-:W3:Y:S02]  /*42020*/  LDL.LU R12, [R1+0x2c0] ;  /* 0x0002c000010c7983 */ /* 0x000ee40000300800 */
[----:B------:R-:W3:Y:S02]  /*42030*/  LDL.LU R13, [R1+0x2c4] ;  /* 0x0002c400010d7983 */ /* 0x000ee40000300800 */
[----:B------:R-:W3:Y:S01]  /*42040*/  LDL.LU R14, [R1+0x2c8] ;  /* 0x0002c800010e7983 */ /* 0x000ee20000300800 */
[----:B------:R-:W3:Y:S01]  /*42050*/  LDL.LU R15, [R1+0x2cc] ;  /* 0x0002cc00010f7983 */ /* 0x000ee20000300800 */
[----:B-1----:R-:W4:Y:S02]  /*42060*/  LDL.LU R24, [R1+0x2d0] ;  /* 0x0002d00001187983 */ /* 0x002f240000300800 */
[----:B------:R-:W4:Y:S01]  /*42070*/  LDL.LU R25, [R1+0x2d4] ;  /* 0x0002d40001197983 */ /* 0x000f220000300800 */
[----:B0-----:R-:W4:Y:S01]  /*42080*/  LDL.LU R26, [R1+0x2d8] ;  /* 0x0002d800011a7983 */ /* 0x001f220000300800 */
[----:B------:R-:W4:Y:S02]  /*42090*/  LDL.LU R27, [R1+0x2dc] ;  /* 0x0002dc00011b7983 */ /* 0x000f240000300800 */
[----:B------:R-:W-:Y:S02]  /*420a0*/  STL.64 [R1+0x2d28], R10 ;  /* 0x002d280a01007387 */ /* 0x000fe40000100a00 */
[----:B------:R0:W-:Y:S02]  /*420b0*/  STL.64 [R1+0x2d20], R8 ;  /* 0x002d200801007387 */ /* 0x0001e40000100a00 */
[----:B0-----:R-:W3:Y:S01]  /*420c0*/  LDL.64 R8, [R1+0x100] ;  /* 0x0001000001087983 */ /* 0x001ee20000100a00 */
[----:B--2---:R-:W-:Y:S01]  /*420d0*/  HMMA.16816.F32.BF16 R20, R4, R18, R20 ;  /* 0x000000120414723c */ /* 0x004fe20000041814 */
[----:B------:R-:W-:-:S02]  /*420e0*/  IMAD.MOV.U32 R10, RZ, RZ, R28 ;  /* 0x000000ffff0a7224 */ /* 0x000fc400078e001c */
[----:B------:R-:W-:Y:S01]  /*420f0*/  IMAD.MOV.U32 R11, RZ, RZ, R3 ;  /* 0x000000ffff0b7224 */ /* 0x000fe200078e0003 */
[----:B---3--:R-:W-:Y:S01]  /*42100*/  STL.64 [R1+0x2db0], R8 ;  /* 0x002db00801007387 */ /* 0x008fe20000100a00 */
[----:B------:R-:W2:Y:S02]  /*42110*/  LDL.LU R28, [R1+0x2f0c] ;  /* 0x002f0c00011c7983 */ /* 0x000ea40000300800 */
[----:B------:R-:W3:Y:S11]  /*42120*/  LDL.LU R3, [R1+0x2f08] ;  /* 0x002f080001037983 */ /* 0x000ef60000300800 */
[----:B------:R-:W-:Y:S05]  /*42130*/  @!UPT UIADD3 URZ, URZ, URZ, URZ ;  /* 0x0000003f3f3ff290 */ /* 0x000fea000fffe03f */
[----:B------:R-:W-:Y:S01]  /*42140*/  STL.64 [R1+0x310], R20 ;  /* 0x0003101401007387 */ /* 0x000fe20000100a00 */
[----:B------:R0:W-:Y:S04]  /*42150*/  STL.64 [R1+0x318], R22 ;  /* 0x0003181601007387 */ /* 0x0001e80000100a00 */
[----:B0-----:R-:W4:Y:S01]  /*42160*/  LDL.LU.64 R22, [R1+0x2f00] ;  /* 0x002f000001167983 */ /* 0x001f220000300a00 */
        /* <DEDUP_REMOVED lines=15> */
[----:B------:R-:W2:Y:S02]  /*42260*/  LDL.LU R17, [R1+0x284] ;  /* 0x0002840001117983 */ /* 0x000ea40000300800 */
[----:B------:R-:W4:Y:S02]  /*42270*/  LDL.LU R18, [R1+0x288] ;  /* 0x0002880001127983 */ /* 0x000f240000300800 */
[----:B------:R-:W4:Y:S01]  /*42280*/  LDL.LU R19, [R1+0x28c] ;  /* 0x00028c0001137983 */ /* 0x000f220000300800 */
[----:B------:R-:W-:Y:S01]  /*42290*/  HMMA.16816.F32.BF16 R4, R4, R10, R12 ;  /* 0x0000000a0404723c */ /* 0x000fe2000004180c */
        /* <DEDUP_REMOVED lines=8> */
[----:B0-----:R-:W2:Y:S01]  /*42320*/  LDL.LU.64 R26, [R1+0x2ef8] ;  /* 0x002ef800011a7983 */ /* 0x001ea20000300a00 */
[----:B------:R-:W2:Y:S02]  /*42330*/  LDL.LU.64 R14, [R1+0x2ef0] ;  /* 0x002ef000010e7983 */ /* 0x000ea40000300a00 */
[----:B------:R-:W2:Y:S04]  /*42340*/  LDL.LU.64 R12, [R1+0x2ee8] ;  /* 0x002ee800010c7983 */ /* 0x000ea80000300a00 */
[----:B------:R-:W-:Y:S01]  /*42350*/  STL.64 [R1+0x330], R4 ;  /* 0x0003300401007387 */ /* 0x000fe20000100a00 */
[----:B------:R0:W-:Y:S02]  /*42360*/  STL.64 [R1+0x338], R6 ;  /* 0x0003380601007387 */ /* 0x0001e40000100a00 */
[----:B0-----:R-:W-:-:S02]  /*42370*/  IMAD.MOV.U32 R6, RZ, RZ, R0 ;  /* 0x000000ffff067224 */ /* 0x001fc400078e0000 */
[----:B------:R-:W-:Y:S01]  /*42380*/  IMAD.MOV.U32 R7, RZ, RZ, R2 ;  /* 0x000000ffff077224 */ /* 0x000fe200078e0002 */
[----:B------:R-:W4:Y:S01]  /*42390*/  LDL.LU R0, [R1+0x2ee4] ;  /* 0x002ee40001007983 */ /* 0x000f220000300800 */
[----:B------:R-:W3:Y:S01]  /*423a0*/  LDL.LU R2, [R1+0x2ee0] ;  /* 0x002ee00001027983 */ /* 0x000ee20000300800 */
        /* <DEDUP_REMOVED lines=8> */
[C---:B--2---:R-:W-:Y:S01]  /*42430*/  HMMA.16816.F32.BF16 R4, R12.reuse, R6, R24 ;  /* 0x000000060c04723c */ /* 0x044fe20000041818 */
[----:B------:R-:W2:Y:S11]  /*42440*/  LDL.LU.64 R26, [R1+0x2eb8] ;  /* 0x002eb800011a7983 */ /* 0x000eb60000300a00 */
[----:B------:R-:W-:Y:S11]  /*42450*/  @!UPT UIADD3 URZ, URZ, URZ, URZ ;  /* 0x0000003f3f3ff290 */ /* 0x000ff6000fffe03f */
[----:B------:R0:W-:Y:S01]  /*42460*/  STL.64 [R1+0x300], R4 ;  /* 0x0003000401007387 */ /* 0x0001e20000100a00 */
[----:B------:R1:W-:Y:S03]  /*42470*/  STL.64 [R1+0x308], R6 ;  /* 0x0003080601007387 */ /* 0x0003e60000100a00 */
[----:B0-----:R-:W3:Y:S01]  /*42480*/  LDL.LU R4, [R1+0x150] ;  /* 0x0001500001047983 */ /* 0x001ee20000300800 */
[----:B------:R-:W3:Y:S02]  /*42490*/  LDL.LU R5, [R1+0x154] ;  /* 0x0001540001057983 */ /* 0x000ee40000300800 */
[----:B-1----:R-:W3:Y:S02]  /*424a0*/  LDL.LU R6, [R1+0x158] ;  /* 0x0001580001067983 */ /* 0x002ee40000300800 */
[----:B------:R-:W3:Y:S01]  /*424b0*/  LDL.LU R7, [R1+0x15c] ;  /* 0x00015c0001077983 */ /* 0x000ee20000300800 */
[C---:B--2---:R-:W-:Y:S01]  /*424c0*/  HMMA.16816.F32.BF16 R24, R12.reuse, R26, R16 ;  /* 0x0000001a0c18723c */ /* 0x044fe20000041810 */
[----:B---3--:R-:W-:Y:S01]  /*424d0*/  STL.64 [R1+0x2d70], R6 ;  /* 0x002d700601007387 */ /* 0x008fe20000100a00 */
[----:B------:R0:W-:Y:S03]  /*424e0*/  STL.64 [R1+0x2d68], R4 ;  /* 0x002d680401007387 */ /* 0x0001e60000100a00 */
[----:B0-----:R-:W2:Y:S04]  /*424f0*/  LDL R4, [R1+0x10] ;  /* 0x0000100001047983 */ /* 0x001ea80000100800 */
[----:B------:R-:W2:Y:S01]  /*42500*/  LDL R5, [R1+0x14] ;  /* 0x0000140001057983 */ /* 0x000ea20000100800 */
[----:B------:R-:W3:Y:S02]  /*42510*/  LDL.LU.64 R18, [R1+0x2eb0] ;  /* 0x002eb00001127983 */ /* 0x000ee40000300a00 */
[----:B------:R-:W3:Y:S11]  /*42520*/  LDL.LU.64 R16, [R1+0x2ea8] ;  /* 0x002ea80001107983 */ /* 0x000ef60000300a00 */
[----:B------:R-:W-:Y:S01]  /*42530*/  STL.64 [R1+0x2f0], R24 ;  /* 0x0002f01801007387 */ /* 0x000fe20000100a00 */
[----:B------:R0:W-:Y:S04]  /*42540*/  STL.64 [R1+0x2f8], R26 ;  /* 0x0002f81a01007387 */ /* 0x0001e80000100a00 */
        /* <DEDUP_REMOVED lines=13> */
[----:B0-----:R-:W3:Y:S01]  /*42620*/  LDL.LU.64 R26, [R1+0x2e78] ;  /* 0x002e7800011a7983 */ /* 0x001ee20000300a00 */
[----:B------:R-:W3:Y:S02]  /*42630*/  LDL.LU.64 R24, [R1+0x2e70] ;  /* 0x002e700001187983 */ /* 0x000ee40000300a00 */
[C---:B---3--:R-:W-:Y:S01]  /*42640*/  HMMA.16816.F32.BF16 R16, R12.reuse, R18, R24 ;  /* 0x000000120c10723c */ /* 0x048fe20000041818 */
[----:B------:R-:W3:Y:S11]  /*42650*/  LDL.LU.64 R24, [R1+0x2e68] ;  /* 0x002e680001187983 */ /* 0x000ef60000300a00 */
[----:B------:R-:W-:Y:S11]  /*42660*/  @!UPT UIADD3 URZ, URZ, URZ, URZ ;  /* 0x0000003f3f3ff290 */ /* 0x000ff6000fffe03f */
[----:B------:R-:W-:Y:S01]  /*42670*/  STL.64 [R1+0x2c0], R16 ;  /* 0x0002c01001007387 */ /* 0x000fe20000100a00 */
[----:B------:R0:W-:Y:S03]  /*42680*/  STL.64 [R1+0x2c8], R18 ;  /* 0x0002c81201007387 */ /* 0x0001e60000100a00 */
[----:B0-----:R-:W2:Y:S01]  /*42690*/  LDL.LU.64 R18, [R1+0x2e60] ;  /* 0x002e600001127983 */ /* 0x001ea20000300a00 */
[----:B------:R-:W2:Y:S02]  /*426a0*/  LDL.LU.64 R16, [R1+0x2e58] ;  /* 0x002e580001107983 */ /* 0x000ea40000300a00 */
[C---:B--2---:R-:W-:Y:S01]  /*426b0*/  HMMA.16816.F32.BF16 R20, R12.reuse, R22, R16 ;  /* 0x000000160c14723c */ /* 0x044fe20000041810 */
[----:B------:R-:W2:Y:S01]  /*426c0*/  LDL.LU.64 R18, [R1+0x2e50] ;  /* 0x002e500001127983 */ /* 0x000ea20000300a00 */
[----:B------:R-:W2:Y:S11]  /*426d0*/  LDL.LU.64 R16, [R1+0x2e48] ;  /* 0x002e480001107983 */ /* 0x000eb60000300a00 */
[----:B------:R-:W-:Y:S10]  /*426e0*/  @!UPT UIADD3 URZ, URZ, URZ, URZ ;  /* 0x0000003f3f3ff290 */ /* 0x000ff4000fffe03f */
[----:B------:R-:W-:Y:S01]  /*426f0*/  STL.64 [R1+0x2b0], R20 ;  /* 0x0002b01401007387 */ /* 0x000fe20000100a00 */
[----:B------:R0:W-:Y:S03]  /*42700*/  STL.64 [R1+0x2b8], R22 ;  /* 0x0002b81601007387 */ /* 0x0001e60000100a00 */
[----:B0-----:R-:W3:Y:S01]  /*42710*/  LDL.LU.64 R22, [R1+0x2e40] ;  /* 0x002e400001167983 */ /* 0x001ee20000300a00 */
[----:B------:R-:W3:Y:S01]  /*42720*/  LDL.LU.64 R20, [R1+0x2e38] ;  /* 0x002e380001147983 */ /* 0x000ee20000300a00 */
[----:B--2---:R-:W-:Y:S02]  /*42730*/  HMMA.16816.F32.BF16 R8, R12, R10, R16 ;  /* 0x0000000a0c08723c */ /* 0x004fe40000041810 */
[----:B------:R-:W2:Y:S01]  /*42740*/  LDL.LU.64 R18, [R1+0x2e30] ;  /* 0x002e300001127983 */ /* 0x000ea20000300a00 */
[----:B------:R-:W2:Y:S11]  /*42750*/  LDL.LU.64 R16, [R1+0x2e28] ;  /* 0x002e280001107983 */ /* 0x000eb60000300a00 */
[----:B------:R-:W-:Y:S09]  /*42760*/  @!UPT UIADD3 URZ, URZ, URZ, URZ ;  /* 0x0000003f3f3ff290 */ /* 0x000ff2000fffe03f */
[----:B------:R-:W-:Y:S01]  /*42770*/  STL.64 [R1+0x290], R8 ;  /* 0x0002900801007387 */ /* 0x000fe20000100a00 */
[----:B------:R2:W-:Y:S02]  /*42780*/  STL.64 [R1+0x298], R10 ;  /* 0x0002980a01007387 */ /* 0x0005e40000100a00 */
[----:B------:R-:W-:Y:S02]  /*42790*/  IMAD.MOV.U32 R12, RZ, RZ, R2 ;  /* 0x000000ffff0c7224 */ /* 0x000fe400078e0002 */
[----:B----4-:R-:W-:-:S05]  /*427a0*/  IMAD.MOV.U32 R13, RZ, RZ, R0 ;  /* 0x000000ffff0d7224 */ /* 0x010fca00078e0000 */
[----:B------:R0:W-:Y:S01]  /*427b0*/  STL.64 [R1+0x2de8], R12 ;  /* 0x002de80c01007387 */ /* 0x0001e20000100a00 */
[----:B---3--:R-:W-:Y:S02]  /*427c0*/  IMAD.MOV.U32 R6, RZ, RZ, R24 ;  /* 0x000000ffff067224 */ /* 0x008fe400078e0018 */
[----:B------:R-:W-:Y:S01]  /*427d0*/  IMAD.MOV.U32 R2, RZ, RZ, R25 ;  /* 0x000000ffff027224 */ /* 0x000fe200078e0019 */
[----:B--2---:R-:W-:Y:S11]  /*427e0*/  HMMA.16816.F32.BF16 R8, R16, R24, R20 ;  /* 0x000000181008723c */ /* 0x004ff60000041814 */
[----:B------:R-:W-:Y:S11]  /*427f0*/  @!UPT UIADD3 URZ, URZ, URZ, URZ ;  /* 0x0000003f3f3ff290 */ /* 0x000ff6000fffe03f */
[----:B------:R-:W-:Y:S01]  /*42800*/  @!UPT UIADD3 URZ, URZ, URZ, URZ ;  /* 0x0000003f3f3ff290 */ /* 0x000fe2000fffe03f */
[----:B------:R-:W-:Y:S01]  /*42810*/  STL.64 [R1+0x280], R8 ;  /* 0x0002800801007387 */ /* 0x000fe20000100a00 */
[----:B------:R-:W-:Y:S02]  /*42820*/  STL [R1+0x288], R10 ;  /* 0x0002880a01007387 */ /* 0x000fe40000100800 */
[----:B0-----:R-:W2:Y:S02]  /*42830*/  LDL.LU R12, [R1+0x1f0] ;  /* 0x0001f000010c7983 */ /* 0x001ea40000300800 */
[----:B------:R-:W2:Y:S01]  /*42840*/  LDL.LU R13, [R1+0x1f4] ;  /* 0x0001f400010d7983 */ /* 0x000ea20000300800 */
[----:B------:R-:W3:Y:S01]  /*42850*/  LDL.LU R14, [R1+0x1f8] ;  /* 0x0001f800010e7983 */ /* 0x000ee20000300800 */
[----:B------:R-:W3:Y:S02]  /*42860*/  LDL.LU R15, [R1+0x1fc] ;  /* 0x0001fc00010f7983 */ /* 0x000ee40000300800 */
[----:B------:R-:W4:Y:S02]  /*42870*/  LDL.LU R24, [R1+0x200] ;  /* 0x0002000001187983 */ /* 0x000f240000300800 */
[----:B------:R-:W4:Y:S01]  /*42880*/  LDL.LU R25, [R1+0x204] ;  /* 0x0002040001197983 */ /* 0x000f220000300800 */
[----:B------:R-:W2:Y:S01]  /*42890*/  LDL.LU R26, [R1+0x208] ;  /* 0x00020800011a7983 */ /* 0x000ea20000300800 */
[----:B------:R-:W2:Y:S03]  /*428a0*/  LDL.LU R27, [R1+0x20c] ;  /* 0x00020c00011b7983 */ /* 0x000ea60000300800 */
[----:B--2---:R-:W-:Y:S01]  /*428b0*/  STL.64 [R1+0x2e18], R26 ;  /* 0x002e181a01007387 */ /* 0x004fe20000100a00 */
[----:B----4-:R0:W-:Y:S03]  /*428c0*/  STL.64 [R1+0x2e10], R24 ;  /* 0x002e101801007387 */ /* 0x0101e60000100a00 */
[----:B0-----:R-:W2:Y:S01]  /*428d0*/  LDL.LU R24, [R1+0x210] ;  /* 0x0002100001187983 */ /* 0x001ea20000300800 */
[----:B------:R-:W2:Y:S02]  /*428e0*/  LDL.LU R25, [R1+0x214] ;  /* 0x0002140001197983 */ /* 0x000ea40000300800 */
[----:B------:R-:W2:Y:S02]  /*428f0*/  LDL.LU R26, [R1+0x218] ;  /* 0x00021800011a7983 */ /* 0x000ea40000300800 */
[----:B------:R-:W2:Y:S01]  /*42900*/  LDL.LU R27, [R1+0x21c] ;  /* 0x00021c00011b7983 */ /* 0x000ea20000300800 */
[----:B---3--:R-:W-:Y:S01]  /*42910*/  STL.64 [R1+0x2e08], R14 ;  /* 0x002e080e01007387 */ /* 0x008fe20000100a00 */
[----:B------:R0:W-:Y:S02]  /*42920*/  STL.64 [R1+0x2e00], R12 ;  /* 0x002e000c01007387 */ /* 0x0001e40000100a00 */
[----:B------:R-:W3:Y:S01]  /*42930*/  LDL.64 R8, [R1+0xe0] ;  /* 0x0000e00001087983 */ /* 0x000ee20000100a00 */
[----:B0-----:R-:W4:Y:S04]  /*42940*/  LDL.64 R12, [R1] ;  /* 0x00000000010c7983 */ /* 0x001f280000100a00 */
[----:B---3--:R0:W-:Y:S01]  /*42950*/  STL.64 [R1+0x2dc8], R8 ;  /* 0x002dc80801007387 */ /* 0x0081e20000100a00 */
[----:B------:R-:W3:Y:S02]  /*42960*/  LDL.LU R20, [R1+0x1b0] ;  /* 0x0001b00001147983 */ /* 0x000ee40000300800 */
[----:B------:R-:W3:Y:S02]  /*42970*/  LDL.LU R21, [R1+0x1b4] ;  /* 0x0001b40001157983 */ /* 0x000ee40000300800 */
[----:B------:R-:W2:Y:S01]  /*42980*/  LDL.LU R22, [R1+0x1b8] ;  /* 0x0001b80001167983 */ /* 0x000ea20000300800 */
[----:B------:R-:W2:Y:S01]  /*42990*/  LDL.LU R23, [R1+0x1bc] ;  /* 0x0001bc0001177983 */ /* 0x000ea20000300800 */
[----:B0-----:R-:W-:-:S02]  /*429a0*/  IMAD.MOV.U32 R8, RZ, RZ, R3 ;  /* 0x000000ffff087224 */ /* 0x001fc400078e0003 */
[----:B------:R-:W-:Y:S01]  /*429b0*/  IMAD.MOV.U32 R9, RZ, RZ, R28 ;  /* 0x000000ffff097224 */ /* 0x000fe200078e001c */
[----:B------:R-:W4:Y:S01]  /*429c0*/  LDL.LU R3, [R1+0x2e24] ;  /* 0x002e240001037983 */ /* 0x000f220000300800 */
[----:B------:R-:W4:Y:S03]  /*429d0*/  LDL.LU R28, [R1+0x2e20] ;  /* 0x002e2000011c7983 */ /* 0x000f260000300800 */
[----:B------:R-:W-:Y:S04]  /*429e0*/  STL.64 [R1+0x2de0], R8 ;  /* 0x002de00801007387 */ /* 0x000fe80000100a00 */
[----:B--2---:R-:W-:Y:S01]  /*429f0*/  STL.64 [R1+0x2dc0], R22 ;  /* 0x002dc01601007387 */ /* 0x004fe20000100a00 */
[----:B---3--:R0:W-:Y:S03]  /*42a00*/  STL.64 [R1+0x2db8], R20 ;  /* 0x002db81401007387 */ /* 0x0081e60000100a00 */
[----:B0-----:R-:W2:Y:S01]  /*42a10*/  LDL.LU R20, [R1+0x1c0] ;  /* 0x0001c00001147983 */ /* 0x001ea20000300800 */
[----:B------:R-:W2:Y:S02]  /*42a20*/  LDL.LU R21, [R1+0x1c4] ;  /* 0x0001c40001157983 */ /* 0x000ea40000300800 */
[----:B------:R-:W3:Y:S02]  /*42a30*/  LDL.LU R22, [R1+0x1c8] ;  /* 0x0001c80001167983 */ /* 0x000ee40000300800 */
[----:B------:R-:W3:Y:S01]  /*42a40*/  LDL.LU R23, [R1+0x1cc] ;  /* 0x0001cc0001177983 */ /* 0x000ee20000300800 */
[----:B------:R-:W-:Y:S01]  /*42a50*/  HMMA.16816.F32.BF16 R24, R16, R4, R24 ;  /* 0x000000041018723c */ /* 0x000fe20000041818 */
[----:B------:R-:W4:Y:S01]  /*42a60*/  LDL.LU R8, [R1+0x1e0] ;  /* 0x0001e00001087983 */ /* 0x000f220000300800 */
[----:B------:R-:W4:Y:S02]  /*42a70*/  LDL.LU R9, [R1+0x1e4] ;  /* 0x0001e40001097983 */ /* 0x000f240000300800 */
[----:B------:R-:W-:-:S02]  /*42a80*/  IMAD.MOV.U32 R0, RZ, RZ, R11 ;  /* 0x000000ffff007224 */ /* 0x000fc400078e000b */
[----:B------:R-:W4:Y:S01]  /*42a90*/  LDL.LU R10, [R1+0x1e8] ;  /* 0x0001e800010a7983 */ /* 0x000f220000300800 */
[----:B------:R-:W4:Y:S04]  /*42aa0*/  LDL.LU R11, [R1+0x1ec] ;  /* 0x0001ec00010b7983 */ /* 0x000f280000300800 */
[----:B---3--:R-:W-:Y:S01]  /*42ab0*/  STL.64 [R1+0x2dd8], R22 ;  /* 0x002dd81601007387 */ /* 0x008fe20000100a00 */
[----:B--2---:R0:W-:Y:S03]  /*42ac0*/  STL.64 [R1+0x2dd0], R20 ;  /* 0x002dd01401007387 */ /* 0x0041e60000100a00 */
[----:B0-----:R-:W2:Y:S01]  /*42ad0*/  LDL.LU R20, [R1+0x1d0] ;  /* 0x0001d00001147983 */ /* 0x001ea20000300800 */
[----:B------:R-:W2:Y:S02]  /*42ae0*/  LDL.LU R21, [R1+0x1d4] ;  /* 0x0001d40001157983 */ /* 0x000ea40000300800 */
[----:B------:R-:W2:Y:S02]  /*42af0*/  LDL.LU R22, [R1+0x1d8] ;  /* 0x0001d80001167983 */ /* 0x000ea40000300800 */
[----:B------:R-:W2:Y:S01]  /*42b00*/  LDL.LU R23, [R1+0x1dc] ;  /* 0x0001dc0001177983 */ /* 0x000ea20000300800 */
[----:B------:R-:W-:Y:S02]  /*42b10*/  STL [R1+0x2c30], R0 ;  /* 0x002c300001007387 */ /* 0x000fe40000100800 */
[----:B------:R-:W-:Y:S02]  /*42b20*/  STL.64 [R1+0x270], R24 ;  /* 0x0002701801007387 */ /* 0x000fe40000100a00 */
[----:B------:R0:W-:Y:S02]  /*42b30*/  STL.64 [R1+0x278], R26 ;  /* 0x0002781a01007387 */ /* 0x0001e40000100a00 */
[----:B0-----:R-:W3:Y:S01]  /*42b40*/  LDL.LU.64 R26, [R1+0x2e18] ;  /* 0x002e1800011a7983 */ /* 0x001ee20000300a00 */
[----:B------:R-:W3:Y:S02]  /*42b50*/  LDL.LU.64 R24, [R1+0x2e10] ;  /* 0x002e100001187983 */ /* 0x000ee40000300a00 */
[----:B------:R0:W-:Y:S02]  /*42b60*/  STL.64 [R1+0x2d88], R4 ;  /* 0x002d880401007387 */ /* 0x0001e40000100a00 */
[----:B----4-:R-:W-:Y:S01]  /*42b70*/  IMAD.MOV.U32 R7, RZ, RZ, R12 ;  /* 0x000000ffff077224 */ /* 0x010fe200078e000c */
[----:B------:R-:W4:Y:S01]  /*42b80*/  LDL.LU.64 R14, [R1+0x2e08] ;  /* 0x002e0800010e7983 */ /* 0x000f220000300a00 */
[----:B0-----:R-:W-:-:S02]  /*42b90*/  IMAD.MOV.U32 R4, RZ, RZ, R6 ;  /* 0x000000ffff047224 */ /* 0x001fc400078e0006 */
[----:B------:R-:W-:Y:S01]  /*42ba0*/  IMAD.MOV.U32 R6, RZ, RZ, R13 ;  /* 0x000000ffff067224 */ /* 0x000fe200078e000d */
[C---:B---3--:R-:W-:Y:S01]  /*42bb0*/  HMMA.16816.F32.BF16 R24, R16.reuse, R12, R24 ;  /* 0x0000000c1018723c */ /* 0x048fe20000041818 */
[----:B------:R-:W4:Y:S11]  /*42bc0*/  LDL.LU.64 R12, [R1+0x2e00] ;  /* 0x002e0000010c7983 */ /* 0x000f360000300a00 */
[----:B------:R-:W-:Y:S11]  /*42bd0*/  @!UPT UIADD3 URZ, URZ, URZ, URZ ;  /* 0x0000003f3f3ff290 */ /* 0x000ff6000fffe03f */
[----:B------:R-:W-:Y:S01]  /*42be0*/  STL.64 [R1+0x260], R24 ;  /* 0x0002601801007387 */ /* 0x000fe20000100a00 */
[----:B------:R0:W-:Y:S02]  /*42bf0*/  STL [R1+0x268], R26 ;  /* 0x0002681a01007387 */ /* 0x0001e40000100800 */
[----:B------:R-:W-:Y:S02]  /*42c00*/  IMAD.MOV.U32 R0, RZ, RZ, R27 ;  /* 0x000000ffff007224 */ /* 0x000fe400078e001b */
[----:B0-----:R-:W3:Y:S01]  /*42c10*/  LDL.LU.64 R26, [R1+0x2df8] ;  /* 0x002df800011a7983 */ /* 0x001ee20000300a00 */
[----:B------:R-:W4:Y:S02]  /*42c20*/  LDL.LU.64 R24, [R1+0x2df0] ;  /* 0x002df00001187983 */ /* 0x000f240000300a00 */
[----:B------:R-:W-:Y:S01]  /*42c30*/  STL [R1+0x2c90], R0 ;  /* 0x002c900001007387 */ /* 0x000fe20000100800 */
[----:B----4-:R-:W-:Y:S11]  /*42c40*/  HMMA.16816.F32.BF16 R12, R16, R24, R12 ;  /* 0x00000018100c723c */ /* 0x010ff6000004180c */
[----:B------:R-:W-:Y:S11]  /*42c50*/  @!UPT UIADD3 URZ, URZ, URZ, URZ ;  /* 0x0000003f3f3ff290 */ /* 0x000ff6000fffe03f */
[----:B------:R-:W-:Y:S01]  /*42c60*/  @!UPT UIADD3 URZ, URZ, URZ, URZ ;  /* 0x0000003f3f3ff290 */ /* 0x000fe2000fffe03f */
[----:B------:R0:W-:Y:S01]  /*42c70*/  STL.64 [R1+0x250], R12 ;  /* 0x0002500c01007387 */ /* 0x0001e20000100a00 */
[----:B------:R-:W-:Y:S03]  /*42c80*/  STL [R1+0x258], R14 ;  /* 0x0002580e01007387 */ /* 0x000fe60000100800 */
[----:B0-----:R-:W4:Y:S01]  /*42c90*/  LDL.LU.64 R12, [R1+0x2de8] ;  /* 0x002de800010c7983 */ /* 0x001f220000300a00 */
[----:B---3--:R-:W-:Y:S02]  /*42ca0*/  STL.64 [R1+0x2d80], R26 ;  /* 0x002d801a01007387 */ /* 0x008fe40000100a00 */
[----:B------:R0:W-:Y:S02]  /*42cb0*/  STL.64 [R1+0x2d78], R24 ;  /* 0x002d781801007387 */ /* 0x0001e40000100a00 */
[----:B0-----:R-:W3:Y:S01]  /*42cc0*/  LDL.LU R24, [R1+0x180] ;  /* 0x0001800001187983 */ /* 0x001ee20000300800 */
[----:B------:R-:W3:Y:S02]  /*42cd0*/  LDL.LU R25, [R1+0x184] ;  /* 0x0001840001197983 */ /* 0x000ee40000300800 */
[----:B------:R-:W2:Y:S02]  /*42ce0*/  LDL.LU R26, [R1+0x188] ;  /* 0x00018800011a7983 */ /* 0x000ea40000300800 */
[----:B------:R-:W2:Y:S02]  /*42cf0*/  LDL.LU R27, [R1+0x18c] ;  /* 0x00018c00011b7983 */ /* 0x000ea40000300800 */
[----:B------:R-:W-:-:S02]  /*42d00*/  IMAD.MOV.U32 R5, RZ, RZ, R2 ;  /* 0x000000ffff057224 */ /* 0x000fc400078e0002 */
[----:B------:R-:W-:Y:S01]  /*42d10*/  IMAD.MOV.U32 R2, RZ, RZ, R15 ;  /* 0x000000ffff027224 */ /* 0x000fe200078e000f */
[C---:B----4-:R-:W-:Y:S01]  /*42d20*/  HMMA.16816.F32.BF16 R8, R16.reuse, R12, R8 ;  /* 0x0000000c1008723c */ /* 0x050fe20000041808 */
[----:B--2---:R-:W-:Y:S01]  /*42d30*/  STL.64 [R1+0x2d98], R26 ;  /* 0x002d981a01007387 */ /* 0x004fe20000100a00 */
[----:B---3--:R0:W-:Y:S03]  /*42d40*/  STL.64 [R1+0x2d90], R24 ;  /* 0x002d901801007387 */ /* 0x0081e60000100a00 */
[----:B0-----:R-:W2:Y:S01]  /*42d50*/  LDL.LU R24, [R1+0x1a0] ;  /* 0x0001a00001187983 */ /* 0x001ea20000300800 */
[----:B------:R-:W2:Y:S02]  /*42d60*/  LDL.LU R25, [R1+0x1a4] ;  /* 0x0001a40001197983 */ /* 0x000ea40000300800 */
[----:B------:R-:W2:Y:S02]  /*42d70*/  LDL.LU R26, [R1+0x1a8] ;  /* 0x0001a800011a7983 */ /* 0x000ea40000300800 */
[----:B------:R-:W2:Y:S01]  /*42d80*/  LDL.LU R27, [R1+0x1ac] ;  /* 0x0001ac00011b7983 */ /* 0x000ea20000300800 */
[----:B------:R-:W-:Y:S11]  /*42d90*/  STL [R1+0x2c94], R2 ;  /* 0x002c940201007387 */ /* 0x000ff60000100800 */
[----:B------:R-:W-:Y:S01]  /*42da0*/  @!UPT UIADD3 URZ, URZ, URZ, URZ ;  /* 0x0000003f3f3ff290 */ /* 0x000fe2000fffe03f */
[----:B------:R0:W-:Y:S02]  /*42db0*/  STL.64 [R1+0x240], R8 ;  /* 0x0002400801007387 */ /* 0x0001e40000100a00 */
[----:B------:R1:W-:Y:S01]  /*42dc0*/  STL.64 [R1+0x248], R10 ;  /* 0x0002480a01007387 */ /* 0x0003e20000100a00 */
[----:B0-----:R-:W1:Y:S02]  /*42dd0*/  LDL.LU.64 R8, [R1+0x2de0] ;  /* 0x002de00001087983 */ /* 0x001e640000300a00 */
[C---:B-1----:R-:W-:Y:S02]  /*42de0*/  HMMA.16816.F32.BF16 R8, R16.reuse, R8, R20 ;  /* 0x000000081008723c */ /* 0x042fe40000041814 */
[----:B------:R-:W3:Y:S01]  /*42df0*/  LDL.LU.64 R22, [R1+0x2dd8] ;  /* 0x002dd80001167983 */ /* 0x000ee20000300a00 */
[----:B------:R-:W3:Y:S11]  /*42e00*/  LDL.LU.64 R20, [R1+0x2dd0] ;  /* 0x002dd00001147983 */ /* 0x000ef60000300a00 */
[----:B------:R-:W-:Y:S09]  /*42e10*/  @!UPT UIADD3 URZ, URZ, URZ, URZ ;  /* 0x0000003f3f3ff290 */ /* 0x000ff2000fffe03f */
        /* <DEDUP_REMOVED lines=13> */
[----:B------:R-:W2:Y:S01]  /*42ef0*/  LDL.LU.64 R22, [R1+0x2da8] ;  /* 0x002da80001167983 */ /* 0x000ea20000300a00 */
[----:B------:R-:W2:Y:S02]  /*42f00*/  LDL.LU.64 R20, [R1+0x2da0] ;  /* 0x002da00001147983 */ /* 0x000ea40000300a00 */
[----:B------:R-:W-:Y:S11]  /*42f10*/  STL.64 [R1+0x2d38], R8 ;  /* 0x002d380801007387 */ /* 0x000ff60000100a00 */
[----:B------:R-:W-:Y:S08]  /*42f20*/  @!UPT UIADD3 URZ, URZ, URZ, URZ ;  /* 0x0000003f3f3ff290 */ /* 0x000ff0000fffe03f */
[----:B------:R0:W-:Y:S01]  /*42f30*/  STL.64 [R1+0x210], R16 ;  /* 0x0002101001007387 */ /* 0x0001e20000100a00 */
[----:B------:R-:W-:Y:S03]  /*42f40*/  STL.64 [R1+0x218], R18 ;  /* 0x0002181201007387 */ /* 0x000fe60000100a00 */
[----:B0-----:R-:W3:Y:S01]  /*42f50*/  LDL.LU.64 R16, [R1+0x60] ;  /* 0x0000600001107983 */ /* 0x001ee20000300a00 */
[----:B------:R-:W-:Y:S02]  /*42f60*/  IMAD.MOV.U32 R8, RZ, RZ, R7 ;  /* 0x000000ffff087224 */ /* 0x000fe400078e0007 */
[----:B------:R-:W-:Y:S02]  /*42f70*/  IMAD.MOV.U32 R9, RZ, RZ, R6 ;  /* 0x000000ffff097224 */ /* 0x000fe400078e0006 */
[C---:B--2---:R-:W-:Y:S01]  /*42f80*/  HMMA.16816.F32.BF16 R4, R20.reuse, R4, R24 ;  /* 0x000000041404723c */ /* 0x044fe20000041818 */
[----:B---3--:R0:W-:Y:S04]  /*42f90*/  STL.64 [R1+0x2d58], R16 ;  /* 0x002d581001007387 */ /* 0x0081e80000100a00 */
[----:B0-----:R-:W2:Y:S01]  /*42fa0*/  LDL.LU R16, [R1+0x170] ;  /* 0x0001700001107983 */ /* 0x001ea20000300800 */
[----:B------:R-:W2:Y:S02]  /*42fb0*/  LDL.LU R17, [R1+0x174] ;  /* 0x0001740001117983 */ /* 0x000ea40000300800 */
[----:B------:R-:W3:Y:S02]  /*42fc0*/  LDL.LU.64 R26, [R1+0x2d98] ;  /* 0x002d9800011a7983 */ /* 0x000ee40000300a00 */
[----:B------:R-:W3:Y:S11]  /*42fd0*/  LDL.LU.64 R24, [R1+0x2d90] ;  /* 0x002d900001187983 */ /* 0x000ef60000300a00 */
[----:B------:R-:W-:Y:S02]  /*42fe0*/  @!UPT UIADD3 URZ, URZ, URZ, URZ ;  /* 0x0000003f3f3ff290 */ /* 0x000fe4000fffe03f */
[----:B------:R0:W-:Y:S01]  /*42ff0*/  STL.64 [R1+0x1f0], R4 ;  /* 0x0001f00401007387 */ /* 0x0001e20000100a00 */
[----:B------:R3:W-:Y:S03]  /*43000*/  STL.64 [R1+0x1f8], R6 ;  /* 0x0001f80601007387 */ /* 0x0007e60000100a00 */
[----:B0-----:R-:W3:Y:S02]  /*43010*/  LDL.LU.64 R4, [R1+0x2d88] ;  /* 0x002d880001047983 */ /* 0x001ee40000300a00 */
[----:B---3--:R-:W-:Y:S02]  /*43020*/  HMMA.16816.F32.BF16 R4, R20, R4, R24 ;  /* 0x000000041404723c */ /* 0x008fe40000041818 */
[----:B------:R-:W3:Y:S01]  /*43030*/  LDL.LU.64 R26, [R1+0x2d80] ;  /* 0x002d8000011a7983 */ /* 0x000ee20000300a00 */
[----:B------:R-:W4:Y:S11]  /*43040*/  LDL.LU.64 R24, [R1+0x2d78] ;  /* 0x002d780001187983 */ /* 0x000f360000300a00 */
[----:B------:R-:W-:Y:S09]  /*43050*/  @!UPT UIADD3 URZ, URZ, URZ, URZ ;  /* 0x0000003f3f3ff290 */ /* 0x000ff2000fffe03f */
[----:B------:R-:W-:Y:S01]  /*43060*/  STL.64 [R1+0x1e0], R4 ;  /* 0x0001e00401007387 */ /* 0x000fe20000100a00 */
[----:B------:R0:W-:Y:S03]  /*43070*/  STL.64 [R1+0x1e8], R6 ;  /* 0x0001e80601007387 */ /* 0x0001e60000100a00 */
[----:B0-----:R-:W4:Y:S01]  /*43080*/  LDL.LU.64 R6, [R1+0x2d70] ;  /* 0x002d700001067983 */ /* 0x001f220000300a00 */
[----:B------:R-:W4:Y:S02]  /*43090*/  LDL.LU.64 R4, [R1+0x2d68] ;  /* 0x002d680001047983 */ /* 0x000f240000300a00 */
[----:B------:R-:W-:Y:S02]  /*430a0*/  IMAD.MOV.U32 R18, RZ, RZ, R28 ;  /* 0x000000ffff127224 */ /* 0x000fe400078e001c */
[----:B------:R-:W-:-:S07]  /*430b0*/  IMAD.MOV.U32 R19, RZ, RZ, R3 ;  /* 0x000000ffff137224 */ /* 0x000fce00078e0003 */
[C---:B--2---:R-:W-:Y:S11]  /*430c0*/  HMMA.16816.F32.BF16 R8, R20.reuse, R8, R16 ;  /* 0x000000081408723c */ /* 0x044ff60000041810 */
[----:B------:R-:W-:Y:S11]  /*430d0*/  @!UPT UIADD3 URZ, URZ, URZ, URZ ;  /* 0x0000003f3f3ff290 */ /* 0x000ff6000fffe03f */
[----:B------:R-:W-:Y:S01]  /*430e0*/  @!UPT UIADD3 URZ, URZ, URZ, URZ ;  /* 0x0000003f3f3ff290 */ /* 0x000fe2000fffe03f */
[----:B------:R-:W-:Y:S01]  /*430f0*/  STL.64 [R1+0x1d0], R8 ;  /* 0x0001d00801007387 */ /* 0x000fe20000100a00 */
[----:B------:R-:W-:Y:S01]  /*43100*/  STL.64 [R1+0x1d8], R10 ;  /* 0x0001d80a01007387 */ /* 0x000fe20000100a00 */
[----:B----4-:R-:W-:Y:S11]  /*43110*/  HMMA.16816.F32.BF16 R4, R20, R24, R4 ;  /* 0x000000181404723c */ /* 0x010ff60000041804 */
[----:B------:R-:W-:Y:S11]  /*43120*/  @!UPT UIADD3 URZ, URZ, URZ, URZ ;  /* 0x0000003f3f3ff290 */ /* 0x000ff6000fffe03f */
[----:B------:R-:W-:Y:S01]  /*43130*/  @!UPT UIADD3 URZ, URZ, URZ, URZ ;  /* 0x0000003f3f3ff290 */ /* 0x000fe2000fffe03f */
[----:B------:R-:W-:Y:S01]  /*43140*/  STL.64 [R1+0x1c0], R4 ;  /* 0x0001c00401007387 */ /* 0x000fe20000100a00 */
[----:B---3--:R-:W-:Y:S02]  /*43150*/  STL.64 [R1+0x2cc8], R26 ;  /* 0x002cc81a01007387 */ /* 0x008fe40000100a00 */
[----:B------:R0:W-:Y:S02]  /*43160*/  STL.64 [R1+0x2cc0], R24 ;  /* 0x002cc01801007387 */ /* 0x0001e40000100a00 */
[----:B0-----:R-:W2:Y:S01]  /*43170*/  LDL.LU.64 R24, [R1] ;  /* 0x0000000001187983 */ /* 0x001ea20000300a00 */
[----:B------:R-:W-:Y:S02]  /*43180*/  IMAD.MOV.U32 R8, RZ, RZ, R2 ;  /* 0x000000ffff087224 */ /* 0x000fe400078e0002 */
[----:B------:R-:W-:Y:S02]  /*43190*/  IMAD.MOV.U32 R9, RZ, RZ, R0 ;  /* 0x000000ffff097224 */ /* 0x000fe400078e0000 */
[----:B------:R-:W-:-:S02]  /*431a0*/  IMAD.MOV.U32 R28, RZ, RZ, R6 ;  /* 0x000000ffff1c7224 */ /* 0x000fc400078e0006 */
[----:B------:R-:W-:Y:S01]  /*431b0*/  IMAD.MOV.U32 R3, RZ, RZ, R7 ;  /* 0x000000ffff037224 */ /* 0x000fe200078e0007 */
[----:B--2---:R-:W-:Y:S01]  /*431c0*/  STL.64 [R1+0x2ce0], R24 ;  /* 0x002ce01801007387 */ /* 0x004fe20000100a00 */
[----:B------:R-:W2:Y:S02]  /*431d0*/  LDL.LU R4, [R1+0x190] ;  /* 0x0001900001047983 */ /* 0x000ea40000300800 */
[----:B------:R-:W2:Y:S02]  /*431e0*/  LDL.LU R5, [R1+0x194] ;  /* 0x0001940001057983 */ /* 0x000ea40000300800 */
[----:B------:R-:W3:Y:S01]  /*431f0*/  LDL.LU R6, [R1+0x198] ;  /* 0x0001980001067983 */ /* 0x000ee20000300800 */
[----:B------:R-:W3:Y:S01]  /*43200*/  LDL.LU R7, [R1+0x19c] ;  /* 0x00019c0001077983 */ /* 0x000ee20000300800 */
[----:B------:R0:W-:Y:S03]  /*43210*/  STL.64 [R1+0x2d50], R8 ;  /* 0x002d500801007387 */ /* 0x0001e60000100a00 */
[----:B0-----:R-:W4:Y:S01]  /*43220*/  LDL.LU R8, [R1+0x130] ;  /* 0x0001300001087983 */ /* 0x001f220000300800 */
[----:B------:R-:W4:Y:S02]  /*43230*/  LDL.LU R9, [R1+0x134] ;  /* 0x0001340001097983 */ /* 0x000f240000300800 */
[----:B------:R-:W4:Y:S02]  /*43240*/  LDL.LU R10, [R1+0x138] ;  /* 0x00013800010a7983 */ /* 0x000f240000300800 */
[----:B------:R-:W4:Y:S01]  /*43250*/  LDL.LU R11, [R1+0x13c] ;  /* 0x00013c00010b7983 */ /* 0x000f220000300800 */
[----:B------:R-:W2:Y:S01]  /*43260*/  LDL.LU R16, [R1+0x140] ;  /* 0x0001400001107983 */ /* 0x000ea20000300800 */
[----:B------:R-:W2:Y:S02]  /*43270*/  LDL.LU R17, [R1+0x144] ;  /* 0x0001440001117983 */ /* 0x000ea40000300800 */
[----:B------:R-:W2:Y:S02]  /*43280*/  LDL.LU R18, [R1+0x148] ;  /* 0x0001480001127983 */ /* 0x000ea40000300800 */
[----:B------:R-:W2:Y:S01]  /*43290*/  LDL.LU R19, [R1+0x14c] ;  /* 0x00014c0001137983 */ /* 0x000ea20000300800 */
[----:B------:R-:W2:Y:S04]  /*432a0*/  LDL.64 R24, [R1+0x10] ;  /* 0x0000100001187983 */ /* 0x000ea80000100a00 */
[----:B--2---:R0:W-:Y:S04]  /*432b0*/  STL.64 [R1+0x2cf8], R24 ;  /* 0x002cf81801007387 */ /* 0x0041e80000100a00 */
[----:B0-----:R-:W2:Y:S04]  /*432c0*/  LDL.LU.64 R24, [R1+0x20] ;  /* 0x0000200001187983 */ /* 0x001ea80000300a00 */
        /* <DEDUP_REMOVED lines=16> */
[----:B------:R-:W-:-:S02]  /*433d0*/  IMAD.MOV.U32 R7, RZ, RZ, R29 ;  /* 0x000000ffff077224 */ /* 0x000fc400078e001d */
[----:B------:R-:W4:Y:S01]  /*433e0*/  LDL.LU R29, [R1+0x2d60] ;  /* 0x002d6000011d7983 */ /* 0x000f220000300800 */
[C---:B------:R-:W-:Y:S03]  /*433f0*/  HMMA.16816.F32.BF16 R16, R20.reuse, R12, R16 ;  /* 0x0000000c1410723c */ /* 0x040fe60000041810 */
[----:B--2---:R-:W-:Y:S01]  /*43400*/  STL.64 [R1+0x2cf0], R6 ;  /* 0x002cf00601007387 */ /* 0x004fe20000100a00 */
[----:B---3--:R0:W-:Y:S03]  /*43410*/  STL.64 [R1+0x2ce8], R4 ;  /* 0x002ce80401007387 */ /* 0x0081e60000100a00 */
        /* <DEDUP_REMOVED lines=8> */
[----:B------:R-:W2:Y:S02]  /*434a0*/  LDL.LU R6, [R1+0xf8] ;  /* 0x0000f80001067983 */ /* 0x000ea40000300800 */
[----:B------:R-:W-:Y:S01]  /*434b0*/  STL [R1+0x2ba4], R3 ;  /* 0x002ba40301007387 */ /* 0x000fe20000100800 */
[----:B------:R-:W-:Y:S01]  /*434c0*/  STL [R1+0x2ba0], R28 ;  /* 0x002ba01c01007387 */ /* 0x000fe20000100800 */
[----:B------:R0:W-:Y:S02]  /*434d0*/  STL.64 [R1+0x1b0], R16 ;  /* 0x0001b01001007387 */ /* 0x0001e40000100a00 */
[----:B------:R-:W-:Y:S01]  /*434e0*/  STL.64 [R1+0x1b8], R18 ;  /* 0x0001b81201007387 */ /* 0x000fe20000100a00 */
[----:B0-----:R-:W4:Y:S02]  /*434f0*/  LDL.LU.64 R16, [R1+0x2d58] ;  /* 0x002d580001107983 */ /* 0x001f240000300a00 */
[C---:B----4-:R-:W-:Y:S11]  /*43500*/  HMMA.16816.F32.BF16 R8, R20.reuse, R16, R8 ;  /* 0x000000101408723c */ /* 0x050ff60000041808 */
[----:B------:R-:W-:Y:S11]  /*43510*/  @!UPT UIADD3 URZ, URZ, URZ, URZ ;  /* 0x0000003f3f3ff290 */ /* 0x000ff6000fffe03f */
[----:B------:R-:W-:Y:S01]  /*43520*/  @!UPT UIADD3 URZ, URZ, URZ, URZ ;  /* 0x0000003f3f3ff290 */ /* 0x000fe2000fffe03f */
[----:B------:R0:W-:Y:S01]  /*43530*/  STL.64 [R1+0x1a0], R8 ;  /* 0x0001a00801007387 */ /* 0x0001e20000100a00 */
[----:B------:R1:W-:Y:S03]  /*43540*/  STL.64 [R1+0x1a8], R10 ;  /* 0x0001a80a01007387 */ /* 0x0003e60000100a00 */
[----:B0-----:R-:W1:Y:S02]  /*43550*/  LDL.LU.64 R8, [R1+0x2d50] ;  /* 0x002d500001087983 */ /* 0x001e640000300a00 */
[----:B-1----:R-:W-:Y:S02]  /*43560*/  HMMA.16816.F32.BF16 R8, R20, R8, R24 ;  /* 0x000000081408723c */ /* 0x002fe40000041818 */
[----:B------:R-:W3:Y:S01]  /*43570*/  LDL.LU.64 R26, [R1+0x2d48] ;  /* 0x002d4800011a7983 */ /* 0x000ee20000300a00 */
[----:B------:R-:W3:Y:S11]  /*43580*/  LDL.LU.64 R24, [R1+0x2d40] ;  /* 0x002d400001187983 */ /* 0x000ef60000300a00 */
[----:B------:R-:W-:Y:S09]  /*43590*/  @!UPT UIADD3 URZ, URZ, URZ, URZ ;  /* 0x0000003f3f3ff290 */ /* 0x000ff2000fffe03f */
[----:B------:R0:W-:Y:S01]  /*435a0*/  STL.64 [R1+0x170], R8 ;  /* 0x0001700801007387 */ /* 0x0001e20000100a00 */
[----:B------:R1:W-:Y:S03]  /*435b0*/  STL [R1+0x178], R10 ;  /* 0x0001780a01007387 */ /* 0x0003e60000100800 */
[----:B0-----:R-:W3:Y:S01]  /*435c0*/  LDL.LU.64 R8, [R1+0x2d38] ;  /* 0x002d380001087983 */ /* 0x001ee20000300a00 */
[----:B------:R-:W-:Y:S02]  /*435d0*/  IMAD.MOV.U32 R7, RZ, RZ, R29 ;  /* 0x000000ffff077224 */ /* 0x000fe400078e001d */
[----:B------:R-:W-:-:S05]  /*435e0*/  IMAD.MOV.U32 R29, RZ, RZ, R11 ;  /* 0x000000ffff1d7224 */ /* 0x000fca00078e000b */
[----:B------:R-:W-:Y:S01]  /*435f0*/  STL [R1+0x2c98], R29 ;  /* 0x002c981d01007387 */ /* 0x000fe20000100800 */
[----:B---3--:R-:W-:Y:S03]  /*43600*/  HMMA.16816.F32.BF16 R20, R20, R8, R24 ;  /* 0x000000081414723c */ /* 0x008fe60000041818 */
[----:B------:R-:W3:Y:S01]  /*43610*/  LDL.LU.64 R24, [R1+0x2d30] ;  /* 0x002d300001187983 */ /* 0x000ee20000300a00 */
[----:B------:R-:W-:Y:S02]  /*43620*/  IMAD.MOV.U32 R18, RZ, RZ, R8 ;  /* 0x000000ffff127224 */ /* 0x000fe400078e0008 */
[----:B------:R-:W-:Y:S11]  /*43630*/  IMAD.MOV.U32 R3, RZ, RZ, R9 ;  /* 0x000000ffff037224 */ /* 0x000ff600078e0009 */
[----:B------:R-:W-:Y:S06]  /*43640*/  @!UPT UIADD3 URZ, URZ, URZ, URZ ;  /* 0x0000003f3f3ff290 */ /* 0x000fec000fffe03f */
[----:B------:R-:W-:Y:S01]  /*43650*/  STL.64 [R1+0x150], R20 ;  /* 0x0001501401007387 */ /* 0x000fe20000100a00 */
[----:B------:R-:W-:Y:S02]  /*43660*/  STL.64 [R1+0x158], R22 ;  /* 0x0001581601007387 */ /* 0x000fe40000100a00 */
[----:B-1----:R-:W4:Y:S02]  /*43670*/  LDL.LU.64 R10, [R1+0x2d28] ;  /* 0x002d2800010a7983 */ /* 0x002f240000300a00 */
[----:B------:R-:W2:Y:S01]  /*43680*/  LDL.LU.64 R8, [R1+0x2d20] ;  /* 0x002d200001087983 */ /* 0x000ea20000300a00 */
[----:B------:R-:W-:Y:S01]  /*43690*/  STL [R1+0x2cb8], R18 ;  /* 0x002cb81201007387 */ /* 0x000fe20000100800 */
[----:B------:R2:W-:Y:S02]  /*436a0*/  STL.64 [R1+0x2cb0], R16 ;  /* 0x002cb01001007387 */ /* 0x0005e40000100a00 */
[----:B--2---:R-:W-:Y:S02]  /*436b0*/  IMAD.MOV.U32 R16, RZ, RZ, R8 ;  /* 0x000000ffff107224 */ /* 0x004fe400078e0008 */
[----:B------:R-:W-:Y:S01]  /*436c0*/  IMAD.MOV.U32 R17, RZ, RZ, R9 ;  /* 0x000000ffff117224 */ /* 0x000fe200078e0009 */
[----:B------:R-:W2:Y:S01]  /*436d0*/  LDL.LU R8, [R1+0x2d1c] ;  /* 0x002d1c0001087983 */ /* 0x000ea20000300800 */
[----:B------:R-:W2:Y:S02]  /*436e0*/  LDL.LU R9, [R1+0x2d18] ;  /* 0x002d180001097983 */ /* 0x000ea40000300800 */
[----:B----4-:R-:W-:-:S02]  /*436f0*/  IMAD.MOV.U32 R18, RZ, RZ, R10 ;  /* 0x000000ffff127224 */ /* 0x010fc400078e000a */
[----:B------:R-:W-:Y:S01]  /*43700*/  IMAD.MOV.U32 R19, RZ, RZ, R11 ;  /* 0x000000ffff137224 */ /* 0x000fe200078e000b */
[----:B------:R-:W2:Y:S01]  /*43710*/  LDL.LU R10, [R1+0x2d14] ;  /* 0x002d1400010a7983 */ /* 0x000ea20000300800 */
[----:B------:R-:W2:Y:S02]  /*43720*/  LDL.LU R11, [R1+0x2d10] ;  /* 0x002d1000010b7983 */ /* 0x000ea40000300800 */
[----:B------:R-:W4:Y:S02]  /*43730*/  LDL.LU.64 R20, [R1+0xe0] ;  /* 0x0000e00001147983 */ /* 0x000f240000300a00 */
[----:B---3--:R-:W-:Y:S02]  /*43740*/  IMAD.MOV.U32 R2, RZ, RZ, R24 ;  /* 0x000000ffff027224 */ /* 0x008fe400078e0018 */
[----:B------:R-:W-:Y:S01]  /*43750*/  IMAD.MOV.U32 R0, RZ, RZ, R25 ;  /* 0x000000ffff007224 */ /* 0x000fe200078e0019 */
[C---:B--2---:R-:W-:Y:S01]  /*43760*/  HMMA.16816.F32.BF16 R4, R8.reuse, R24, R4 ;  /* 0x000000180804723c */ /* 0x044fe20000041804 */
[----:B----4-:R0:W-:Y:S04]  /*43770*/  STL.64 [R1+0x2ca8], R20 ;  /* 0x002ca81401007387 */ /* 0x0101e80000100a00 */
        /* <DEDUP_REMOVED lines=9> */
[----:B------:R-:W3:Y:S02]  /*43810*/  LDL.LU.64 R24, [R1+0x2cf8] ;  /* 0x002cf80001187983 */ /* 0x000ee40000300a00 */
[----:B------:R-:W-:Y:S01]  /*43820*/  STL [R1+0x2ca0], R0 ;  /* 0x002ca00001007387 */ /* 0x000fe20000100800 */
[----:B------:R-:W-:Y:S01]  /*43830*/  STL [R1+0x2c9c], R2 ;  /* 0x002c9c0201007387 */ /* 0x000fe20000100800 */
[C---:B---3--:R-:W-:Y:S01]  /*43840*/  HMMA.16816.F32.BF16 R4, R8.reuse, R24, R4 ;  /* 0x000000180804723c */ /* 0x048fe20000041804 */
[----:B------:R-:W-:Y:S11]  /*43850*/  IMAD.MOV.U32 R29, RZ, RZ, R25 ;  /* 0x000000ffff1d7224 */ /* 0x000ff600078e0019 */
[----:B------:R-:W-:Y:S11]  /*43860*/  @!UPT UIADD3 URZ, URZ, URZ, URZ ;  /* 0x0000003f3f3ff290 */ /* 0x000ff6000fffe03f */
        /* <DEDUP_REMOVED lines=13> */
[----:B------:R-:W4:Y:S02]  /*43940*/  LDL.LU.64 R26, [R1+0x2cc8] ;  /* 0x002cc800011a7983 */ /* 0x000f240000300a00 */
[----:B------:R-:W3:Y:S01]  /*43950*/  LDL.LU.64 R24, [R1+0x2cc0] ;  /* 0x002cc00001187983 */ /* 0x000ee20000300a00 */
[C---:B------:R-:W-:Y:S01]  /*43960*/  HMMA.16816.F32.BF16 R12, R8.reuse, R12, R16 ;  /* 0x0000000c080c723c */ /* 0x040fe20000041810 */
[----:B----4-:R0:W-:Y:S04]  /*43970*/  STL.64 [R1+0x2c50], R26 ;  /* 0x002c501a01007387 */ /* 0x0101e80000100a00 */
[----:B0-----:R-:W4:Y:S03]  /*43980*/  LDL R27, [R1+0x384] ;  /* 0x00038400011b7983 */ /* 0x001f260000100800 */
[C---:B---3--:R-:W-:Y:S11]  /*43990*/  HMMA.16816.F32.BF16 R4, R8.reuse, R24, R4 ;  /* 0x000000180804723c */ /* 0x048ff60000041804 */
[----:B------:R-:W-:Y:S11]  /*439a0*/  @!UPT UIADD3 URZ, URZ, URZ, URZ ;  /* 0x0000003f3f3ff290 */ /* 0x000ff6000fffe03f */
[----:B------:R-:W-:Y:S01]  /*439b0*/  @!UPT UIADD3 URZ, URZ, URZ, URZ ;  /* 0x0000003f3f3ff290 */ /* 0x000fe2000fffe03f */
[----:B------:R-:W-:Y:S01]  /*439c0*/  STL.64 [R1+0xd0], R4 ;  /* 0x0000d00401007387 */ /* 0x000fe20000100a00 */
[----:B------:R-:W-:Y:S02]  /*439d0*/  STL.64 [R1+0xd8], R6 ;  /* 0x0000d80601007387 */ /* 0x000fe40000100a00 */
[----:B------:R-:W-:Y:S02]  /*439e0*/  STL.64 [R1+0x2c48], R24 ;  /* 0x002c481801007387 */ /* 0x000fe40000100a00 */
[----:B------:R-:W3:Y:S01]  /*439f0*/  LDL.LU R18, [R1+0x2cb8] ;  /* 0x002cb80001127983 */ /* 0x000ee20000300800 */
[----:B------:R-:W2:Y:S01]  /*43a00*/  LDL.LU.64 R16, [R1+0x2cb0] ;  /* 0x002cb00001107983 */ /* 0x000ea20000300a00 */
[----:B------:R-:W-:Y:S02]  /*43a10*/  STL.64 [R1+0xc0], R12 ;  /* 0x0000c00c01007387 */ /* 0x000fe40000100a00 */
[----:B------:R-:W-:Y:S02]  /*43a20*/  STL.64 [R1+0xc8], R14 ;  /* 0x0000c80e01007387 */ /* 0x000fe40000100a00 */
[----:B----4-:R-:W0:Y:S04]  /*43a30*/  LDSM.16.MT88.4 R12, [R27+0x16000] ;  /* 0x016000001b0c783b */ /* 0x010e280000004200 */
[----:B------:R-:W-:Y:S01]  /*43a40*/  LDSM.16.MT88.4 R4, [R27+0x14180] ;  /* 0x014180001b04783b */ /* 0x000fe20000004200 */
[----:B--2---:R-:W-:Y:S01]  /*43a50*/  HMMA.16816.F32.BF16 R20, R8, R16, R20 ;  /* 0x000000100814723c */ /* 0x004fe20000041814 */
[----:B------:R-:W-:-:S02]  /*43a60*/  IMAD.MOV.U32 R28, RZ, RZ, R16 ;  /* 0x000000ffff1c7224 */ /* 0x000fc400078e0010 */
[----:B0-----:R-:W-:Y:S01]  /*43a70*/  STL.64 [R1+0x2be8], R14 ;  /* 0x002be80e01007387 */ /* 0x001fe20000100a00 */
[----:B------:R0:W-:Y:S02]  /*43a80*/  STL.64 [R1+0x2be0], R12 ;  /* 0x002be00c01007387 */ /* 0x0001e40000100a00 */
[----:B0-----:R-:W-:Y:S02]  /*43a90*/  IMAD.MOV.U32 R13, RZ, RZ, R3 ;  /* 0x000000ffff0d7224 */ /* 0x001fe400078e0003 */
[----:B---3--:R-:W-:Y:S02]  /*43aa0*/  IMAD.MOV.U32 R12, RZ, RZ, R18 ;  /* 0x000000ffff0c7224 */ /* 0x008fe400078e0012 */
[----:B------:R-:W-:Y:S02]  /*43ab0*/  IMAD.MOV.U32 R3, RZ, RZ, R17 ;  /* 0x000000ffff037224 */ /* 0x000fe400078e0011 */
[----:B------:R-:W0:Y:S11]  /*43ac0*/  LDSM.16.MT88.4 R16, [R27+0x16080] ;  /* 0x016080001b10783b */ /* 0x000e360000004200 */
[----:B------:R1:W-:Y:S01]  /*43ad0*/  STL.64 [R1+0xb0], R20 ;  /* 0x0000b01401007387 */ /* 0x0003e20000100a00 */
[----:B------:R-:W-:Y:S03]  /*43ae0*/  STL.64 [R1+0xb8], R22 ;  /* 0x0000b81601007387 */ /* 0x000fe60000100a00 */
[----:B-1----:R-:W2:Y:S04]  /*43af0*/  LDL.LU.64 R20, [R1+0x2ca8] ;  /* 0x002ca80001147983 */ /* 0x002ea80000300a00 */
[----:B0-----:R-:W-:Y:S01]  /*43b00*/  STL.64 [R1+0x2b68], R18 ;  /* 0x002b681201007387 */ /* 0x001fe20000100a00 */
[----:B------:R0:W-:Y:S03]  /*43b10*/  STL.64 [R1+0x2b60], R16 ;  /* 0x002b601001007387 */ /* 0x0001e60000100a00 */
[----:B0-----:R-:W3:Y:S01]  /*43b20*/  LDL.LU.64 R16, [R1+0x70] ;  /* 0x0000700001107983 */ /* 0x001ee20000300a00 */
[----:B------:R-:W4:Y:S03]  /*43b30*/  LDL.64 R18, [R1+0x78] ;  /* 0x0000780001127983 */ /* 0x000f260000100a00 */
[----:B----4-:R-:W-:Y:S01]  /*43b40*/  STL.64 [R1+0x2c40], R18 ;  /* 0x002c401201007387 */ /* 0x010fe20000100a00 */
[----:B---3--:R0:W-:Y:S03]  /*43b50*/  STL.64 [R1+0x2c38], R16 ;  /* 0x002c381001007387 */ /* 0x0081e60000100a00 */
[----:B0-----:R-:W2:Y:S01]  /*43b60*/  LDL.LU R16, [R1+0x340] ;  /* 0x0003400001107983 */ /* 0x001ea20000300800 */
[----:B------:R-:W2:Y:S02]  /*43b70*/  LDL.LU R17, [R1+0x344] ;  /* 0x0003440001117983 */ /* 0x000ea40000300800 */
[----:B------:R-:W2:Y:S02]  /*43b80*/  LDL.LU R18, [R1+0x348] ;  /* 0x0003480001127983 */ /* 0x000ea40000300800 */
[----:B------:R-:W2:Y:S02]  /*43b90*/  LDL.LU R19, [R1+0x34c] ;  /* 0x00034c0001137983 */ /* 0x000ea40000300800 */
[----:B--2---:R-:W-:Y:S11]  /*43ba0*/  HMMA.16816.F32.BF16 R16, R8, R20, R16 ;  /* 0x000000140810723c */ /* 0x004ff60000041810 */
        /* <DEDUP_REMOVED lines=8> */
[----:B------:R0:W-:Y:S02]  /*43c30*/  STL.64 [R1+0x2af0], R20 ;  /* 0x002af01401007387 */ /* 0x0001e40000100a00 */
[----:B0-----:R-:W-:-:S02]  /*43c40*/  IMAD.MOV.U32 R20, RZ, RZ, R0 ;  /* 0x000000ffff147224 */ /* 0x001fc400078e0000 */
[----:B------:R-:W-:Y:S01]  /*43c50*/  IMAD.MOV.U32 R21, RZ, RZ, R2 ;  /* 0x000000ffff157224 */ /* 0x000fe200078e0002 */
[----:B------:R-:W2:Y:S01]  /*43c60*/  LDL.LU R0, [R1+0x2ca0] ;  /* 0x002ca00001007983 */ /* 0x000ea20000300800 */
[----:B------:R-:W3:Y:S02]  /*43c70*/  LDL.LU R2, [R1+0x2c9c] ;  /* 0x002c9c0001027983 */ /* 0x000ee40000300800 */
[----:B------:R-:W4:Y:S02]  /*43c80*/  LDL R22, [R1+0x8] ;  /* 0x0000080001167983 */ /* 0x000f240000100800 */
[----:B------:R-:W4:Y:S02]  /*43c90*/  LDL R23, [R1+0xc] ;  /* 0x00000c0001177983 */ /* 0x000f240000100800 */
[----:B----4-:R-:W-:Y:S01]  /*43ca0*/  STL.64 [R1+0x2c60], R22 ;  /* 0x002c601601007387 */ /* 0x010fe20000100a00 */
[----:B------:R0:W-:Y:S03]  /*43cb0*/  STL.64 [R1+0x2c58], R20 ;  /* 0x002c581401007387 */ /* 0x0001e60000100a00 */
[----:B0-----:R-:W4:Y:S01]  /*43cc0*/  LDL.LU R20, [R1+0x330] ;  /* 0x0003300001147983 */ /* 0x001f220000300800 */
[----:B------:R-:W4:Y:S02]  /*43cd0*/  LDL.LU R21, [R1+0x334] ;  /* 0x0003340001157983 */ /* 0x000f240000300800 */
[----:B------:R-:W4:Y:S02]  /*43ce0*/  LDL.LU R22, [R1+0x338] ;  /* 0x0003380001167983 */ /* 0x000f240000300800 */
[----:B------:R-:W4:Y:S02]  /*43cf0*/  LDL.LU R23, [R1+0x33c] ;  /* 0x00033c0001177983 */ /* 0x000f240000300800 */
[----:B----4-:R-:W-:Y:S01]  /*43d00*/  HMMA.16816.F32.BF16 R20, R8, R12, R20 ;  /* 0x0000000c0814723c */ /* 0x010fe20000041814 */
[----:B------:R-:W4:Y:S04]  /*43d10*/  LDL.LU R12, [R1+0x290] ;  /* 0x00029000010c7983 */ /* 0x000f280000300800 */
[----:B------:R-:W0:Y:S11]  /*43d20*/  LDSM.16.MT88.4 R8, [R27+0x16180] ;  /* 0x016180001b08783b */ /* 0x000e360000004200 */
[----:B------:R-:W-:Y:S07]  /*43d30*/  @!UPT UIADD3 URZ, URZ, URZ, URZ ;  /* 0x0000003f3f3ff290 */ /* 0x000fee000fffe03f */
[----:B------:R1:W-:Y:S01]  /*43d40*/  STL.64 [R1+0x90], R20 ;  /* 0x0000901401007387 */ /* 0x0003e20000100a00 */
[----:B------:R-:W-:Y:S02]  /*43d50*/  STL.64 [R1+0x98], R22 ;  /* 0x0000981601007387 */ /* 0x000fe40000100a00 */
[----:B------:R-:W4:Y:S02]  /*43d60*/  LDL.LU R13, [R1+0x294] ;  /* 0x00029400010d7983 */ /* 0x000f240000300800 */
[----:B------:R-:W2:Y:S01]  /*43d70*/  LDL.LU R14, [R1+0x298] ;  /* 0x00029800010e7983 */ /* 0x000ea20000300800 */
[----:B------:R-:W2:Y:S04]  /*43d80*/  LDL.LU R15, [R1+0x29c] ;  /* 0x00029c00010f7983 */ /* 0x000ea80000300800 */
[----:B--2---:R-:W-:Y:S01]  /*43d90*/  STL.64 [R1+0x2bf8], R14 ;  /* 0x002bf80e01007387 */ /* 0x004fe20000100a00 */
[----:B----4-:R-:W-:Y:S02]  /*43da0*/  STL.64 [R1+0x2bf0], R12 ;  /* 0x002bf00c01007387 */ /* 0x010fe40000100a00 */
[----:B-1----:R-:W2:Y:S02]  /*43db0*/  LDL.LU R20, [R1+0x10] ;  /* 0x0000100001147983 */ /* 0x002ea40000300800 */
[----:B------:R-:W-:-:S02]  /*43dc0*/  IMAD.MOV.U32 R21, RZ, RZ, R29 ;  /* 0x000000ffff157224 */ /* 0x000fc400078e001d */
[----:B------:R-:W4:Y:S04]  /*43dd0*/  LDL.LU R29, [R1+0x2c98] ;  /* 0x002c9800011d7983 */ /* 0x000f280000300800 */
[----:B--2---:R3:W-:Y:S01]  /*43de0*/  STL.64 [R1+0x2c78], R20 ;  /* 0x002c781401007387 */ /* 0x0047e20000100a00 */
[----:B------:R-:W2:Y:S02]  /*43df0*/  LDL.LU R24, [R1+0x2f0] ;  /* 0x0002f00001187983 */ /* 0x000ea40000300800 */
[----:B------:R-:W2:Y:S02]  /*43e00*/  LDL.LU R25, [R1+0x2f4] ;  /* 0x0002f40001197983 */ /* 0x000ea40000300800 */
[----:B------:R-:W2:Y:S01]  /*43e10*/  LDL.LU R26, [R1+0x2f8] ;  /* 0x0002f800011a7983 */ /* 0x000ea20000300800 */
[----:B------:R-:W2:Y:S01]  /*43e20*/  LDL.LU R27, [R1+0x2fc] ;  /* 0x0002fc00011b7983 */ /* 0x000ea20000300800 */
[----:B---3--:R-:W-:-:S02]  /*43e30*/  IMAD.MOV.U32 R20, RZ, RZ, R2 ;  /* 0x000000ffff147224 */ /* 0x008fc400078e0002 */
[----:B------:R-:W-:Y:S01]  /*43e40*/  IMAD.MOV.U32 R21, RZ, RZ, R0 ;  /* 0x000000ffff157224 */ /* 0x000fe200078e0000 */
[----:B------:R-:W3:Y:S01]  /*43e50*/  LDL.LU R2, [R1+0x2c94] ;  /* 0x002c940001027983 */ /* 0x000ee20000300800 */
[----:B------:R-:W3:Y:S03]  /*43e60*/  LDL.LU R0, [R1+0x2c90] ;  /* 0x002c900001007983 */ /* 0x000ee60000300800 */
[----:B--2---:R-:W-:Y:S01]  /*43e70*/  STL.64 [R1+0x2c70], R26 ;  /* 0x002c701a01007387 */ /* 0x004fe20000100a00 */
[----:B------:R1:W-:Y:S03]  /*43e80*/  STL.64 [R1+0x2c68], R24 ;  /* 0x002c681801007387 */ /* 0x0003e60000100a00 */
[----:B-1----:R-:W2:Y:S01]  /*43e90*/  LDL.LU R24, [R1+0x300] ;  /* 0x0003000001187983 */ /* 0x002ea20000300800 */
[----:B------:R-:W2:Y:S02]  /*43ea0*/  LDL.LU R25, [R1+0x304] ;  /* 0x0003040001197983 */ /* 0x000ea40000300800 */
[----:B------:R-:W2:Y:S02]  /*43eb0*/  LDL.LU R26, [R1+0x308] ;  /* 0x00030800011a7983 */ /* 0x000ea40000300800 */
[----:B------:R-:W2:Y:S02]  /*43ec0*/  LDL.LU R27, [R1+0x30c] ;  /* 0x00030c00011b7983 */ /* 0x000ea40000300800 */
[----:B------:R-:W-:-:S02]  /*43ed0*/  IMAD.MOV.U32 R12, RZ, RZ, R17 ;  /* 0x000000ffff0c7224 */ /* 0x000fc400078e0011 */
[----:B------:R-:W-:Y:S01]  /*43ee0*/  IMAD.MOV.U32 R13, RZ, RZ, R16 ;  /* 0x000000ffff0d7224 */ /* 0x000fe200078e0010 */
[----:B--2---:R-:W-:Y:S01]  /*43ef0*/  STL.64 [R1+0x2c88], R26 ;  /* 0x002c881a01007387 */ /* 0x004fe20000100a00 */
[----:B------:R1:W-:Y:S03]  /*43f00*/  STL.64 [R1+0x2c80], R24 ;  /* 0x002c801801007387 */ /* 0x0003e60000100a00 */
[----:B-1----:R-:W2:Y:S01]  /*43f10*/  LDL.LU R24, [R1+0x320] ;  /* 0x0003200001187983 */ /* 0x002ea20000300800 */
[----:B------:R-:W2:Y:S02]  /*43f20*/  LDL.LU R25, [R1+0x324] ;  /* 0x0003240001197983 */ /* 0x000ea40000300800 */
[----:B------:R-:W2:Y:S02]  /*43f30*/  LDL.LU R26, [R1+0x328] ;  /* 0x00032800011a7983 */ /* 0x000ea40000300800 */
[----:B------:R-:W2:Y:S01]  /*43f40*/  LDL.LU R27, [R1+0x32c] ;  /* 0x00032c00011b7983 */ /* 0x000ea20000300800 */
[----:B------:R-:W2:Y:S01]  /*43f50*/  LDL.LU R16, [R1+0x2e0] ;  /* 0x0002e00001107983 */ /* 0x000ea20000300800 */
[----:B------:R-:W2:Y:S02]  /*43f60*/  LDL.LU R17, [R1+0x2e4] ;  /* 0x0002e40001117983 */ /* 0x000ea40000300800 */
[----:B------:R-:W2:Y:S02]  /*43f70*/  LDL.LU R18, [R1+0x2e8] ;  /* 0x0002e80001127983 */ /* 0x000ea40000300800 */
[----:B------:R-:W2:Y:S01]  /*43f80*/  LDL.LU R19, [R1+0x2ec] ;  /* 0x0002ec0001137983 */ /* 0x000ea20000300800 */
[----:B------:R1:W-:Y:S02]  /*43f90*/  STL.64 [R1+0x2c10], R12 ;  /* 0x002c100c01007387 */ /* 0x0003e40000100a00 */
[----:B-1----:R-:W-:-:S02]  /*43fa0*/  IMAD.MOV.U32 R12, RZ, RZ, R28 ;  /* 0x000000ffff0c7224 */ /* 0x002fc400078e001c */
[----:B------:R-:W-:-:S05]  /*43fb0*/  IMAD.MOV.U32 R13, RZ, RZ, R3 ;  /* 0x000000ffff0d7224 */ /* 0x000fca00078e0003 */
[----:B------:R-:W-:Y:S01]  /*43fc0*/  STL.64 [R1+0x2c28], R12 ;  /* 0x002c280c01007387 */ /* 0x000fe20000100a00 */
[----:B0-----:R-:W-:Y:S02]  /*43fd0*/  STL.64 [R1+0x2a80], R10 ;  /* 0x002a800a01007387 */ /* 0x001fe40000100a00 */
[----:B------:R0:W-:Y:S02]  /*43fe0*/  STL.64 [R1+0x2a78], R8 ;  /* 0x002a780801007387 */ /* 0x0001e40000100a00 */
[----:B0-----:R-:W2:Y:S01]  /*43ff0*/  LDL.LU.64 R8, [R1+0x100] ;  /* 0x0001000001087983 */ /* 0x001ea20000300a00 */
[----:B------:R-:W2:Y:S03]  /*44000*/  LDL.LU.64 R10, [R1+0x108] ;  /* 0x00010800010a7983 */ /* 0x000ea60000300a00 */
[----:B--2---:R-:W-:Y:S01]  /*44010*/  STL.64 [R1+0x2c08], R10 ;  /* 0x002c080a01007387 */ /* 0x004fe20000100a00 */
[----:B------:R0:W-:Y:S03]  /*44020*/  STL.64 [R1+0x2c00], R8 ;  /* 0x002c000801007387 */ /* 0x0001e60000100a00 */
[----:B0-----:R-:W2:Y:S01]  /*44030*/  LDL.LU R8, [R1+0x2b0] ;  /* 0x0002b00001087983 */ /* 0x001ea20000300800 */
[----:B------:R-:W2:Y:S02]  /*44040*/  LDL.LU R9, [R1+0x2b4] ;  /* 0x0002b40001097983 */ /* 0x000ea40000300800 */
[----:B------:R-:W2:Y:S02]  /*44050*/  LDL.LU R10, [R1+0x2b8] ;  /* 0x0002b800010a7983 */ /* 0x000ea40000300800 */
[----:B------:R-:W2:Y:S01]  /*44060*/  LDL.LU R11, [R1+0x2bc] ;  /* 0x0002bc00010b7983 */ /* 0x000ea20000300800 */
[C---:B------:R-:W-:Y:S01]  /*44070*/  HMMA.16816.F32.BF16 R20, R4.reuse, R20, R24 ;  /* 0x000000140414723c */ /* 0x040fe20000041818 */
[----:B------:R-:W3:Y:S01]  /*44080*/  LDL.LU R12, [R1+0x2d0] ;  /* 0x0002d000010c7983 */ /* 0x000ee20000300800 */
[----:B------:R-:W3:Y:S02]  /*44090*/  LDL.LU R13, [R1+0x2d4] ;  /* 0x0002d400010d7983 */ /* 0x000ee40000300800 */
[----:B------:R-:W3:Y:S02]  /*440a0*/  LDL.LU R14, [R1+0x2d8] ;  /* 0x0002d800010e7983 */ /* 0x000ee40000300800 */
[----:B------:R-:W3:Y:S01]  /*440b0*/  LDL.LU R15, [R1+0x2dc] ;  /* 0x0002dc00010f7983 */ /* 0x000ee20000300800 */
[----:B--2---:R-:W-:Y:S01]  /*440c0*/  STL.64 [R1+0x2c20], R10 ;  /* 0x002c200a01007387 */ /* 0x004fe20000100a00 */
[----:B------:R0:W-:Y:S03]  /*440d0*/  STL.64 [R1+0x2c18], R8 ;  /* 0x002c180801007387 */ /* 0x0001e60000100a00 */
[----:B0-----:R-:W2:Y:S01]  /*440e0*/  LDL.LU R8, [R1+0x2c0] ;  /* 0x0002c00001087983 */ /* 0x001ea20000300800 */
[----:B------:R-:W2:Y:S02]  /*440f0*/  LDL.LU R9, [R1+0x2c4] ;  /* 0x0002c40001097983 */ /* 0x000ea40000300800 */
[----:B------:R-:W2:Y:S02]  /*44100*/  LDL.LU R10, [R1+0x2c8] ;  /* 0x0002c800010a7983 */ /* 0x000ea40000300800 */
[----:B------:R-:W2:Y:S01]  /*44110*/  LDL.LU R11, [R1+0x2cc] ;  /* 0x0002cc00010b7983 */ /* 0x000ea20000300800 */
[----:B------:R-:W2:Y:S01]  /*44120*/  LDL.LU.64 R26, [R1+0x2c88] ;  /* 0x002c8800011a7983 */ /* 0x000ea20000300a00 */
[----:B------:R-:W2:Y:S05]  /*44130*/  LDL.LU.64 R24, [R1+0x2c80] ;  /* 0x002c800001187983 */ /* 0x000eaa0000300a00 */
[----:B------:R0:W-:Y:S02]  /*44140*/  STL.64 [R1+0x80], R20 ;  /* 0x0000801401007387 */ /* 0x0001e40000100a00 */
[----:B------:R2:W-:Y:S01]  /*44150*/  STL.64 [R1+0x88], R22 ;  /* 0x0000881601007387 */ /* 0x0005e20000100a00 */
        /* <DEDUP_REMOVED lines=17> */
[----:B0-----:R-:W3:Y:S04]  /*44270*/  LDL R22, [R1+0x18] ;  /* 0x0000180001167983 */ /* 0x001ee80000100800 */
[----:B------:R-:W3:Y:S01]  /*44280*/  LDL R23, [R1+0x1c] ;  /* 0x00001c0001177983 */ /* 0x000ee20000100800 */
[----:B--2---:R-:W-:Y:S03]  /*44290*/  HMMA.16816.F32.BF16 R16, R4, R24, R16 ;  /* 0x000000180410723c */ /* 0x004fe60000041810 */
[----:B---3--:R0:W-:Y:S04]  /*442a0*/  STL.64 [R1+0x2bc8], R22 ;  /* 0x002bc81601007387 */ /* 0x0081e80000100a00 */
[----:B0-----:R-:W2:Y:S11]  /*442b0*/  LDL.64 R22, [R1+0x28] ;  /* 0x0000280001167983 */ /* 0x001eb60000100a00 */
[----:B------:R-:W-:Y:S05]  /*442c0*/  @!UPT UIADD3 URZ, URZ, URZ, URZ ;  /* 0x0000003f3f3ff290 */ /* 0x000fea000fffe03f */
[----:B------:R-:W-:Y:S02]  /*442d0*/  STL.64 [R1+0x30], R16 ;  /* 0x0000301001007387 */ /* 0x000fe40000100a00 */
[----:B------:R0:W-:Y:S02]  /*442e0*/  STL.64 [R1+0x38], R18 ;  /* 0x0000381201007387 */ /* 0x0001e40000100a00 */
[----:B0-----:R-:W3:Y:S01]  /*442f0*/  LDL.LU.64 R18, [R1+0x2c40] ;  /* 0x002c400001127983 */ /* 0x001ee20000300a00 */
[----:B------:R-:W2:Y:S02]  /*44300*/  LDL.LU.64 R16, [R1+0x2c38] ;  /* 0x002c380001107983 */ /* 0x000ea40000300a00 */
[----:B------:R0:W-:Y:S02]  /*44310*/  STL.64 [R1+0x2ba8], R26 ;  /* 0x002ba81a01007387 */ /* 0x0001e40000100a00 */
[----:B------:R-:W2:Y:S01]  /*44320*/  LDL.LU R24, [R1+0x260] ;  /* 0x0002600001187983 */ /* 0x000ea20000300800 */
[----:B------:R-:W2:Y:S04]  /*44330*/  LDL.LU R25, [R1+0x264] ;  /* 0x0002640001197983 */ /* 0x000ea80000300800 */
[----:B0-----:R-:W2:Y:S01]  /*44340*/  LDL.LU R26, [R1+0x268] ;  /* 0x00026800011a7983 */ /* 0x001ea20000300800 */
[----:B------:R-:W-:-:S02]  /*44350*/  IMAD.MOV.U32 R27, RZ, RZ, R0 ;  /* 0x000000ffff1b7224 */ /* 0x000fc400078e0000 */
[----:B------:R-:W3:Y:S03]  /*44360*/  LDL.LU R0, [R1+0x2c30] ;  /* 0x002c300001007983 */ /* 0x000ee60000300800 */
        /* <DEDUP_REMOVED lines=11> */
[----:B------:R-:W2:Y:S11]  /*44420*/  LDL.LU R26, [R1+0x288] ;  /* 0x00028800011a7983 */ /* 0x000eb60000300800 */
[----:B------:R-:W-:Y:S04]  /*44430*/  @!UPT UIADD3 URZ, URZ, URZ, URZ ;  /* 0x0000003f3f3ff290 */ /* 0x000fe8000fffe03f */
[----:B------:R0:W-:Y:S01]  /*44440*/  STL.64 [R1+0x120], R12 ;  /* 0x0001200c01007387 */ /* 0x0001e20000100a00 */
[----:B------:R1:W-:Y:S04]  /*44450*/  STL.64 [R1+0x128], R14 ;  /* 0x0001280e01007387 */ /* 0x0003e80000100a00 */
[----:B0-----:R-:W1:Y:S02]  /*44460*/  LDL.LU.64 R12, [R1+0x2c28] ;  /* 0x002c2800010c7983 */ /* 0x001e640000300a00 */
[C---:B-1----:R-:W-:Y:S02]  /*44470*/  HMMA.16816.F32.BF16 R12, R4.reuse, R12, R8 ;  /* 0x0000000c040c723c */ /* 0x042fe40000041808 */
[----:B------:R-:W2:Y:S01]  /*44480*/  LDL.LU.64 R10, [R1+0x2c20] ;  /* 0x002c2000010a7983 */ /* 0x000ea20000300a00 */
[----:B------:R-:W2:Y:S11]  /*44490*/  LDL.LU.64 R8, [R1+0x2c18] ;  /* 0x002c180001087983 */ /* 0x000eb60000300a00 */
[----:B------:R-:W-:Y:S09]  /*444a0*/  @!UPT UIADD3 URZ, URZ, URZ, URZ ;  /* 0x0000003f3f3ff290 */ /* 0x000ff2000fffe03f */
[----:B------:R0:W-:Y:S01]  /*444b0*/  STL.64 [R1+0x140], R12 ;  /* 0x0001400c01007387 */ /* 0x0001e20000100a00 */
[----:B------:R2:W-:Y:S03]  /*444c0*/  STL [R1+0x148], R14 ;  /* 0x0001480e01007387 */ /* 0x0005e60000100800 */
[----:B0-----:R-:W2:Y:S01]  /*444d0*/  LDL.LU.64 R12, [R1+0x2c10] ;  /* 0x002c1000010c7983 */ /* 0x001ea20000300a00 */
[----:B---3--:R-:W-:Y:S02]  /*444e0*/  IMAD.MOV.U32 R27, RZ, RZ, R0 ;  /* 0x000000ffff1b7224 */ /* 0x008fe400078e0000 */
[----:B------:R-:W-:Y:S02]  /*444f0*/  IMAD.MOV.U32 R0, RZ, RZ, R15 ;  /* 0x000000ffff007224 */ /* 0x000fe400078e000f */
[C---:B--2---:R-:W-:Y:S01]  /*44500*/  HMMA.16816.F32.BF16 R12, R4.reuse, R12, R8 ;  /* 0x0000000c040c723c */ /* 0x044fe20000041808 */
[----:B------:R-:W2:Y:S01]  /*44510*/  LDL.LU.64 R10, [R1+0x2c08] ;  /* 0x002c0800010a7983 */ /* 0x000ea20000300a00 */
[----:B------:R-:W3:Y:S11]  /*44520*/  LDL.LU.64 R8, [R1+0x2c00] ;  /* 0x002c000001087983 */ /* 0x000ef60000300a00 */
[----:B------:R-:W-:Y:S10]  /*44530*/  @!UPT UIADD3 URZ, URZ, URZ, URZ ;  /* 0x0000003f3f3ff290 */ /* 0x000ff4000fffe03f */
[----:B------:R-:W-:Y:S01]  /*44540*/  STL.64 [R1+0x180], R12 ;  /* 0x0001800c01007387 */ /* 0x000fe20000100a00 */
[----:B------:R0:W-:Y:S03]  /*44550*/  STL.64 [R1+0x188], R14 ;  /* 0x0001880e01007387 */ /* 0x0001e60000100a00 */
[----:B0-----:R-:W3:Y:S01]  /*44560*/  LDL.LU.64 R14, [R1+0x2bf8] ;  /* 0x002bf800010e7983 */ /* 0x001ee20000300a00 */
[----:B------:R-:W3:Y:S02]  /*44570*/  LDL.LU.64 R12, [R1+0x2bf0] ;  /* 0x002bf000010c7983 */ /* 0x000ee40000300a00 */
[----:B---3--:R-:W-:Y:S01]  /*44580*/  HMMA.16816.F32.BF16 R4, R4, R8, R12 ;  /* 0x000000080404723c */ /* 0x008fe2000004180c */
[----:B------:R-:W3:Y:S01]  /*44590*/  LDL.LU.64 R14, [R1+0x2be8] ;  /* 0x002be800010e7983 */ /* 0x000ee20000300a00 */
[----:B------:R-:W3:Y:S02]  /*445a0*/  LDL.LU.64 R12, [R1+0x2be0] ;  /* 0x002be000010c7983 */ /* 0x000ee40000300a00 */
[----:B------:R-:W-:-:S02]  /*445b0*/  IMAD.MOV.U32 R3, RZ, RZ, R22 ;  /* 0x000000ffff037224 */ /* 0x000fc400078e0016 */
[----:B------:R-:W-:Y:S11]  /*445c0*/  IMAD.MOV.U32 R28, RZ, RZ, R23 ;  /* 0x000000ffff1c7224 */ /* 0x000ff600078e0017 */
[----:B------:R-:W-:Y:S06]  /*445d0*/  @!UPT UIADD3 URZ, URZ, URZ, URZ ;  /* 0x0000003f3f3ff290 */ /* 0x000fec000fffe03f */
[----:B------:R0:W-:Y:S01]  /*445e0*/  STL.64 [R1+0x190], R4 ;  /* 0x0001900401007387 */ /* 0x0001e20000100a00 */
[----:B------:R1:W-:Y:S03]  /*445f0*/  STL.64 [R1+0x198], R6 ;  /* 0x0001980601007387 */ /* 0x0003e60000100a00 */
[----:B0-----:R-:W4:Y:S01]  /*44600*/  LDL.LU R4, [R1+0x240] ;  /* 0x0002400001047983 */ /* 0x001f220000300800 */
[----:B------:R-:W4:Y:S02]  /*44610*/  LDL.LU R5, [R1+0x244] ;  /* 0x0002440001057983 */ /* 0x000f240000300800 */
[----:B-1----:R-:W4:Y:S02]  /*44620*/  LDL.LU R6, [R1+0x248] ;  /* 0x0002480001067983 */ /* 0x002f240000300800 */
[----:B------:R-:W4:Y:S01]  /*44630*/  LDL.LU R7, [R1+0x24c] ;  /* 0x00024c0001077983 */ /* 0x000f220000300800 */
[----:B--2---:R0:W-:Y:S01]  /*44640*/  STL.64 [R1+0x2b80], R10 ;  /* 0x002b800a01007387 */ /* 0x0041e20000100a00 */
[----:B------:R-:W2:Y:S02]  /*44650*/  LDL.LU R8, [R1+0x250] ;  /* 0x0002500001087983 */ /* 0x000ea40000300800 */
[----:B------:R-:W2:Y:S01]  /*44660*/  LDL.LU R9, [R1+0x254] ;  /* 0x0002540001097983 */ /* 0x000ea20000300800 */
[----:B0-----:R-:W2:Y:S01]  /*44670*/  LDL.LU R10, [R1+0x258] ;  /* 0x00025800010a7983 */ /* 0x001ea20000300800 */
[C---:B---3--:R-:W-:Y:S11]  /*44680*/  HMMA.16816.F32.BF16 R24, R12.reuse, R22, R24 ;  /* 0x000000160c18723c */ /* 0x048ff60000041818 */
[----:B------:R-:W-:Y:S11]  /*44690*/  @!UPT UIADD3 URZ, URZ, URZ, URZ ;  /* 0x0000003f3f3ff290 */ /* 0x000ff6000fffe03f */
[----:B------:R-:W-:Y:S01]  /*446a0*/  @!UPT UIADD3 URZ, URZ, URZ, URZ ;  /* 0x0000003f3f3ff290 */ /* 0x000fe2000fffe03f */
[----:B------:R-:W-:Y:S01]  /*446b0*/  STL.64 [R1+0x200], R24 ;  /* 0x0002001801007387 */ /* 0x000fe20000100a00 */
[----:B------:R0:W-:Y:S03]  /*446c0*/  STL.64 [R1+0x208], R26 ;  /* 0x0002081a01007387 */ /* 0x0001e60000100a00 */
[----:B0-----:R-:W3:Y:S01]  /*446d0*/  LDL.LU.64 R26, [R1+0x2bd8] ;  /* 0x002bd800011a7983 */ /* 0x001ee20000300a00 */
[----:B------:R-:W3:Y:S02]  /*446e0*/  LDL.LU.64 R24, [R1+0x2bd0] ;  /* 0x002bd00001187983 */ /* 0x000ee40000300a00 */
[----:B------:R-:W3:Y:S02]  /*446f0*/  LDL.LU.64 R22, [R1+0x2bc8] ;  /* 0x002bc80001167983 */ /* 0x000ee40000300a00 */
[C---:B---3--:R-:W-:Y:S01]  /*44700*/  HMMA.16816.F32.BF16 R20, R12.reuse, R22, R24 ;  /* 0x000000160c14723c */ /* 0x048fe20000041818 */
[----:B------:R-:W3:Y:S01]  /*44710*/  LDL.LU.64 R26, [R1+0x2bc0] ;  /* 0x002bc000011a7983 */ /* 0x000ee20000300a00 */
[----:B------:R-:W3:Y:S11]  /*44720*/  LDL.LU.64 R24, [R1+0x2bb8] ;  /* 0x002bb80001187983 */ /* 0x000ef60000300a00 */
[----:B------:R-:W-:Y:S10]  /*44730*/  @!UPT UIADD3 URZ, URZ, URZ, URZ ;  /* 0x0000003f3f3ff290 */ /* 0x000ff4000fffe03f */
[----:B------:R-:W-:Y:S01]  /*44740*/  STL.64 [R1+0x270], R20 ;  /* 0x0002701401007387 */ /* 0x000fe20000100a00 */
[----:B------:R0:W-:Y:S03]  /*44750*/  STL.64 [R1+0x278], R22 ;  /* 0x0002781601007387 */ /* 0x0001e60000100a00 */
[----:B0-----:R-:W3:Y:S02]  /*44760*/  LDL.LU.64 R22, [R1+0x2bb0] ;  /* 0x002bb00001167983 */ /* 0x001ee40000300a00 */
[C---:B---3--:R-:W-:Y:S11]  /*44770*/  HMMA.16816.F32.BF16 R24, R12.reuse, R22, R24 ;  /* 0x000000160c18723c */ /* 0x048ff60000041818 */
[----:B------:R-:W-:Y:S11]  /*44780*/  @!UPT UIADD3 URZ, URZ, URZ, URZ ;  /* 0x0000003f3f3ff290 */ /* 0x000ff6000fffe03f */
[----:B------:R-:W-:Y:S01]  /*44790*/  @!UPT UIADD3 URZ, URZ, URZ, URZ ;  /* 0x0000003f3f3ff290 */ /* 0x000fe2000fffe03f */
[----:B------:R-:W-:Y:S01]  /*447a0*/  STL.64 [R1+0x280], R24 ;  /* 0x0002801801007387 */ /* 0x000fe20000100a00 */
[----:B------:R0:W-:Y:S03]  /*447b0*/  STL.64 [R1+0x288], R26 ;  /* 0x0002881a01007387 */ /* 0x0001e60000100a00 */
[----:B0-----:R-:W2:Y:S01]  /*447c0*/  LDL.LU.64 R26, [R1+0x2ba8] ;  /* 0x002ba800011a7983 */ /* 0x001ea20000300a00 */
[----:B------:R-:W-:Y:S01]  /*447d0*/  IMAD.MOV.U32 R11, RZ, RZ, R2 ;  /* 0x000000ffff0b7224 */ /* 0x000fe200078e0002 */
[C---:B----4-:R-:W-:Y:S01]  /*447e0*/  HMMA.16816.F32.BF16 R4, R12.reuse, R18, R4 ;  /* 0x000000120c04723c */ /* 0x050fe20000041804 */
[----:B------:R-:W-:Y:S02]  /*447f0*/  STL.64 [R1+0x2b30], R22 ;  /* 0x002b301601007387 */ /* 0x000fe40000100a00 */
[----:B------:R-:W-:Y:S02]  /*44800*/  IMAD.MOV.U32 R21, RZ, RZ, R18 ;  /* 0x000000ffff157224 */ /* 0x000fe400078e0012 */
[----:B------:R-:W-:Y:S11]  /*44810*/  IMAD.MOV.U32 R20, RZ, RZ, R19 ;  /* 0x000000ffff147224 */ /* 0x000ff600078e0013 */
[----:B------:R-:W-:Y:S08]  /*44820*/  @!UPT UIADD3 URZ, URZ, URZ, URZ ;  /* 0x0000003f3f3ff290 */ /* 0x000ff0000fffe03f */
[----:B------:R-:W-:Y:S01]  /*44830*/  IMAD.MOV.U32 R2, RZ, RZ, R7 ;  /* 0x000000ffff027224 */ /* 0x000fe200078e0007 */
[----:B--2---:R-:W-:Y:S01]  /*44840*/  HMMA.16816.F32.BF16 R8, R12, R26, R8 ;  /* 0x0000001a0c08723c */ /* 0x004fe20000041808 */
[----:B------:R-:W-:Y:S11]  /*44850*/  STL.64 [R1+0x2b28], R26 ;  /* 0x002b281a01007387 */ /* 0x000ff60000100a00 */
[----:B------:R-:W-:Y:S11]  /*44860*/  @!UPT UIADD3 URZ, URZ, URZ, URZ ;  /* 0x0000003f3f3ff290 */ /* 0x000ff6000fffe03f */
[----:B------:R-:W-:Y:S01]  /*44870*/  STL.64 [R1+0x260], R8 ;  /* 0x0002600801007387 */ /* 0x000fe20000100a00 */
[----:B------:R-:W-:Y:S02]  /*44880*/  STL.64 [R1+0x268], R10 ;  /* 0x0002680a01007387 */ /* 0x000fe40000100a00 */
[----:B------:R0:W-:Y:S02]  /*44890*/  STL.64 [R1+0x2a0], R4 ;  /* 0x0002a00401007387 */ /* 0x0001e40000100a00 */
[----:B------:R1:W-:Y:S01]  /*448a0*/  STL [R1+0x2a8], R6 ;  /* 0x0002a80601007387 */ /* 0x0003e20000100800 */
[----:B0-----:R-:W2:Y:S01]  /*448b0*/  LDL.LU R4, [R1+0x1a0] ;  /* 0x0001a00001047983 */ /* 0x001ea20000300800 */
[----:B------:R-:W2:Y:S02]  /*448c0*/  LDL.LU R5, [R1+0x1a4] ;  /* 0x0001a40001057983 */ /* 0x000ea40000300800 */
[----:B-1----:R-:W3:Y:S02]  /*448d0*/  LDL.LU R6, [R1+0x1a8] ;  /* 0x0001a80001067983 */ /* 0x002ee40000300800 */
[----:B------:R-:W3:Y:S01]  /*448e0*/  LDL.LU R7, [R1+0x1ac] ;  /* 0x0001ac0001077983 */ /* 0x000ee20000300800 */
[----:B------:R-:W4:Y:S01]  /*448f0*/  LDL.LU R16, [R1+0x210] ;  /* 0x0002100001107983 */ /* 0x000f220000300800 */
[----:B------:R-:W4:Y:S02]  /*44900*/  LDL.LU R17, [R1+0x214] ;  /* 0x0002140001117983 */ /* 0x000f240000300800 */
[----:B------:R-:W2:Y:S02]  /*44910*/  LDL.LU R18, [R1+0x218] ;  /* 0x0002180001127983 */ /* 0x000ea40000300800 */
[----:B------:R-:W2:Y:S01]  /*44920*/  LDL.LU R19, [R1+0x21c] ;  /* 0x00021c0001137983 */ /* 0x000ea20000300800 */
[----:B------:R-:W2:Y:S01]  /*44930*/  LDL.LU R8, [R1+0x220] ;  /* 0x0002200001087983 */ /* 0x000ea20000300800 */
[----:B------:R-:W2:Y:S02]  /*44940*/  LDL.LU R9, [R1+0x224] ;  /* 0x0002240001097983 */ /* 0x000ea40000300800 */
[----:B------:R-:W2:Y:S02]  /*44950*/  LDL.LU R10, [R1+0x228] ;  /* 0x00022800010a7983 */ /* 0x000ea40000300800 */
[----:B------:R-:W2:Y:S02]  /*44960*/  LDL.LU R11, [R1+0x22c] ;  /* 0x00022c00010b7983 */ /* 0x000ea40000300800 */
[----:B--2---:R0:W-:Y:S01]  /*44970*/  STL.64 [R1+0x2b90], R10 ;  /* 0x002b900a01007387 */ /* 0x0041e20000100a00 */
[----:B------:R-:W-:Y:S03]  /*44980*/  STL.64 [R1+0x2b88], R8 ;  /* 0x002b880801007387 */ /* 0x000fe60000100a00 */
[----:B0-----:R-:W2:Y:S04]  /*44990*/  LDL R10, [R1+0x68] ;  /* 0x00006800010a7983 */ /* 0x001ea80000100800 */
[----:B------:R-:W2:Y:S01]  /*449a0*/  LDL R11, [R1+0x6c] ;  /* 0x00006c00010b7983 */ /* 0x000ea20000100800 */
[----:B------:R0:W-:Y:S02]  /*449b0*/  STL.64 [R1+0x2b78], R18 ;  /* 0x002b781201007387 */ /* 0x0001e40000100a00 */
[----:B----4-:R1:W-:Y:S01]  /*449c0*/  STL.64 [R1+0x2b70], R16 ;  /* 0x002b701001007387 */ /* 0x0103e20000100a00 */
[----:B0-----:R-:W4:Y:S04]  /*449d0*/  LDL.LU.64 R18, [R1+0xe8] ;  /* 0x0000e80001127983 */ /* 0x001f280000300a00 */
[----:B----4-:R0:W-:Y:S01]  /*449e0*/  STL.64 [R1+0x2b98], R18 ;  /* 0x002b981201007387 */ /* 0x0101e20000100a00 */
[----:B-1----:R-:W2:Y:S02]  /*449f0*/  LDL.LU R16, [R1+0x230] ;  /* 0x0002300001107983 */ /* 0x002ea40000300800 */
[----:B------:R-:W2:Y:S01]  /*44a00*/  LDL.LU R17, [R1+0x234] ;  /* 0x0002340001117983 */ /* 0x000ea20000300800 */
[----:B0-----:R-:W2:Y:S01]  /*44a10*/  LDL.LU R18, [R1+0x238] ;  /* 0x0002380001127983 */ /* 0x001ea20000300800 */
[----:B------:R-:W2:Y:S02]  /*44a20*/  LDL.LU R19, [R1+0x23c] ;  /* 0x00023c0001137983 */ /* 0x000ea40000300800 */
[----:B------:R-:W4:Y:S02]  /*44a30*/  LDL.LU.64 R22, [R1+0x18] ;  /* 0x0000180001167983 */ /* 0x000f240000300a00 */
[----:B----4-:R0:W-:Y:S01]  /*44a40*/  STL.64 [R1+0x2b48], R22 ;  /* 0x002b481601007387 */ /* 0x0101e20000100a00 */
[----:B------:R-:W4:Y:S02]  /*44a50*/  LDL.LU R24, [R1+0x1d0] ;  /* 0x0001d00001187983 */ /* 0x000f240000300800 */
[----:B------:R-:W4:Y:S02]  /*44a60*/  LDL.LU R25, [R1+0x1d4] ;  /* 0x0001d40001197983 */ /* 0x000f240000300800 */
[----:B------:R-:W2:Y:S01]  /*44a70*/  LDL.LU R26, [R1+0x1d8] ;  /* 0x0001d800011a7983 */ /* 0x000ea20000300800 */
[----:B------:R-:W2:Y:S01]  /*44a80*/  LDL.LU R27, [R1+0x1dc] ;  /* 0x0001dc00011b7983 */ /* 0x000ea20000300800 */
[----:B0-----:R-:W-:-:S02]  /*44a90*/  IMAD.MOV.U32 R22, RZ, RZ, R3 ;  /* 0x000000ffff167224 */ /* 0x001fc400078e0003 */
[----:B------:R-:W-:Y:S01]  /*44aa0*/  IMAD.MOV.U32 R23, RZ, RZ, R28 ;  /* 0x000000ffff177224 */ /* 0x000fe200078e001c */
[----:B------:R-:W3:Y:S01]  /*44ab0*/  LDL.LU R3, [R1+0x2ba4] ;  /* 0x002ba40001037983 */ /* 0x000ee20000300800 */
[----:B------:R-:W3:Y:S03]  /*44ac0*/  LDL.LU R28, [R1+0x2ba0] ;  /* 0x002ba000011c7983 */ /* 0x000ee60000300800 */
[----:B--2---:R-:W-:Y:S01]  /*44ad0*/  STL.64 [R1+0x2b40], R26 ;  /* 0x002b401a01007387 */ /* 0x004fe20000100a00 */
[----:B----4-:R0:W-:Y:S03]  /*44ae0*/  STL.64 [R1+0x2b38], R24 ;  /* 0x002b381801007387 */ /* 0x0101e60000100a00 */
        /* <DEDUP_REMOVED lines=10> */
[----:B------:R-:W2:Y:S01]  /*44b90*/  LDL.LU R27, [R1+0x1fc] ;  /* 0x0001fc00011b7983 */ /* 0x000ea20000300800 */
[----:B---3--:R0:W-:Y:S01]  /*44ba0*/  STL.64 [R1+0x2b10], R6 ;  /* 0x002b100601007387 */ /* 0x0081e20000100a00 */
[----:B------:R1:W-:Y:S02]  /*44bb0*/  STL.64 [R1+0x2b08], R4 ;  /* 0x002b080401007387 */ /* 0x0003e40000100a00 */
[----:B0-----:R-:W-:-:S02]  /*44bc0*/  IMAD.MOV.U32 R6, RZ, RZ, R21 ;  /* 0x000000ffff067224 */ /* 0x001fc400078e0015 */
[----:B------:R-:W-:-:S05]  /*44bd0*/  IMAD.MOV.U32 R7, RZ, RZ, R20 ;  /* 0x000000ffff077224 */ /* 0x000fca00078e0014 */
[----:B------:R-:W-:Y:S01]  /*44be0*/  STL.64 [R1+0x2b20], R6 ;  /* 0x002b200601007387 */ /* 0x000fe20000100a00 */
[----:B-1----:R-:W3:Y:S02]  /*44bf0*/  LDL.LU R4, [R1+0x1c0] ;  /* 0x0001c00001047983 */ /* 0x002ee40000300800 */
[----:B------:R-:W3:Y:S02]  /*44c00*/  LDL.LU R5, [R1+0x1c4] ;  /* 0x0001c40001057983 */ /* 0x000ee40000300800 */
[----:B------:R-:W-:Y:S01]  /*44c10*/  STL [R1+0x2a20], R2 ;  /* 0x002a200201007387 */ /* 0x000fe20000100800 */
[----:B------:R-:W4:Y:S01]  /*44c20*/  LDL.LU.64 R18, [R1+0x2b98] ;  /* 0x002b980001127983 */ /* 0x000f220000300a00 */
[----:B------:R-:W-:Y:S02]  /*44c30*/  STL.64 [R1+0x2c0], R8 ;  /* 0x0002c00801007387 */ /* 0x000fe40000100a00 */
[----:B------:R0:W-:Y:S02]  /*44c40*/  STL.64 [R1+0x2c8], R10 ;  /* 0x0002c80a01007387 */ /* 0x0001e40000100a00 */
[----:B0-----:R-:W4:Y:S01]  /*44c50*/  LDL.LU.64 R10, [R1+0x2b90] ;  /* 0x002b9000010a7983 */ /* 0x001f220000300a00 */
[----:B------:R-:W4:Y:S02]  /*44c60*/  LDL.LU.64 R8, [R1+0x2b88] ;  /* 0x002b880001087983 */ /* 0x000f240000300a00 */
[C---:B----4-:R-:W-:Y:S01]  /*44c70*/  HMMA.16816.F32.BF16 R8, R12.reuse, R18, R8 ;  /* 0x000000120c08723c */ /* 0x050fe20000041808 */
[----:B------:R-:W-:Y:S11]  /*44c80*/  IMAD.MOV.U32 R2, RZ, RZ, R19 ;  /* 0x000000ffff027224 */ /* 0x000ff600078e0013 */
[----:B------:R-:W-:Y:S11]  /*44c90*/  @!UPT UIADD3 URZ, URZ, URZ, URZ ;  /* 0x0000003f3f3ff290 */ /* 0x000ff6000fffe03f */
[----:B------:R0:W-:Y:S01]  /*44ca0*/  STL.64 [R1+0x2e0], R8 ;  /* 0x0002e00801007387 */ /* 0x0001e20000100a00 */
[----:B------:R1:W-:Y:S02]  /*44cb0*/  STL.64 [R1+0x2e8], R10 ;  /* 0x0002e80a01007387 */ /* 0x0003e40000100a00 */
[----:B0-----:R-:W-:Y:S01]  /*44cc0*/  IMAD.MOV.U32 R8, RZ, RZ, R18 ;  /* 0x000000ffff087224 */ /* 0x001fe200078e0012 */
[----:B-1----:R-:W4:Y:S01]  /*44cd0*/  LDL.LU.64 R10, [R1+0x2b80] ;  /* 0x002b8000010a7983 */ /* 0x002f220000300a00 */
[----:B------:R-:W4:Y:S02]  /*44ce0*/  LDL.LU.64 R18, [R1+0x2b78] ;  /* 0x002b780001127983 */ /* 0x000f240000300a00 */
[----:B------:R-:W4:Y:S02]  /*44cf0*/  LDL.LU.64 R16, [R1+0x2b70] ;  /* 0x002b700001107983 */ /* 0x000f240000300a00 */
[----:B------:R-:W-:Y:S02]  /*44d00*/  IMAD.MOV.U32 R7, RZ, RZ, R3 ;  /* 0x000000ffff077224 */ /* 0x000fe400078e0003 */
[----:B------:R-:W-:Y:S01]  /*44d10*/  IMAD.MOV.U32 R6, RZ, RZ, R28 ;  /* 0x000000ffff067224 */ /* 0x000fe200078e001c */
[----:B----4-:R-:W-:Y:S01]  /*44d20*/  HMMA.16816.F32.BF16 R12, R12, R10, R16 ;  /* 0x0000000a0c0c723c */ /* 0x010fe20000041810 */
[----:B------:R-:W2:Y:S01]  /*44d30*/  LDL.LU.64 R18, [R1+0x2b68] ;  /* 0x002b680001127983 */ /* 0x000ea20000300a00 */
[----:B------:R-:W2:Y:S11]  /*44d40*/  LDL.LU.64 R16, [R1+0x2b60] ;  /* 0x002b600001107983 */ /* 0x000eb60000300a00 */
[----:B------:R-:W-:Y:S11]  /*44d50*/  @!UPT UIADD3 URZ, URZ, URZ, URZ ;  /* 0x0000003f3f3ff290 */ /* 0x000ff6000fffe03f */
[----:B------:R-:W-:Y:S02]  /*44d60*/  IMAD.MOV.U32 R3, RZ, RZ, R15 ;  /* 0x000000ffff037224 */ /* 0x000fe400078e000f */
[----:B------:R-:W-:Y:S02]  /*44d70*/  IMAD.MOV.U32 R28, RZ, RZ, R14 ;  /* 0x000000ffff1c7224 */ /* 0x000fe400078e000e */
[----:B------:R-:W-:Y:S02]  /*44d80*/  IMAD.MOV.U32 R14, RZ, RZ, R8 ;  /* 0x000000ffff0e7224 */ /* 0x000fe400078e0008 */
[----:B------:R-:W-:Y:S01]  /*44d90*/  IMAD.MOV.U32 R15, RZ, RZ, R2 ;  /* 0x000000ffff0f7224 */ /* 0x000fe200078e0002 */
[----:B------:R-:W-:Y:S01]  /*44da0*/  STL.64 [R1+0x2d0], R12 ;  /* 0x0002d00c01007387 */ /* 0x000fe20000100a00 */
[----:B------:R-:W-:Y:S02]  /*44db0*/  STL [R1+0x2a28], R3 ;  /* 0x002a280301007387 */ /* 0x000fe40000100800 */
[----:B------:R-:W-:Y:S01]  /*44dc0*/  STL [R1+0x2a24], R28 ;  /* 0x002a241c01007387 */ /* 0x000fe20000100800 */
[----:B------:R0:W-:Y:S04]  /*44dd0*/  STL.64 [R1+0x2b00], R14 ;  /* 0x002b000e01007387 */ /* 0x0001e80000100a00 */
[----:B0-----:R-:W4:Y:S01]  /*44de0*/  LDL.LU.64 R14, [R1+0x68] ;  /* 0x00006800010e7983 */ /* 0x001f220000300a00 */
[C---:B--2---:R-:W-:Y:S03]  /*44df0*/  HMMA.16816.F32.BF16 R20, R16.reuse, R22, R24 ;  /* 0x000000161014723c */ /* 0x044fe60000041818 */
[----:B----4-:R0:W-:Y:S01]  /*44e00*/  STL.64 [R1+0x2b18], R14 ;  /* 0x002b180e01007387 */ /* 0x0101e20000100a00 */
[----:B------:R-:W2:Y:S02]  /*44e10*/  LDL.LU R12, [R1+0x1b0] ;  /* 0x0001b000010c7983 */ /* 0x000ea40000300800 */
[----:B------:R-:W2:Y:S01]  /*44e20*/  LDL.LU R13, [R1+0x1b4] ;  /* 0x0001b400010d7983 */ /* 0x000ea20000300800 */
[----:B0-----:R-:W2:Y:S01]  /*44e30*/  LDL.LU R14, [R1+0x1b8] ;  /* 0x0001b800010e7983 */ /* 0x001ea20000300800 */
[----:B------:R-:W2:Y:S02]  /*44e40*/  LDL.LU R15, [R1+0x1bc] ;  /* 0x0001bc00010f7983 */ /* 0x000ea40000300800 */
[----:B------:R-:W4:Y:S02]  /*44e50*/  LDL.LU.64 R26, [R1+0x2b58] ;  /* 0x002b5800011a7983 */ /* 0x000f240000300a00 */
[----:B------:R-:W4:Y:S11]  /*44e60*/  LDL.LU.64 R24, [R1+0x2b50] ;  /* 0x002b500001187983 */ /* 0x000f360000300a00 */
[----:B------:R-:W-:Y:S01]  /*44e70*/  STL.64 [R1+0x350], R20 ;  /* 0x0003501401007387 */ /* 0x000fe20000100a00 */
[----:B------:R0:W-:Y:S03]  /*44e80*/  STL.64 [R1+0x358], R22 ;  /* 0x0003581601007387 */ /* 0x0001e60000100a00 */
[----:B0-----:R-:W4:Y:S02]  /*44e90*/  LDL.LU.64 R22, [R1+0x2b48] ;  /* 0x002b480001167983 */ /* 0x001f240000300a00 */
[----:B----4-:R-:W-:Y:S01]  /*44ea0*/  HMMA.16816.F32.BF16 R24, R16, R22, R24 ;  /* 0x000000161018723c */ /* 0x010fe20000041818 */
[----:B------:R-:W-:-:S02]  /*44eb0*/  IMAD.MOV.U32 R9, RZ, RZ, R22 ;  /* 0x000000ffff097224 */ /* 0x000fc400078e0016 */
[----:B------:R-:W-:Y:S11]  /*44ec0*/  IMAD.MOV.U32 R8, RZ, RZ, R23 ;  /* 0x000000ffff087224 */ /* 0x000ff600078e0017 */
[----:B------:R-:W-:Y:S09]  /*44ed0*/  @!UPT UIADD3 URZ, URZ, URZ, URZ ;  /* 0x0000003f3f3ff290 */ /* 0x000ff2000fffe03f */
[----:B------:R-:W-:Y:S01]  /*44ee0*/  STL.64 [R1+0x340], R24 ;  /* 0x0003401801007387 */ /* 0x000fe20000100a00 */
[----:B------:R0:W-:Y:S03]  /*44ef0*/  STL.64 [R1+0x348], R26 ;  /* 0x0003481a01007387 */ /* 0x0001e60000100a00 */
[----:B0-----:R-:W4:Y:S01]  /*44f00*/  LDL.LU.64 R26, [R1+0x2b40] ;  /* 0x002b4000011a7983 */ /* 0x001f220000300a00 */
[----:B------:R-:W4:Y:S02]  /*44f10*/  LDL.LU.64 R24, [R1+0x2b38] ;  /* 0x002b380001187983 */ /* 0x000f240000300a00 */
[----:B------:R-:W4:Y:S02]  /*44f20*/  LDL.LU.64 R22, [R1+0x2b30] ;  /* 0x002b300001167983 */ /* 0x000f240000300a00 */
[C---:B----4-:R-:W-:Y:S01]  /*44f30*/  HMMA.16816.F32.BF16 R20, R16.reuse, R22, R24 ;  /* 0x000000161014723c */ /* 0x050fe20000041818 */
[----:B------:R-:W3:Y:S11]  /*44f40*/  LDL.LU.64 R26, [R1+0x2b28] ;  /* 0x002b2800011a7983 */ /* 0x000ef60000300a00 */
[----:B------:R-:W-:Y:S11]  /*44f50*/  @!UPT UIADD3 URZ, URZ, URZ, URZ ;  /* 0x0000003f3f3ff290 */ /* 0x000ff6000fffe03f */
[----:B------:R0:W-:Y:S01]  /*44f60*/  STL.64 [R1+0x330], R20 ;  /* 0x0003301401007387 */ /* 0x0001e20000100a00 */
[----:B------:R1:W-:Y:S03]  /*44f70*/  STL.64 [R1+0x338], R22 ;  /* 0x0003381601007387 */ /* 0x0003e60000100a00 */
[----:B0-----:R-:W4:Y:S01]  /*44f80*/  LDL.LU R20, [R1+0x150] ;  /* 0x0001500001147983 */ /* 0x001f220000300800 */
[----:B------:R-:W4:Y:S02]  /*44f90*/  LDL.LU R21, [R1+0x154] ;  /* 0x0001540001157983 */ /* 0x000f240000300800 */
[----:B-1----:R-:W4:Y:S02]  /*44fa0*/  LDL.LU R22, [R1+0x158] ;  /* 0x0001580001167983 */ /* 0x002f240000300800 */
[----:B------:R-:W4:Y:S01]  /*44fb0*/  LDL.LU R23, [R1+0x15c] ;  /* 0x00015c0001177983 */ /* 0x000f220000300800 */
[C---:B---3--:R-:W-:Y:S11]  /*44fc0*/  HMMA.16816.F32.BF16 R4, R16.reuse, R26, R4 ;  /* 0x0000001a1004723c */ /* 0x048ff60000041804 */
[----:B------:R-:W-:Y:S11]  /*44fd0*/  @!UPT UIADD3 URZ, URZ, URZ, URZ ;  /* 0x0000003f3f3ff290 */ /* 0x000ff6000fffe03f */
[----:B------:R-:W-:Y:S01]  /*44fe0*/  @!UPT UIADD3 URZ, URZ, URZ, URZ ;  /* 0x0000003f3f3ff290 */ /* 0x000fe2000fffe03f */
[----:B------:R0:W-:Y:S04]  /*44ff0*/  STL.64 [R1+0x328], R6 ;  /* 0x0003280601007387 */ /* 0x0001e80000100a00 */
[----:B0-----:R-:W2:Y:S01]  /*45000*/  LDL.LU.64 R6, [R1+0x2b20] ;  /* 0x002b200001067983 */ /* 0x001ea20000300a00 */
[----:B------:R-:W-:Y:S02]  /*45010*/  IMAD.MOV.U32 R24, RZ, RZ, R4 ;  /* 0x000000ffff187224 */ /* 0x000fe400078e0004 */
[----:B------:R-:W-:Y:S02]  /*45020*/  IMAD.MOV.U32 R25, RZ, RZ, R5 ;  /* 0x000000ffff197224 */ /* 0x000fe400078e0005 */
[----:B------:R-:W-:Y:S03]  /*45030*/  STL.64 [R1+0x2ad8], R26 ;  /* 0x002ad81a01007387 */ /* 0x000fe60000100a00 */
[----:B------:R0:W-:Y:S04]  /*45040*/  STL.64 [R1+0x2ad0], R24 ;  /* 0x002ad01801007387 */ /* 0x0001e80000100a00 */
[----:B0-----:R-:W3:Y:S01]  /*45050*/  LDL.LU R24, [R1+0x170] ;  /* 0x0001700001187983 */ /* 0x001ee20000300800 */
[----:B------:R-:W3:Y:S02]  /*45060*/  LDL.LU R25, [R1+0x174] ;  /* 0x0001740001197983 */ /* 0x000ee40000300800 */
[----:B------:R-:W3:Y:S01]  /*45070*/  LDL.LU R26, [R1+0x178] ;  /* 0x00017800011a7983 */ /* 0x000ee20000300800 */
[C---:B--2---:R-:W-:Y:S01]  /*45080*/  HMMA.16816.F32.BF16 R4, R16.reuse, R6, R12 ;  /* 0x000000061004723c */ /* 0x044fe2000004180c */
[----:B------:R-:W2:Y:S11]  /*45090*/  LDL.LU.64 R14, [R1+0x2b18] ;  /* 0x002b1800010e7983 */ /* 0x000eb60000300a00 */
[----:B------:R-:W-:Y:S11]  /*450a0*/  @!UPT UIADD3 URZ, URZ, URZ, URZ ;  /* 0x0000003f3f3ff290 */ /* 0x000ff6000fffe03f */
[----:B------:R-:W-:Y:S01]  /*450b0*/  STL.64 [R1+0x310], R4 ;  /* 0x0003100401007387 */ /* 0x000fe20000100a00 */
[----:B------:R0:W-:Y:S03]  /*450c0*/  STL.64 [R1+0x318], R6 ;  /* 0x0003180601007387 */ /* 0x0001e60000100a00 */
[----:B0-----:R-:W3:Y:S01]  /*450d0*/  LDL.LU.64 R6, [R1+0x2b10] ;  /* 0x002b100001067983 */ /* 0x001ee20000300a00 */
[----:B------:R-:W3:Y:S02]  /*450e0*/  LDL.LU.64 R4, [R1+0x2b08] ;  /* 0x002b080001047983 */ /* 0x000ee40000300a00 */
[----:B------:R-:W-:Y:S02]  /*450f0*/  IMAD.MOV.U32 R27, RZ, RZ, R29 ;  /* 0x000000ffff1b7224 */ /* 0x000fe400078e001d */
[----:B--2---:R-:W-:Y:S02]  /*45100*/  IMAD.MOV.U32 R3, RZ, RZ, R14 ;  /* 0x000000ffff037224 */ /* 0x004fe400078e000e */
[----:B------:R-:W-:Y:S01]  /*45110*/  IMAD.MOV.U32 R2, RZ, RZ, R15 ;  /* 0x000000ffff027224 */ /* 0x000fe200078e000f */
[C---:B---3--:R-:W-:Y:S01]  /*45120*/  HMMA.16816.F32.BF16 R4, R16.reuse, R14, R4 ;  /* 0x0000000e1004723c */ /* 0x048fe20000041804 */
[----:B------:R-:W2:Y:S11]  /*45130*/  LDL.LU.64 R14, [R1+0x2b00] ;  /* 0x002b0000010e7983 */ /* 0x000eb60000300a00 */
[----:B------:R-:W-:Y:S11]  /*45140*/  @!UPT UIADD3 URZ, URZ, URZ, URZ ;  /* 0x0000003f3f3ff290 */ /* 0x000ff6000fffe03f */
[----:B------:R0:W-:Y:S01]  /*45150*/  STL.64 [R1+0x300], R4 ;  /* 0x0003000401007387 */ /* 0x0001e20000100a00 */
[----:B------:R1:W-:Y:S02]  /*45160*/  STL [R1+0x308], R6 ;  /* 0x0003080601007387 */ /* 0x0003e40000100800 */
[----:B------:R-:W-:Y:S01]  /*45170*/  IMAD.MOV.U32 R29, RZ, RZ, R7 ;  /* 0x000000ffff1d7224 */ /* 0x000fe200078e0007 */
        /* <DEDUP_REMOVED lines=8> */
[----:B------:R-:W3:Y:S02]  /*45200*/  LDL.LU R6, [R1+0x48] ;  /* 0x0000480001067983 */ /* 0x000ee40000300800 */
[----:B------:R-:W3:Y:S01]  /*45210*/  LDL.LU R7, [R1+0x4c] ;  /* 0x00004c0001077983 */ /* 0x000ee20000300800 */
[C---:B------:R-:W-:Y:S08]  /*45220*/  HMMA.16816.F32.BF16 R24, R16.reuse, R14, R24 ;  /* 0x0000000e1018723c */ /* 0x040ff00000041818 */
[----:B----4-:R-:W-:Y:S01]  /*45230*/  HMMA.16816.F32.BF16 R16, R16, R10, R20 ;  /* 0x0000000a1010723c */ /* 0x010fe20000041814 */
[----:B---3--:R-:W-:Y:S01]  /*45240*/  STL.64 [R1+0x2a48], R6 ;  /* 0x002a480601007387 */ /* 0x008fe20000100a00 */
[----:B--2---:R-:W-:Y:S02]  /*45250*/  STL.64 [R1+0x2a40], R4 ;  /* 0x002a400401007387 */ /* 0x004fe40000100a00 */
[----:B------:R-:W-:Y:S11]  /*45260*/  STL [R1+0x2970], R29 ;  /* 0x0029701d01007387 */ /* 0x000ff60000100800 */
[----:B------:R-:W-:Y:S01]  /*45270*/  STL.64 [R1+0x2f0], R24 ;  /* 0x0002f01801007387 */ /* 0x000fe20000100a00 */
[----:B------:R0:W-:Y:S04]  /*45280*/  STL.64 [R1+0x2f8], R26 ;  /* 0x0002f81a01007387 */ /* 0x0001e80000100a00 */
[----:B0-----:R-:W2:Y:S01]  /*45290*/  LDL.LU.64 R26, [R1+0x8] ;  /* 0x00000800011a7983 */ /* 0x001ea20000300a00 */
[----:B------:R0:W-:Y:S02]  /*452a0*/  STL.64 [R1+0x2aa8], R14 ;  /* 0x002aa80e01007387 */ /* 0x0001e40000100a00 */
[----:B------:R-:W3:Y:S02]  /*452b0*/  LDL.LU R12, [R1+0x110] ;  /* 0x00011000010c7983 */ /* 0x000ee40000300800 */
[----:B------:R-:W3:Y:S01]  /*452c0*/  LDL.LU R13, [R1+0x114] ;  /* 0x00011400010d7983 */ /* 0x000ee20000300800 */
[----:B0-----:R-:W3:Y:S01]  /*452d0*/  LDL.LU R14, [R1+0x118] ;  /* 0x00011800010e7983 */ /* 0x001ee20000300800 */
[----:B------:R-:W3:Y:S02]  /*452e0*/  LDL.LU R15, [R1+0x11c] ;  /* 0x00011c00010f7983 */ /* 0x000ee40000300800 */
[----:B------:R-:W4:Y:S02]  /*452f0*/  LDL.LU.64 R22, [R1+0x2af8] ;  /* 0x002af80001167983 */ /* 0x000f240000300a00 */
[----:B------:R-:W4:Y:S01]  /*45300*/  LDL.LU.64 R20, [R1+0x2af0] ;  /* 0x002af00001147983 */ /* 0x000f220000300a00 */
[----:B------:R0:W-:Y:S04]  /*45310*/  STL.64 [R1+0x2aa0], R10 ;  /* 0x002aa00a01007387 */ /* 0x0001e80000100a00 */
[----:B0-----:R-:W4:Y:S01]  /*45320*/  LDL.LU.64 R10, [R1+0x28] ;  /* 0x00002800010a7983 */ /* 0x001f220000300a00 */
[----:B------:R-:W-:Y:S02]  /*45330*/  STL.64 [R1+0x2b0], R16 ;  /* 0x0002b01001007387 */ /* 0x000fe40000100a00 */
[----:B------:R0:W-:Y:S02]  /*45340*/  STL.64 [R1+0x2b8], R18 ;  /* 0x0002b81201007387 */ /* 0x0001e40000100a00 */
[----:B0-----:R-:W-:-:S02]  /*45350*/  IMAD.MOV.U32 R18, RZ, RZ, R3 ;  /* 0x000000ffff127224 */ /* 0x001fc400078e0003 */
[----:B------:R-:W-:-:S05]  /*45360*/  IMAD.MOV.U32 R19, RZ, RZ, R2 ;  /* 0x000000ffff137224 */ /* 0x000fca00078e0002 */
[----:B------:R0:W-:Y:S01]  /*45370*/  STL.64 [R1+0x2ab0], R18 ;  /* 0x002ab01201007387 */ /* 0x0001e20000100a00 */
[----:B------:R-:W4:Y:S02]  /*45380*/  LDL.LU R16, [R1+0x130] ;  /* 0x0001300001107983 */ /* 0x000f240000300800 */
[----:B------:R-:W4:Y:S01]  /*45390*/  LDL.LU R17, [R1+0x134] ;  /* 0x0001340001117983 */ /* 0x000f220000300800 */
[----:B0-----:R-:W4:Y:S01]  /*453a0*/  LDL.LU R18, [R1+0x138] ;  /* 0x0001380001127983 */ /* 0x001f220000300800 */
[----:B------:R-:W4:Y:S02]  /*453b0*/  LDL.LU R19, [R1+0x13c] ;  /* 0x00013c0001137983 */ /* 0x000f240000300800 */
[----:B------:R-:W-:Y:S02]  /*453c0*/  IMAD.MOV.U32 R6, RZ, RZ, R9 ;  /* 0x000000ffff067224 */ /* 0x000fe400078e0009 */
[----:B------:R-:W-:Y:S01]  /*453d0*/  IMAD.MOV.U32 R7, RZ, RZ, R8 ;  /* 0x000000ffff077224 */ /* 0x000fe200078e0008 */
[C---:B----4-:R-:W-:Y:S11]  /*453e0*/  HMMA.16816.F32.BF16 R16, R20.reuse, R10, R16 ;  /* 0x0000000a1410723c */ /* 0x050ff60000041810 */
[----:B------:R-:W-:Y:S11]  /*453f0*/  @!UPT UIADD3 URZ, URZ, URZ, URZ ;  /* 0x0000003f3f3ff290 */ /* 0x000ff6000fffe03f */
[----:B------:R-:W-:Y:S01]  /*45400*/  @!UPT UIADD3 URZ, URZ, URZ, URZ ;  /* 0x0000003f3f3ff290 */ /* 0x000fe2000fffe03f */
[----:B------:R-:W-:Y:S01]  /*45410*/  STL.64 [R1+0x290], R16 ;  /* 0x0002901001007387 */ /* 0x000fe20000100a00 */
[----:B------:R0:W-:Y:S03]  /*45420*/  STL.64 [R1+0x298], R18 ;  /* 0x0002981201007387 */ /* 0x0001e60000100a00 */
[----:B0-----:R-:W4:Y:S01]  /*45430*/  LDL.LU.64 R18, [R1+0x78] ;  /* 0x0000780001127983 */ /* 0x001f220000300a00 */
[----:B------:R-:W-:Y:S02]  /*45440*/  IMAD.MOV.U32 R3, RZ, RZ, R10 ;  /* 0x000000ffff037224 */ /* 0x000fe400078e000a */
[----:B------:R-:W-:Y:S02]  /*45450*/  IMAD.MOV.U32 R2, RZ, RZ, R11 ;  /* 0x000000ffff027224 */ /* 0x000fe400078e000b */
[----:B---3--:R-:W-:Y:S01]  /*45460*/  HMMA.16816.F32.BF16 R8, R20, R6, R12 ;  /* 0x000000061408723c */ /* 0x008fe2000004180c */
[----:B----4-:R0:W-:Y:S11]  /*45470*/  STL.64 [R1+0x2ac8], R18 ;  /* 0x002ac81201007387 */ /* 0x0101f60000100a00 */
[----:B------:R-:W-:Y:S11]  /*45480*/  @!UPT UIADD3 URZ, URZ, URZ, URZ ;  /* 0x0000003f3f3ff290 */ /* 0x000ff6000fffe03f */
[----:B------:R-:W-:Y:S02]  /*45490*/  STL.64 [R1+0x250], R8 ;  /* 0x0002500801007387 */ /* 0x000fe40000100a00 */
[----:B------:R-:W-:Y:S02]  /*454a0*/  STL.64 [R1+0x258], R10 ;  /* 0x0002580a01007387 */ /* 0x000fe40000100a00 */
[----:B------:R-:W3:Y:S01]  /*454b0*/  LDL.LU R16, [R1+0xd0] ;  /* 0x0000d00001107983 */ /* 0x000ee20000300800 */
[----:B------:R-:W3:Y:S04]  /*454c0*/  LDL.LU R17, [R1+0xd4] ;  /* 0x0000d40001117983 */ /* 0x000ee80000300800 */
[----:B0-----:R-:W4:Y:S01]  /*454d0*/  LDL.LU R18, [R1+0xd8] ;  /* 0x0000d80001127983 */ /* 0x001f220000300800 */
[----:B------:R-:W4:Y:S03]  /*454e0*/  LDL.LU R19, [R1+0xdc] ;  /* 0x0000dc0001137983 */ /* 0x000f260000300800 */
[----:B----4-:R-:W-:Y:S01]  /*454f0*/  STL.64 [R1+0x2ae8], R18 ;  /* 0x002ae81201007387 */ /* 0x010fe20000100a00 */
[----:B---3--:R0:W-:Y:S03]  /*45500*/  STL.64 [R1+0x2ae0], R16 ;  /* 0x002ae01001007387 */ /* 0x0081e60000100a00 */
[----:B0-----:R-:W3:Y:S01]  /*45510*/  LDL.LU R16, [R1+0xf0] ;  /* 0x0000f00001107983 */ /* 0x001ee20000300800 */
[----:B------:R-:W3:Y:S02]  /*45520*/  LDL.LU R17, [R1+0xf4] ;  /* 0x0000f40001117983 */ /* 0x000ee40000300800 */
[----:B------:R-:W3:Y:S02]  /*45530*/  LDL.LU R18, [R1+0xf8] ;  /* 0x0000f80001127983 */ /* 0x000ee40000300800 */
[----:B------:R-:W3:Y:S01]  /*45540*/  LDL.LU R19, [R1+0xfc] ;  /* 0x0000fc0001137983 */ /* 0x000ee20000300800 */
[----:B------:R-:W4:Y:S01]  /*45550*/  LDL.LU R12, [R1+0xb0] ;  /* 0x0000b000010c7983 */ /* 0x000f220000300800 */
[----:B------:R-:W4:Y:S02]  /*45560*/  LDL.LU R13, [R1+0xb4] ;  /* 0x0000b400010d7983 */ /* 0x000f240000300800 */
[----:B------:R-:W4:Y:S02]  /*45570*/  LDL.LU R14, [R1+0xb8] ;  /* 0x0000b800010e7983 */ /* 0x000f240000300800 */
[----:B------:R-:W4:Y:S02]  /*45580*/  LDL.LU R15, [R1+0xbc] ;  /* 0x0000bc00010f7983 */ /* 0x000f240000300800 */
[----:B--2---:R-:W-:-:S02]  /*45590*/  IMAD.MOV.U32 R5, RZ, RZ, R26 ;  /* 0x000000ffff057224 */ /* 0x004fc400078e001a */
[----:B------:R-:W-:Y:S01]  /*455a0*/  IMAD.MOV.U32 R4, RZ, RZ, R27 ;  /* 0x000000ffff047224 */ /* 0x000fe200078e001b */
[----:B---3--:R-:W-:Y:S01]  /*455b0*/  HMMA.16816.F32.BF16 R16, R20, R26, R16 ;  /* 0x0000001a1410723c */ /* 0x008fe20000041810 */
[----:B----4-:R-:W-:Y:S01]  /*455c0*/  STL.64 [R1+0x2ac0], R14 ;  /* 0x002ac00e01007387 */ /* 0x010fe20000100a00 */
[----:B------:R0:W-:Y:S03]  /*455d0*/  STL.64 [R1+0x2ab8], R12 ;  /* 0x002ab80c01007387 */ /* 0x0001e60000100a00 */
[----:B0-----:R-:W2:Y:S01]  /*455e0*/  LDL.LU R12, [R1+0xc0] ;  /* 0x0000c000010c7983 */ /* 0x001ea20000300800 */
[----:B------:R-:W2:Y:S02]  /*455f0*/  LDL.LU R13, [R1+0xc4] ;  /* 0x0000c400010d7983 */ /* 0x000ea40000300800 */
[----:B------:R-:W2:Y:S02]  /*45600*/  LDL.LU R14, [R1+0xc8] ;  /* 0x0000c800010e7983 */ /* 0x000ea40000300800 */
[----:B------:R-:W2:Y:S01]  /*45610*/  LDL.LU R15, [R1+0xcc] ;  /* 0x0000cc00010f7983 */ /* 0x000ea20000300800 */
[----:B------:R-:W-:Y:S01]  /*45620*/  STL.64 [R1+0x2a60], R6 ;  /* 0x002a600601007387 */ /* 0x000fe20000100a00 */
[----:B------:R-:W3:Y:S02]  /*45630*/  LDL.LU R8, [R1+0xa0] ;  /* 0x0000a00001087983 */ /* 0x000ee40000300800 */
[----:B------:R-:W3:Y:S02]  /*45640*/  LDL.LU R9, [R1+0xa4] ;  /* 0x0000a40001097983 */ /* 0x000ee40000300800 */
[----:B------:R-:W3:Y:S01]  /*45650*/  LDL.LU R10, [R1+0xa8] ;  /* 0x0000a800010a7983 */ /* 0x000ee20000300800 */
[----:B------:R-:W3:Y:S06]  /*45660*/  LDL.LU R11, [R1+0xac] ;  /* 0x0000ac00010b7983 */ /* 0x000eec0000300800 */
[----:B------:R-:W-:Y:S02]  /*45670*/  STL.64 [R1+0x240], R16 ;  /* 0x0002401001007387 */ /* 0x000fe40000100a00 */
[----:B------:R0:W-:Y:S02]  /*45680*/  STL.64 [R1+0x248], R18 ;  /* 0x0002481201007387 */ /* 0x0001e40000100a00 */
[----:B0-----:R-:W4:Y:S01]  /*45690*/  LDL.LU.64 R18, [R1+0x2ae8] ;  /* 0x002ae80001127983 */ /* 0x001f220000300a00 */
[----:B------:R-:W4:Y:S02]  /*456a0*/  LDL.LU.64 R16, [R1+0x2ae0] ;  /* 0x002ae00001107983 */ /* 0x000f240000300a00 */
[----:B------:R-:W4:Y:S02]  /*456b0*/  LDL.LU.64 R26, [R1+0x2ad8] ;  /* 0x002ad800011a7983 */ /* 0x000f240000300a00 */
[----:B------:R-:W2:Y:S02]  /*456c0*/  LDL.LU.64 R24, [R1+0x2ad0] ;  /* 0x002ad00001187983 */ /* 0x000ea40000300a00 */
[----:B------:R-:W-:-:S02]  /*456d0*/  IMAD.MOV.U32 R6, RZ, RZ, R3 ;  /* 0x000000ffff067224 */ /* 0x000fc400078e0003 */
[----:B------:R-:W-:-:S05]  /*456e0*/  IMAD.MOV.U32 R7, RZ, RZ, R2 ;  /* 0x000000ffff077224 */ /* 0x000fca00078e0002 */
[----:B------:R-:W-:Y:S01]  /*456f0*/  STL.64 [R1+0x2a90], R6 ;  /* 0x002a900601007387 */ /* 0x000fe20000100a00 */
[----:B------:R0:W-:Y:S03]  /*45700*/  STL.64 [R1+0x2a88], R4 ;  /* 0x002a880401007387 */ /* 0x0001e60000100a00 */
[----:B0-----:R-:W2:Y:S01]  /*45710*/  LDL.LU R4, [R1+0x90] ;  /* 0x0000900001047983 */ /* 0x001ea20000300800 */
[----:B------:R-:W2:Y:S02]  /*45720*/  LDL.LU R5, [R1+0x94] ;  /* 0x0000940001057983 */ /* 0x000ea40000300800 */
[----:B------:R-:W2:Y:S02]  /*45730*/  LDL.LU R6, [R1+0x98] ;  /* 0x0000980001067983 */ /* 0x000ea40000300800 */
[----:B------:R-:W2:Y:S01]  /*45740*/  LDL.LU R7, [R1+0x9c] ;  /* 0x00009c0001077983 */ /* 0x000ea20000300800 */
[C---:B----4-:R-:W-:Y:S11]  /*45750*/  HMMA.16816.F32.BF16 R16, R20.reuse, R26, R16 ;  /* 0x0000001a1410723c */ /* 0x050ff60000041810 */
[----:B------:R-:W-:Y:S11]  /*45760*/  @!UPT UIADD3 URZ, URZ, URZ, URZ ;  /* 0x0000003f3f3ff290 */ /* 0x000ff6000fffe03f */
[----:B------:R-:W-:Y:S01]  /*45770*/  @!UPT UIADD3 URZ, URZ, URZ, URZ ;  /* 0x0000003f3f3ff290 */ /* 0x000fe2000fffe03f */
[----:B------:R-:W-:Y:S01]  /*45780*/  STL.64 [R1+0x230], R16 ;  /* 0x0002301001007387 */ /* 0x000fe20000100a00 */
[----:B------:R0:W-:Y:S03]  /*45790*/  STL.64 [R1+0x238], R18 ;  /* 0x0002381201007387 */ /* 0x0001e60000100a00 */
[----:B0-----:R-:W4:Y:S01]  /*457a0*/  LDL.LU.64 R18, [R1+0x2ac8] ;  /* 0x002ac80001127983 */ /* 0x001f220000300a00 */
[----:B------:R-:W-:Y:S02]  /*457b0*/  STL.64 [R1+0x2a58], R26 ;  /* 0x002a581a01007387 */ /* 0x000fe40000100a00 */
[----:B--2---:R0:W-:Y:S02]  /*457c0*/  STL.64 [R1+0x2a50], R24 ;  /* 0x002a501801007387 */ /* 0x0041e40000100a00 */
[----:B0-----:R-:W2:Y:S01]  /*457d0*/  LDL.LU R24, [R1+0x50] ;  /* 0x0000500001187983 */ /* 0x001ea20000300800 */
[----:B------:R-:W2:Y:S02]  /*457e0*/  LDL.LU R25, [R1+0x54] ;  /* 0x0000540001197983 */ /* 0x000ea40000300800 */
[----:B------:R-:W2:Y:S02]  /*457f0*/  LDL.LU R26, [R1+0x58] ;  /* 0x00005800011a7983 */ /* 0x000ea40000300800 */
[----:B------:R-:W2:Y:S01]  /*45800*/  LDL.LU R27, [R1+0x5c] ;  /* 0x00005c00011b7983 */ /* 0x000ea20000300800 */
[----:B----4-:R-:W-:Y:S01]  /*45810*/  HMMA.16816.F32.BF16 R12, R20, R18, R12 ;  /* 0x00000012140c723c */ /* 0x010fe2000004180c */
[----:B------:R-:W-:-:S02]  /*45820*/  IMAD.MOV.U32 R2, RZ, RZ, R18 ;  /* 0x000000ffff027224 */ /* 0x000fc400078e0012 */
[----:B------:R-:W-:Y:S01]  /*45830*/  IMAD.MOV.U32 R29, RZ, RZ, R19 ;  /* 0x000000ffff1d7224 */ /* 0x000fe200078e0013 */
[----:B--2---:R-:W-:Y:S01]  /*45840*/  STL.64 [R1+0x2a70], R26 ;  /* 0x002a701a01007387 */ /* 0x004fe20000100a00 */
[----:B------:R0:W-:Y:S03]  /*45850*/  STL.64 [R1+0x2a68], R24 ;  /* 0x002a681801007387 */ /* 0x0001e60000100a00 */
[----:B0-----:R-:W2:Y:S01]  /*45860*/  LDL.LU R24, [R1+0x80] ;  /* 0x0000800001187983 */ /* 0x001ea20000300800 */
[----:B------:R-:W2:Y:S02]  /*45870*/  LDL.LU R25, [R1+0x84] ;  /* 0x0000840001197983 */ /* 0x000ea40000300800 */
[----:B------:R-:W2:Y:S02]  /*45880*/  LDL.LU R26, [R1+0x88] ;  /* 0x00008800011a7983 */ /* 0x000ea40000300800 */
[----:B------:R-:W2:Y:S10]  /*45890*/  LDL.LU R27, [R1+0x8c] ;  /* 0x00008c00011b7983 */ /* 0x000eb40000300800 */
[----:B------:R-:W-:Y:S01]  /*458a0*/  STL.64 [R1+0x220], R12 ;  /* 0x0002200c01007387 */ /* 0x000fe20000100a00 */
[----:B------:R0:W-:Y:S03]  /*458b0*/  STL.64 [R1+0x228], R14 ;  /* 0x0002280e01007387 */ /* 0x0001e60000100a00 */
[----:B0-----:R-:W4:Y:S01]  /*458c0*/  LDL.LU.64 R14, [R1+0x2ac0] ;  /* 0x002ac000010e7983 */ /* 0x001f220000300a00 */
[----:B------:R-:W4:Y:S02]  /*458d0*/  LDL.LU.64 R12, [R1+0x2ab8] ;  /* 0x002ab800010c7983 */ /* 0x000f240000300a00 */
[----:B------:R-:W4:Y:S02]  /*458e0*/  LDL.LU.64 R18, [R1+0x2ab0] ;  /* 0x002ab00001127983 */ /* 0x000f240000300a00 */
[C---:B----4-:R-:W-:Y:S11]  /*458f0*/  HMMA.16816.F32.BF16 R12, R20.reuse, R18, R12 ;  /* 0x00000012140c723c */ /* 0x050ff6000004180c */
        /* <DEDUP_REMOVED lines=8> */
[----:B0-----:R-:W4:Y:S01]  /*45980*/  LDL.LU R18, [R1+0x128] ;  /* 0x0001280001127983 */ /* 0x001f220000300800 */
[----:B------:R-:W4:Y:S01]  /*45990*/  LDL.LU R19, [R1+0x12c] ;  /* 0x00012c0001137983 */ /* 0x000f220000300800 */
[----:B---3--:R-:W-:Y:S11]  /*459a0*/  HMMA.16816.F32.BF16 R8, R20, R14, R8 ;  /* 0x0000000e1408723c */ /* 0x008ff60000041808 */
        /* <DEDUP_REMOVED lines=9> */
[----:B------:R-:W-:-:S02]  /*45a40*/  IMAD.MOV.U32 R15, RZ, RZ, R0 ;  /* 0x000000ffff0f7224 */ /* 0x000fc400078e0000 */
[----:B------:R-:W2:Y:S01]  /*45a50*/  LDL.LU R0, [R1+0x2a98] ;  /* 0x002a980001007983 */ /* 0x000ea20000300800 */
[----:B---3--:R-:W-:Y:S01]  /*45a60*/  HMMA.16816.F32.BF16 R20, R20, R10, R4 ;  /* 0x0000000a1414723c */ /* 0x008fe20000041804 */
[----:B------:R-:W2:Y:S01]  /*45a70*/  LDL.LU.64 R6, [R1+0x2a90] ;  /* 0x002a900001067983 */ /* 0x000ea20000300a00 */
[----:B------:R-:W3:Y:S02]  /*45a80*/  LDL.LU.64 R4, [R1+0x2a88] ;  /* 0x002a880001047983 */ /* 0x000ee40000300a00 */
[----:B------:R-:W-:Y:S02]  /*45a90*/  IMAD.MOV.U32 R3, RZ, RZ, R10 ;  /* 0x000000ffff037224 */ /* 0x000fe400078e000a */
[----:B------:R-:W-:Y:S11]  /*45aa0*/  IMAD.MOV.U32 R28, RZ, RZ, R11 ;  /* 0x000000ffff1c7224 */ /* 0x000ff600078e000b */
[----:B------:R-:W-:Y:S06]  /*45ab0*/  @!UPT UIADD3 URZ, URZ, URZ, URZ ;  /* 0x0000003f3f3ff290 */ /* 0x000fec000fffe03f */
[----:B------:R-:W-:Y:S01]  /*45ac0*/  STL.64 [R1+0x1e0], R20 ;  /* 0x0001e01401007387 */ /* 0x000fe20000100a00 */
[----:B------:R3:W-:Y:S02]  /*45ad0*/  STL.64 [R1+0x1e8], R22 ;  /* 0x0001e81601007387 */ /* 0x0007e40000100a00 */
[----:B------:R-:W2:Y:S02]  /*45ae0*/  LDL.LU.64 R10, [R1+0x2a80] ;  /* 0x002a8000010a7983 */ /* 0x000ea40000300a00 */
[----:B------:R-:W2:Y:S02]  /*45af0*/  LDL.LU.64 R8, [R1+0x2a78] ;  /* 0x002a780001087983 */ /* 0x000ea40000300a00 */
[----:B---3--:R-:W-:Y:S02]  /*45b00*/  IMAD.MOV.U32 R22, RZ, RZ, R5 ;  /* 0x000000ffff167224 */ /* 0x008fe400078e0005 */
[----:B------:R-:W-:Y:S02]  /*45b10*/  IMAD.MOV.U32 R23, RZ, RZ, R4 ;  /* 0x000000ffff177224 */ /* 0x000fe400078e0004 */
        /* <DEDUP_REMOVED lines=9> */
[----:B------:R-:W3:Y:S11]  /*45bb0*/  LDL.LU.64 R24, [R1+0x2a50] ;  /* 0x002a500001187983 */ /* 0x000ef60000300a00 */
[----:B------:R-:W-:Y:S09]  /*45bc0*/  @!UPT UIADD3 URZ, URZ, URZ, URZ ;  /* 0x0000003f3f3ff290 */ /* 0x000ff2000fffe03f */
        /* <DEDUP_REMOVED lines=9> */
[----:B------:R2:W-:Y:S02]  /*45c60*/  STL.64 [R1+0x1b8], R22 ;  /* 0x0001b81601007387 */ /* 0x0005e40000100a00 */
[----:B--2---:R-:W-:Y:S01]  /*45c70*/  HMMA.16816.F32.BF16 R20, R8, R26, R4 ;  /* 0x0000001a0814723c */ /* 0x004fe20000041804 */
[----:B------:R-:W2:Y:S06]  /*45c80*/  LDL R27, [R1+0x384] ;  /* 0x00038400011b7983 */ /* 0x000eac0000100800 */
[----:B------:R-:W-:Y:S11]  /*45c90*/  IMAD.MOV.U32 R26, RZ, RZ, R2 ;  /* 0x000000ffff1a7224 */ /* 0x000ff600078e0002 */
[----:B------:R-:W-:Y:S05]  /*45ca0*/  @!UPT UIADD3 URZ, URZ, URZ, URZ ;  /* 0x0000003f3f3ff290 */ /* 0x000fea000fffe03f */
[----:B------:R-:W-:Y:S01]  /*45cb0*/  STL.64 [R1+0x1a0], R20 ;  /* 0x0001a01401007387 */ /* 0x000fe20000100a00 */
[----:B------:R-:W-:Y:S02]  /*45cc0*/  STL.64 [R1+0x1a8], R22 ;  /* 0x0001a81601007387 */ /* 0x000fe40000100a00 */
[----:B------:R-:W-:Y:S01]  /*45cd0*/  LDSM.16.M88.4 R20, [R0+0x20180] ;  /* 0x020180000014783b */ /* 0x000fe20000000200 */
[----:B--2---:R-:W0:Y:S04]  /*45ce0*/  LDSM.16.MT88.4 R4, [R27+0x18000] ;  /* 0x018000001b04783b */ /* 0x004e280000004200 */
[----:B0-----:R0:W-:Y:S01]  /*45cf0*/  STL.64 [R1+0x29f0], R6 ;  /* 0x0029f00601007387 */ /* 0x0011e20000100a00 */
[----:B------:R-:W-:Y:S02]  /*45d00*/  STL.64 [R1+0x29e8], R4 ;  /* 0x0029e80401007387 */ /* 0x000fe40000100a00 */
[----:B0-----:R-:W-:-:S02]  /*45d10*/  IMAD.MOV.U32 R6, RZ, RZ, R3 ;  /* 0x000000ffff067224 */ /* 0x001fc400078e0003 */
[----:B------:R-:W-:Y:S01]  /*45d20*/  IMAD.MOV.U32 R7, RZ, RZ, R28 ;  /* 0x000000ffff077224 */ /* 0x000fe200078e001c */
[----:B------:R-:W2:Y:S01]  /*45d30*/  LDL.LU R3, [R1+0x2a28] ;  /* 0x002a280001037983 */ /* 0x000ea20000300800 */
[----:B------:R-:W2:Y:S02]  /*45d40*/  LDL.LU R28, [R1+0x2a24] ;  /* 0x002a2400011c7983 */ /* 0x000ea40000300800 */
[----:B------:R0:W-:Y:S02]  /*45d50*/  STL [R1+0x29a0], R27 ;  /* 0x0029a01b01007387 */ /* 0x0001e40000100800 */
[----:B---3--:R4:W-:Y:S01]  /*45d60*/  STL.64 [R1+0x2998], R24 ;  /* 0x0029981801007387 */ /* 0x0089e20000100a00 */
[----:B------:R-:W3:Y:S01]  /*45d70*/  LDL.LU R2, [R1+0x2a20] ;  /* 0x002a200001027983 */ /* 0x000ee20000300800 */
[----:B0-----:R-:W-:-:S07]  /*45d80*/  IMAD.MOV.U32 R27, RZ, RZ, R29 ;  /* 0x000000ffff1b7224 */ /* 0x001fce00078e001d */
[C---:B----4-:R-:W-:Y:S01]  /*45d90*/  HMMA.16816.F32.BF16 R24, R8.reuse, R26, R16 ;  /* 0x0000001a0818723c */ /* 0x050fe20000041810 */
[----:B------:R-:W4:Y:S11]  /*45da0*/  LDL.LU.64 R18, [R1+0x2a18] ;  /* 0x002a180001127983 */ /* 0x000f360000300a00 */
[----:B------:R-:W-:Y:S11]  /*45db0*/  @!UPT UIADD3 URZ, URZ, URZ, URZ ;  /* 0x0000003f3f3ff290 */ /* 0x000ff6000fffe03f */
[----:B------:R-:W-:Y:S01]  /*45dc0*/  STL.64 [R1+0x170], R24 ;  /* 0x0001701801007387 */ /* 0x000fe20000100a00 */
[----:B------:R-:W-:Y:S02]  /*45dd0*/  STL.64 [R1+0x178], R26 ;  /* 0x0001781a01007387 */ /* 0x000fe40000100a00 */
[----:B------:R-:W0:Y:S04]  /*45de0*/  LDSM.16.M88.4 R24, [R0+0x21180] ;  /* 0x021180000018783b */ /* 0x000e280000000200 */
[----:B0-----:R-:W-:Y:S02]  /*45df0*/  IMAD.MOV.U32 R5, RZ, RZ, R24 ;  /* 0x000000ffff057224 */ /* 0x001fe400078e0018 */
[----:B------:R-:W-:Y:S01]  /*45e00*/  IMAD.MOV.U32 R4, RZ, RZ, R25 ;  /* 0x000000ffff047224 */ /* 0x000fe200078e0019 */
[----:B------:R-:W-:Y:S01]  /*45e10*/  STL.64 [R1+0xd0], R24 ;  /* 0x0000d01801007387 */ /* 0x000fe20000100a00 */
[----:B------:R-:W-:Y:S02]  /*45e20*/  STL.64 [R1+0xd8], R26 ;  /* 0x0000d81a01007387 */ /* 0x000fe40000100a00 */
[----:B------:R-:W-:Y:S01]  /*45e30*/  STL.64 [R1+0x2a08], R6 ;  /* 0x002a080601007387 */ /* 0x000fe20000100a00 */
[----:B------:R0:W-:Y:S04]  /*45e40*/  STL.64 [R1+0x2a00], R4 ;  /* 0x002a000401007387 */ /* 0x0001e80000100a00 */
[----:B0-----:R-:W2:Y:S01]  /*45e50*/  LDL.LU R4, [R1+0x180] ;  /* 0x0001800001047983 */ /* 0x001ea20000300800 */
[----:B------:R-:W2:Y:S02]  /*45e60*/  LDL.LU R5, [R1+0x184] ;  /* 0x0001840001057983 */ /* 0x000ea40000300800 */
[----:B------:R-:W2:Y:S02]  /*45e70*/  LDL.LU R6, [R1+0x188] ;  /* 0x0001880001067983 */ /* 0x000ea40000300800 */
[----:B------:R-:W2:Y:S01]  /*45e80*/  LDL.LU R7, [R1+0x18c] ;  /* 0x00018c0001077983 */ /* 0x000ea20000300800 */
[----:B------:R-:W-:Y:S01]  /*45e90*/  STL.64 [R1+0xf0], R20 ;  /* 0x0000f01401007387 */ /* 0x000fe20000100a00 */
[----:B------:R-:W-:Y:S01]  /*45ea0*/  STL.64 [R1+0xf8], R22 ;  /* 0x0000f81601007387 */ /* 0x000fe20000100a00 */
[----:B----4-:R-:W-:Y:S11]  /*45eb0*/  HMMA.16816.F32.BF16 R12, R8, R18, R12 ;  /* 0x00000012080c723c */ /* 0x010ff6000004180c */
[----:B------:R-:W-:Y:S11]  /*45ec0*/  @!UPT UIADD3 URZ, URZ, URZ, URZ ;  /* 0x0000003f3f3ff290 */ /* 0x000ff6000fffe03f */
[----:B------:R-:W-:Y:S01]  /*45ed0*/  @!UPT UIADD3 URZ, URZ, URZ, URZ ;  /* 0x0000003f3f3ff290 */ /* 0x000fe2000fffe03f */
[----:B------:R-:W-:Y:S01]  /*45ee0*/  STL.64 [R1+0x160], R12 ;  /* 0x0001600c01007387 */ /* 0x000fe20000100a00 */
[----:B------:R-:W-:Y:S02]  /*45ef0*/  STL.64 [R1+0x168], R14 ;  /* 0x0001680e01007387 */ /* 0x000fe40000100a00 */
[----:B------:R0:W-:Y:S02]  /*45f00*/  STL.64 [R1+0x29f8], R20 ;  /* 0x0029f81401007387 */ /* 0x0001e40000100a00 */
[----:B------:R-:W1:Y:S01]  /*45f10*/  LDSM.16.M88.4 R12, [R0+0x23180] ;  /* 0x02318000000c783b */ /* 0x000e620000000200 */
[----:B0-----:R-:W4:Y:S03]  /*45f20*/  LDL.LU R20, [R1+0x190] ;  /* 0x0001900001147983 */ /* 0x001f260000300800 */
[----:B------:R-:W4:Y:S02]  /*45f30*/  LDL.LU R21, [R1+0x194] ;  /* 0x0001940001157983 */ /* 0x000f240000300800 */
[----:B------:R-:W4:Y:S02]  /*45f40*/  LDL.LU R22, [R1+0x198] ;  /* 0x0001980001167983 */ /* 0x000f240000300800 */
[----:B------:R-:W4:Y:S01]  /*45f50*/  LDL.LU R23, [R1+0x19c] ;  /* 0x00019c0001177983 */ /* 0x000f220000300800 */
[----:B------:R-:W2:Y:S01]  /*45f60*/  LDL.LU R24, [R1+0x260] ;  /* 0x0002600001187983 */ /* 0x000ea20000300800 */
[----:B------:R-:W2:Y:S02]  /*45f70*/  LDL.LU R25, [R1+0x264] ;  /* 0x0002640001197983 */ /* 0x000ea40000300800 */
[----:B------:R-:W2:Y:S02]  /*45f80*/  LDL.LU R26, [R1+0x268] ;  /* 0x00026800011a7983 */ /* 0x000ea40000300800 */
[----:B------:R-:W2:Y:S02]  /*45f90*/  LDL.LU R27, [R1+0x26c] ;  /* 0x00026c00011b7983 */ /* 0x000ea40000300800 */
[----:B--2---:R-:W-:Y:S01]  /*45fa0*/  STL.64 [R1+0x29b0], R26 ;  /* 0x0029b01a01007387 */ /* 0x004fe20000100a00 */
[----:B------:R-:W-:Y:S02]  /*45fb0*/  STL.64 [R1+0x29a8], R24 ;  /* 0x0029a81801007387 */ /* 0x000fe40000100a00 */
[----:B-1----:R-:W-:Y:S02]  /*45fc0*/  STL.64 [R1+0xb0], R12 ;  /* 0x0000b00c01007387 */ /* 0x002fe40000100a00 */
[----:B------:R0:W-:Y:S02]  /*45fd0*/  STL.64 [R1+0xb8], R14 ;  /* 0x0000b80e01007387 */ /* 0x0001e40000100a00 */
[----:B------:R-:W-:-:S02]  /*45fe0*/  IMAD.MOV.U32 R17, RZ, RZ, R12 ;  /* 0x000000ffff117224 */ /* 0x000fc400078e000c */
[----:B------:R-:W-:Y:S01]  /*45ff0*/  IMAD.MOV.U32 R16, RZ, RZ, R13 ;  /* 0x000000ffff107224 */ /* 0x000fe200078e000d */
[----:B------:R-:W-:Y:S04]  /*46000*/  LDSM.16.M88.4 R24, [R0+0x22180] ;  /* 0x022180000018783b */ /* 0x000fe80000000200 */
[----:B0-----:R-:W2:Y:S02]  /*46010*/  LDL.LU.64 R14, [R1+0x2a10] ;  /* 0x002a1000010e7983 */ /* 0x001ea40000300a00 */
[C---:B--2---:R-:W-:Y:S02]  /*46020*/  HMMA.16816.F32.BF16 R12, R8.reuse, R14, R4 ;  /* 0x0000000e080c723c */ /* 0x044fe40000041804 */
[----:B------:R-:W4:Y:S01]  /*46030*/  LDL.LU.64 R6, [R1+0x2a08] ;  /* 0x002a080001067983 */ /* 0x000f220000300a00 */
[----:B------:R-:W2:Y:S11]  /*46040*/  LDL.LU.64 R4, [R1+0x2a00] ;  /* 0x002a000001047983 */ /* 0x000eb60000300a00 */
[----:B------:R-:W-:Y:S09]  /*46050*/  @!UPT UIADD3 URZ, URZ, URZ, URZ ;  /* 0x0000003f3f3ff290 */ /* 0x000ff2000fffe03f */
[----:B------:R-:W-:Y:S01]  /*46060*/  STL.64 [R1+0x150], R12 ;  /* 0x0001500c01007387 */ /* 0x000fe20000100a00 */
[----:B------:R-:W-:Y:S02]  /*46070*/  STL.64 [R1+0x158], R14 ;  /* 0x0001580e01007387 */ /* 0x000fe40000100a00 */
[----:B------:R-:W0:Y:S02]  /*46080*/  LDSM.16.M88.4 R12, [R0+0x24180] ;  /* 0x02418000000c783b */ /* 0x000e240000000200 */
[----:B0-----:R-:W-:Y:S02]  /*46090*/  STL.64 [R1+0x29e0], R14 ;  /* 0x0029e00e01007387 */ /* 0x001fe40000100a00 */
[----:B------:R0:W-:Y:S02]  /*460a0*/  STL.64 [R1+0x29d8], R12 ;  /* 0x0029d80c01007387 */ /* 0x0001e40000100a00 */
[----:B0-----:R-:W3:Y:S01]  /*460b0*/  LDL.LU R12, [R1+0x200] ;  /* 0x00020000010c7983 */ /* 0x001ee20000300800 */
[----:B------:R-:W3:Y:S02]  /*460c0*/  LDL.LU R13, [R1+0x204] ;  /* 0x00020400010d7983 */ /* 0x000ee40000300800 */
[----:B------:R-:W3:Y:S02]  /*460d0*/  LDL.LU R14, [R1+0x208] ;  /* 0x00020800010e7983 */ /* 0x000ee40000300800 */
[----:B------:R-:W3:Y:S01]  /*460e0*/  LDL.LU R15, [R1+0x20c] ;  /* 0x00020c00010f7983 */ /* 0x000ee20000300800 */
[----:B------:R-:W-:Y:S01]  /*460f0*/  STL.64 [R1+0xc0], R24 ;  /* 0x0000c01801007387 */ /* 0x000fe20000100a00 */
[----:B------:R-:W-:Y:S02]  /*46100*/  STL.64 [R1+0xc8], R26 ;  /* 0x0000c81a01007387 */ /* 0x000fe40000100a00 */
[----:B------:R2:W-:Y:S01]  /*46110*/  STL.64 [R1+0x29c0], R24 ;  /* 0x0029c01801007387 */ /* 0x0005e20000100a00 */
[----:B----4-:R-:W-:Y:S01]  /*46120*/  HMMA.16816.F32.BF16 R8, R8, R6, R20 ;  /* 0x000000060808723c */ /* 0x010fe20000041814 */
[----:B------:R-:W3:Y:S01]  /*46130*/  LDL.LU.64 R20, [R1+0x29f8] ;  /* 0x0029f80001147983 */ /* 0x000ee20000300a00 */
[----:B--2---:R-:W-:-:S02]  /*46140*/  IMAD.MOV.U32 R24, RZ, RZ, R5 ;  /* 0x000000ffff187224 */ /* 0x004fc400078e0005 */
[----:B------:R-:W-:Y:S02]  /*46150*/  IMAD.MOV.U32 R25, RZ, RZ, R4 ;  /* 0x000000ffff197224 */ /* 0x000fe400078e0004 */
[----:B------:R-:W3:Y:S01]  /*46160*/  LDL.LU.64 R6, [R1+0x29f0] ;  /* 0x0029f00001067983 */ /* 0x000ee20000300a00 */
[----:B------:R-:W3:Y:S11]  /*46170*/  LDL.LU.64 R4, [R1+0x29e8] ;  /* 0x0029e80001047983 */ /* 0x000ef60000300a00 */
[----:B------:R-:W-:Y:S05]  /*46180*/  @!UPT UIADD3 URZ, URZ, URZ, URZ ;  /* 0x0000003f3f3ff290 */ /* 0x000fea000fffe03f */
[----:B------:R0:W-:Y:S01]  /*46190*/  STL.64 [R1+0x140], R8 ;  /* 0x0001400801007387 */ /* 0x0001e20000100a00 */
[----:B------:R-:W-:Y:S02]  /*461a0*/  STL.64 [R1+0x148], R10 ;  /* 0x0001480a01007387 */ /* 0x000fe40000100a00 */
[----:B0-----:R-:W-:Y:S02]  /*461b0*/  IMAD.MOV.U32 R8, RZ, RZ, R17 ;  /* 0x000000ffff087224 */ /* 0x001fe400078e0011 */
[----:B------:R-:W-:Y:S02]  /*461c0*/  IMAD.MOV.U32 R9, RZ, RZ, R16 ;  /* 0x000000ffff097224 */ /* 0x000fe400078e0010 */
[----:B------:R-:W0:Y:S04]  /*461d0*/  LDSM.16.M88.4 R16, [R0+0x25180] ;  /* 0x025180000010783b */ /* 0x000e280000000200 */
[----:B------:R1:W-:Y:S04]  /*461e0*/  STL.64 [R1+0x29b8], R8 ;  /* 0x0029b80801007387 */ /* 0x0003e80000100a00 */
[----:B-1----:R-:W2:Y:S01]  /*461f0*/  LDL.LU R8, [R1+0x280] ;  /* 0x0002800001087983 */ /* 0x002ea20000300800 */
[----:B------:R-:W2:Y:S02]  /*46200*/  LDL.LU R9, [R1+0x284] ;  /* 0x0002840001097983 */ /* 0x000ea40000300800 */
[----:B------:R-:W4:Y:S02]  /*46210*/  LDL.LU R10, [R1+0x288] ;  /* 0x00028800010a7983 */ /* 0x000f240000300800 */
[----:B------:R-:W4:Y:S01]  /*46220*/  LDL.LU R11, [R1+0x28c] ;  /* 0x00028c00010b7983 */ /* 0x000f220000300800 */
[C---:B---3--:R-:W-:Y:S01]  /*46230*/  HMMA.16816.F32.BF16 R12, R4.reuse, R20, R12 ;  /* 0x00000014040c723c */ /* 0x048fe2000004180c */
[----:B----4-:R-:W-:Y:S01]  /*46240*/  STL.64 [R1+0x29d0], R10 ;  /* 0x0029d00a01007387 */ /* 0x010fe20000100a00 */
[----:B--2---:R1:W-:Y:S03]  /*46250*/  STL.64 [R1+0x29c8], R8 ;  /* 0x0029c80801007387 */ /* 0x0043e60000100a00 */
[----:B-1----:R-:W2:Y:S01]  /*46260*/  LDL.LU R8, [R1+0x270] ;  /* 0x0002700001087983 */ /* 0x002ea20000300800 */
[----:B------:R-:W2:Y:S02]  /*46270*/  LDL.LU R9, [R1+0x274] ;  /* 0x0002740001097983 */ /* 0x000ea40000300800 */
[----:B------:R-:W2:Y:S02]  /*46280*/  LDL.LU R10, [R1+0x278] ;  /* 0x00027800010a7983 */ /* 0x000ea40000300800 */
[----:B------:R-:W2:Y:S11]  /*46290*/  LDL.LU R11, [R1+0x27c] ;  /* 0x00027c00010b7983 */ /* 0x000eb60000300800 */
[----:B------:R-:W-:Y:S02]  /*462a0*/  @!UPT UIADD3 URZ, URZ, URZ, URZ ;  /* 0x0000003f3f3ff290 */ /* 0x000fe4000fffe03f */
[----:B------:R-:W-:Y:S01]  /*462b0*/  STL.64 [R1+0x130], R12 ;  /* 0x0001300c01007387 */ /* 0x000fe20000100a00 */
[----:B------:R1:W-:Y:S03]  /*462c0*/  STL.64 [R1+0x138], R14 ;  /* 0x0001380e01007387 */ /* 0x0003e60000100a00 */
[----:B-1----:R-:W3:Y:S01]  /*462d0*/  LDL.LU.64 R14, [R1+0x29e0] ;  /* 0x0029e000010e7983 */ /* 0x002ee20000300a00 */
[----:B------:R-:W4:Y:S02]  /*462e0*/  LDL.LU.64 R12, [R1+0x29d8] ;  /* 0x0029d800010c7983 */ /* 0x000f240000300a00 */
[----:B------:R-:W-:Y:S02]  /*462f0*/  IMAD.MOV.U32 R29, RZ, RZ, R21 ;  /* 0x000000ffff1d7224 */ /* 0x000fe400078e0015 */
[----:B------:R-:W-:Y:S01]  /*46300*/  LDSM.16.M88.4 R20, [R0+0x26180] ;  /* 0x026180000014783b */ /* 0x000fe20000000200 */
[----:B--2---:R-:W-:Y:S03]  /*46310*/  HMMA.16816.F32.BF16 R24, R4, R24, R8 ;  /* 0x000000180418723c */ /* 0x004fe60000041808 */
[----:B----4-:R-:W-:Y:S01]  /*46320*/  STL.64 [R1+0xa0], R12 ;  /* 0x0000a00c01007387 */ /* 0x010fe20000100a00 */
[----:B---3--:R-:W-:Y:S02]  /*46330*/  STL.64 [R1+0xa8], R14 ;  /* 0x0000a80e01007387 */ /* 0x008fe40000100a00 */
[----:B------:R-:W-:Y:S02]  /*46340*/  STL [R1+0x297c], R29 ;  /* 0x00297c1d01007387 */ /* 0x000fe40000100800 */
[----:B0-----:R-:W-:Y:S01]  /*46350*/  STL.64 [R1+0x90], R16 ;  /* 0x0000901001007387 */ /* 0x001fe20000100a00 */
[----:B------:R-:W-:Y:S01]  /*46360*/  STL.64 [R1+0x98], R18 ;  /* 0x0000981201007387 */ /* 0x000fe20000100a00 */
[----:B------:R0:W-:Y:S03]  /*46370*/  STL.64 [R1+0x2990], R16 ;  /* 0x0029901001007387 */ /* 0x0001e60000100a00 */
[----:B0-----:R-:W2:Y:S01]  /*46380*/  LDL.LU R16, [R1+0x2a0] ;  /* 0x0002a00001107983 */ /* 0x001ea20000300800 */
[----:B------:R-:W2:Y:S02]  /*46390*/  LDL.LU R17, [R1+0x2a4] ;  /* 0x0002a40001117983 */ /* 0x000ea40000300800 */
[----:B------:R-:W2:Y:S02]  /*463a0*/  LDL.LU R18, [R1+0x2a8] ;  /* 0x0002a80001127983 */ /* 0x000ea40000300800 */
[----:B------:R-:W3:Y:S01]  /*463b0*/  LDL.LU.64 R10, [R1+0x29d0] ;  /* 0x0029d000010a7983 */ /* 0x000ee20000300a00 */
[----:B------:R-:W3:Y:S04]  /*463c0*/  LDL.LU.64 R8, [R1+0x29c8] ;  /* 0x0029c80001087983 */ /* 0x000ee80000300a00 */
[----:B------:R-:W-:Y:S02]  /*463d0*/  STL.64 [R1+0x120], R24 ;  /* 0x0001201801007387 */ /* 0x000fe40000100a00 */
[----:B------:R-:W-:Y:S02]  /*463e0*/  STL.64 [R1+0x128], R26 ;  /* 0x0001281a01007387 */ /* 0x000fe40000100a00 */
[----:B------:R-:W0:Y:S04]  /*463f0*/  LDSM.16.M88.4 R24, [R0+0x27180] ;  /* 0x027180000018783b */ /* 0x000e280000000200 */
[----:B0-----:R0:W-:Y:S01]  /*46400*/  STL.64 [R1+0x70], R24 ;  /* 0x0000701801007387 */ /* 0x0011e20000100a00 */
[----:B------:R-:W-:Y:S03]  /*46410*/  STL.64 [R1+0x78], R26 ;  /* 0x0000781a01007387 */ /* 0x000fe60000100a00 */
[----:B0-----:R-:W3:Y:S01]  /*46420*/  LDL.LU.64 R24, [R1+0x29c0] ;  /* 0x0029c00001187983 */ /* 0x001ee20000300a00 */
[----:B------:R-:W-:-:S02]  /*46430*/  IMAD.MOV.U32 R19, RZ, RZ, R2 ;  /* 0x000000ffff137224 */ /* 0x000fc400078e0002 */
[----:B------:R-:W-:Y:S02]  /*46440*/  IMAD.MOV.U32 R0, RZ, RZ, R27 ;  /* 0x000000ffff007224 */ /* 0x000fe400078e001b */
[----:B------:R-:W-:Y:S01]  /*46450*/  IMAD.MOV.U32 R2, RZ, RZ, R26 ;  /* 0x000000ffff027224 */ /* 0x000fe200078e001a */
[----:B------:R-:W-:Y:S01]  /*46460*/  STL.64 [R1+0x80], R20 ;  /* 0x0000801401007387 */ /* 0x000fe20000100a00 */
[----:B------:R-:W-:Y:S02]  /*46470*/  STL.64 [R1+0x88], R22 ;  /* 0x0000881601007387 */ /* 0x000fe40000100a00 */
[----:B------:R-:W-:Y:S01]  /*46480*/  STL [R1+0x2978], R0 ;  /* 0x0029780001007387 */ /* 0x000fe20000100800 */
[----:B------:R-:W-:Y:S01]  /*46490*/  STL [R1+0x2974], R2 ;  /* 0x0029740201007387 */ /* 0x000fe20000100800 */
[C---:B---3--:R-:W-:Y:S01]  /*464a0*/  HMMA.16816.F32.BF16 R8, R4.reuse, R24, R8 ;  /* 0x000000180408723c */ /* 0x048fe20000041808 */
[----:B------:R-:W-:Y:S11]  /*464b0*/  IMAD.MOV.U32 R29, RZ, RZ, R25 ;  /* 0x000000ffff1d7224 */ /* 0x000ff600078e0019 */
[----:B------:R-:W-:Y:S11]  /*464c0*/  @!UPT UIADD3 URZ, URZ, URZ, URZ ;  /* 0x0000003f3f3ff290 */ /* 0x000ff6000fffe03f */
[----:B------:R0:W-:Y:S01]  /*464d0*/  STL.64 [R1+0x110], R8 ;  /* 0x0001100801007387 */ /* 0x0001e20000100a00 */
[----:B------:R1:W-:Y:S03]  /*464e0*/  STL.64 [R1+0x118], R10 ;  /* 0x0001180a01007387 */ /* 0x0003e60000100a00 */
[----:B0-----:R-:W1:Y:S01]  /*464f0*/  LDL.LU.64 R8, [R1+0x29b8] ;  /* 0x0029b80001087983 */ /* 0x001e620000300a00 */
[----:B------:R-:W1:Y:S02]  /*46500*/  LDL.LU.64 R26, [R1+0x29b0] ;  /* 0x0029b000011a7983 */ /* 0x000e640000300a00 */
[----:B------:R-:W1:Y:S02]  /*46510*/  LDL.LU.64 R24, [R1+0x29a8] ;  /* 0x0029a80001187983 */ /* 0x000e640000300a00 */
[C---:B-1----:R-:W-:Y:S01]  /*46520*/  HMMA.16816.F32.BF16 R8, R4.reuse, R8, R24 ;  /* 0x000000080408723c */ /* 0x042fe20000041818 */
[----:B------:R-:W3:Y:S01]  /*46530*/  LDL.LU R27, [R1+0x29a0] ;  /* 0x0029a000011b7983 */ /* 0x000ee20000300800 */
[----:B------:R-:W4:Y:S06]  /*46540*/  LDL.LU.64 R24, [R1+0x2998] ;  /* 0x0029980001187983 */ /* 0x000f2c0000300a00 */
[----:B--2---:R-:W-:Y:S01]  /*46550*/  HMMA.16816.F32.BF16 R16, R4, R12, R16 ;  /* 0x0000000c0410723c */ /* 0x004fe20000041810 */
[----:B------:R-:W-:-:S02]  /*46560*/  IMAD.MOV.U32 R0, RZ, RZ, R12 ;  /* 0x000000ffff007224 */ /* 0x000fc400078e000c */
[----:B------:R-:W-:Y:S11]  /*46570*/  IMAD.MOV.U32 R2, RZ, RZ, R13 ;  /* 0x000000ffff027224 */ /* 0x000ff600078e000d */
[----:B------:R-:W-:Y:S01]  /*46580*/  @!UPT UIADD3 URZ, URZ, URZ, URZ ;  /* 0x0000003f3f3ff290 */ /* 0x000fe2000fffe03f */
[----:B------:R-:W-:Y:S01]  /*46590*/  STL.64 [R1+0x100], R8 ;  /* 0x0001000801007387 */ /* 0x000fe20000100a00 */
[----:B------:R-:W-:Y:S03]  /*465a0*/  STL.64 [R1+0x108], R10 ;  /* 0x0001080a01007387 */ /* 0x000fe60000100a00 */
[----:B---3--:R-:W0:Y:S04]  /*465b0*/  LDSM.16.MT88.4 R8, [R27+0x18080] ;  /* 0x018080001b08783b */ /* 0x008e280000004200 */
[----:B------:R-:W1:Y:S04]  /*465c0*/  LDSM.16.MT88.4 R12, [R27+0x18100] ;  /* 0x018100001b0c783b */ /* 0x000e680000004200 */
[----:B0-----:R-:W-:Y:S01]  /*465d0*/  STL.64 [R1+0x2988], R10 ;  /* 0x0029880a01007387 */ /* 0x001fe20000100a00 */
[----:B------:R0:W-:Y:S03]  /*465e0*/  STL.64 [R1+0x2980], R8 ;  /* 0x0029800801007387 */ /* 0x0001e60000100a00 */
[----:B0-----:R-:W2:Y:S01]  /*465f0*/  LDL.LU R8, [R1+0x2e0] ;  /* 0x0002e00001087983 */ /* 0x001ea20000300800 */
[----:B------:R-:W2:Y:S02]  /*46600*/  LDL.LU R9, [R1+0x2e4] ;  /* 0x0002e40001097983 */ /* 0x000ea40000300800 */
[----:B------:R-:W2:Y:S02]  /*46610*/  LDL.LU R10, [R1+0x2e8] ;  /* 0x0002e800010a7983 */ /* 0x000ea40000300800 */
[----:B------:R-:W2:Y:S01]  /*46620*/  LDL.LU R11, [R1+0x2ec] ;  /* 0x0002ec00010b7983 */ /* 0x000ea20000300800 */
[----:B------:R0:W-:Y:S01]  /*46630*/  STL.64 [R1+0xe0], R16 ;  /* 0x0000e01001007387 */ /* 0x0001e20000100a00 */
[----:B------:R-:W-:Y:S03]  /*46640*/  STL.64 [R1+0xe8], R18 ;  /* 0x0000e81201007387 */ /* 0x000fe60000100a00 */
[----:B0-----:R-:W3:Y:S01]  /*46650*/  LDL.LU.64 R16, [R1+0x2990] ;  /* 0x0029900001107983 */ /* 0x001ee20000300a00 */
[----:B-1----:R-:W-:Y:S02]  /*46660*/  STL.64 [R1+0x2908], R14 ;  /* 0x0029080e01007387 */ /* 0x002fe40000100a00 */
[----:B------:R0:W-:Y:S02]  /*46670*/  STL.64 [R1+0x2900], R12 ;  /* 0x0029000c01007387 */ /* 0x0001e40000100a00 */
        /* <DEDUP_REMOVED lines=10> */
[----:B------:R-:W0:Y:S01]  /*46720*/  LDSM.16.MT88.4 R16, [R27+0x18180] ;  /* 0x018180001b10783b */ /* 0x000e220000004200 */
[----:B--2---:R-:W-:Y:S03]  /*46730*/  HMMA.16816.F32.BF16 R20, R4, R20, R8 ;  /* 0x000000140414723c */ /* 0x004fe60000041808 */
[----:B------:R-:W-:Y:S04]  /*46740*/  STL.64 [R1+0x68], R14 ;  /* 0x0000680e01007387 */ /* 0x000fe80000100a00 */
[----:B0-----:R-:W-:Y:S01]  /*46750*/  STL [R1+0x2894], R16 ;  /* 0x0028941001007387 */ /* 0x001fe20000100800 */
[----:B------:R0:W-:Y:S02]  /*46760*/  STL [R1+0x2890], R17 ;  /* 0x0028901101007387 */ /* 0x0001e40000100800 */
[----:B------:R-:W-:Y:S02]  /*46770*/  STL [R1+0x288c], R18 ;  /* 0x00288c1201007387 */ /* 0x000fe40000100800 */
[----:B------:R-:W-:Y:S01]  /*46780*/  STL [R1+0x2888], R19 ;  /* 0x0028881301007387 */ /* 0x000fe20000100800 */
[----:B0-----:R-:W2:Y:S01]  /*46790*/  LDL.LU.64 R16, [R1+0x70] ;  /* 0x0000700001107983 */ /* 0x001ea20000300a00 */
[----:B------:R-:W3:Y:S02]  /*467a0*/  LDL.LU.64 R10, [R1+0x2988] ;  /* 0x00298800010a7983 */ /* 0x000ee40000300a00 */
[----:B------:R-:W3:Y:S07]  /*467b0*/  LDL.LU.64 R8, [R1+0x2980] ;  /* 0x0029800001087983 */ /* 0x000eee0000300a00 */
[----:B------:R-:W-:Y:S01]  /*467c0*/  STL.64 [R1+0x50], R20 ;  /* 0x0000501401007387 */ /* 0x000fe20000100a00 */
[----:B------:R-:W-:Y:S02]  /*467d0*/  STL.64 [R1+0x58], R22 ;  /* 0x0000581601007387 */ /* 0x000fe40000100a00 */
[----:B------:R-:W0:Y:S02]  /*467e0*/  LDSM.16.MT88.4 R20, [R27+0x1a000] ;  /* 0x01a000001b14783b */ /* 0x000e240000004200 */
[----:B0-----:R-:W-:Y:S02]  /*467f0*/  STL.64 [R1+0x27e8], R22 ;  /* 0x0027e81601007387 */ /* 0x001fe40000100a00 */
[----:B------:R0:W-:Y:S02]  /*46800*/  STL.64 [R1+0x27e0], R20 ;  /* 0x0027e01401007387 */ /* 0x0001e40000100a00 */
[----:B0-----:R-:W2:Y:S01]  /*46810*/  LDL.LU R20, [R1+0x2d0] ;  /* 0x0002d00001147983 */ /* 0x001ea20000300800 */
[----:B------:R-:W2:Y:S02]  /*46820*/  LDL.LU R21, [R1+0x2d4] ;  /* 0x0002d40001157983 */ /* 0x000ea40000300800 */
[----:B------:R-:W-:-:S02]  /*46830*/  IMAD.MOV.U32 R22, RZ, RZ, R28 ;  /* 0x000000ffff167224 */ /* 0x000fc400078e001c */
[----:B------:R-:W-:-:S07]  /*46840*/  IMAD.MOV.U32 R23, RZ, RZ, R3 ;  /* 0x000000ffff177224 */ /* 0x000fce00078e0003 */
[----:B--2---:R-:W-:Y:S11]  /*46850*/  HMMA.16816.F32.BF16 R4, R4, R16, R20 ;  /* 0x000000100404723c */ /* 0x004ff60000041814 */
[----:B------:R-:W-:Y:S11]  /*46860*/  @!UPT UIADD3 URZ, URZ, URZ, URZ ;  /* 0x0000003f3f3ff290 */ /* 0x000ff6000fffe03f */
[----:B------:R-:W-:Y:S01]  /*46870*/  @!UPT UIADD3 URZ, URZ, URZ, URZ ;  /* 0x0000003f3f3ff290 */ /* 0x000fe2000fffe03f */
[----:B------:R-:W-:Y:S01]  /*46880*/  STL.64 [R1+0x30], R4 ;  /* 0x0000300401007387 */ /* 0x000fe20000100a00 */
[----:B------:R-:W-:Y:S02]  /*46890*/  STL.64 [R1+0x38], R6 ;  /* 0x0000380601007387 */ /* 0x000fe40000100a00 */
[----:B------:R-:W2:Y:S02]  /*468a0*/  LDL.LU.64 R20, [R1+0x80] ;  /* 0x0000800001147983 */ /* 0x000ea40000300a00 */
[----:B------:R0:W1:Y:S01]  /*468b0*/  LDSM.16.MT88.4 R4, [R27+0x1a080] ;  /* 0x01a080001b04783b */ /* 0x0000620000004200 */
[----:B--2---:R-:W-:Y:S03]  /*468c0*/  STL.64 [R1+0x2910], R20 ;  /* 0x0029101401007387 */ /* 0x004fe60000100a00 */
[----:B------:R-:W2:Y:S02]  /*468d0*/  LDL.LU R26, [R1+0x328] ;  /* 0x00032800011a7983 */ /* 0x000ea40000300800 */
[----:B0-----:R-:W2:Y:S02]  /*468e0*/  LDL.LU R27, [R1+0x32c] ;  /* 0x00032c00011b7983 */ /* 0x001ea40000300800 */
[----:B------:R-:W-:-:S02]  /*468f0*/  IMAD.MOV.U32 R28, RZ, RZ, R16 ;  /* 0x000000ffff1c7224 */ /* 0x000fc400078e0010 */
[----:B------:R-:W-:Y:S01]  /*46900*/  IMAD.MOV.U32 R3, RZ, RZ, R17 ;  /* 0x000000ffff037224 */ /* 0x000fe200078e0011 */
[----:B--2---:R-:W-:Y:S01]  /*46910*/  STL.64 [R1+0x2930], R26 ;  /* 0x0029301a01007387 */ /* 0x004fe20000100a00 */
[----:B----4-:R0:W-:Y:S03]  /*46920*/  STL.64 [R1+0x2928], R24 ;  /* 0x0029281801007387 */ /* 0x0101e60000100a00 */
[----:B0-----:R-:W2:Y:S01]  /*46930*/  LDL R24, [R1+0xc0] ;  /* 0x0000c00001187983 */ /* 0x001ea20000100800 */
[----:B------:R-:W-:Y:S02]  /*46940*/  IMAD.MOV.U32 R25, RZ, RZ, R29 ;  /* 0x000000ffff197224 */ /* 0x000fe400078e001d */
[----:B------:R-:W-:Y:S02]  /*46950*/  IMAD.MOV.U32 R16, RZ, RZ, R13 ;  /* 0x000000ffff107224 */ /* 0x000fe400078e000d */
[----:B------:R-:W-:Y:S01]  /*46960*/  IMAD.MOV.U32 R17, RZ, RZ, R12 ;  /* 0x000000ffff117224 */ /* 0x000fe200078e000c */
[----:B------:R-:W4:Y:S01]  /*46970*/  LDL.LU R29, [R1+0x297c] ;  /* 0x00297c00011d7983 */ /* 0x000f220000300800 */
[----:B------:R-:W-:-:S02]  /*46980*/  IMAD.MOV.U32 R20, RZ, RZ, R0 ;  /* 0x000000ffff147224 */ /* 0x000fc400078e0000 */
[----:B------:R-:W-:Y:S01]  /*46990*/  IMAD.MOV.U32 R21, RZ, RZ, R2 ;  /* 0x000000ffff157224 */ /* 0x000fe200078e0002 */
[----:B--2---:R0:W-:Y:S01]  /*469a0*/  STL.64 [R1+0x2940], R24 ;  /* 0x0029401801007387 */ /* 0x0041e20000100a00 */
[----:B------:R-:W-:Y:S02]  /*469b0*/  STL.64 [R1+0x2918], R16 ;  /* 0x0029181001007387 */ /* 0x000fe40000100a00 */
[----:B------:R-:W2:Y:S02]  /*469c0*/  LDL.LU R0, [R1+0x2978] ;  /* 0x0029780001007983 */ /* 0x000ea40000300800 */
[----:B------:R-:W2:Y:S01]  /*469d0*/  LDL.LU R2, [R1+0x2974] ;  /* 0x0029740001027983 */ /* 0x000ea20000300800 */
[----:B0-----:R-:W2:Y:S04]  /*469e0*/  LDL R24, [R1+0xd0] ;  /* 0x0000d00001187983 */ /* 0x001ea80000100800 */
[----:B------:R-:W2:Y:S04]  /*469f0*/  LDL R25, [R1+0xd4] ;  /* 0x0000d40001197983 */ /* 0x000ea80000100800 */
[----:B--2---:R0:W-:Y:S04]  /*46a00*/  STL.64 [R1+0x2958], R24 ;  /* 0x0029581801007387 */ /* 0x0041e80000100a00 */
[----:B0-----:R-:W3:Y:S01]  /*46a10*/  LDL R24, [R1+0xf0] ;  /* 0x0000f00001187983 */ /* 0x001ee20000100800 */
[----:B----4-:R-:W-:-:S02]  /*46a20*/  IMAD.MOV.U32 R25, RZ, RZ, R29 ;  /* 0x000000ffff197224 */ /* 0x010fc400078e001d */
[----:B------:R-:W2:Y:S02]  /*46a30*/  LDL.LU R29, [R1+0x2970] ;  /* 0x00297000011d7983 */ /* 0x000ea40000300800 */
[----:B------:R0:W-:Y:S02]  /*46a40*/  STL.64 [R1+0x2920], R20 ;  /* 0x0029201401007387 */ /* 0x0001e40000100a00 */
[----:B0-----:R-:W4:Y:S04]  /*46a50*/  LDL.LU.64 R20, [R1+0xb0] ;  /* 0x0000b00001147983 */ /* 0x001f280000300a00 */
[----:B----4-:R0:W-:Y:S04]  /*46a60*/  STL.64 [R1+0x2938], R20 ;  /* 0x0029381401007387 */ /* 0x0101e80000100a00 */
        /* <DEDUP_REMOVED lines=12> */
[----:B0-----:R-:W3:Y:S01]  /*46b30*/  LDL.LU R20, [R1+0x350] ;  /* 0x0003500001147983 */ /* 0x001ee20000300800 */
[----:B------:R-:W3:Y:S02]  /*46b40*/  LDL.LU R21, [R1+0x354] ;  /* 0x0003540001157983 */ /* 0x000ee40000300800 */
[----:B------:R-:W3:Y:S02]  /*46b50*/  LDL.LU R22, [R1+0x358] ;  /* 0x0003580001167983 */ /* 0x000ee40000300800 */
[----:B------:R-:W3:Y:S01]  /*46b60*/  LDL.LU R23, [R1+0x35c] ;  /* 0x00035c0001177983 */ /* 0x000ee20000300800 */
[----:B------:R-:W2:Y:S01]  /*46b70*/  LDL.LU R16, [R1+0x310] ;  /* 0x0003100001107983 */ /* 0x000ea20000300800 */
[----:B------:R-:W2:Y:S02]  /*46b80*/  LDL.LU R17, [R1+0x314] ;  /* 0x0003140001117983 */ /* 0x000ea40000300800 */
[----:B------:R-:W2:Y:S02]  /*46b90*/  LDL.LU R18, [R1+0x318] ;  /* 0x0003180001127983 */ /* 0x000ea40000300800 */
[----:B------:R-:W2:Y:S01]  /*46ba0*/  LDL.LU R19, [R1+0x31c] ;  /* 0x00031c0001137983 */ /* 0x000ea20000300800 */
[----:B------:R-:W4:Y:S01]  /*46bb0*/  LDL.LU R12, [R1+0x2f0] ;  /* 0x0002f000010c7983 */ /* 0x000f220000300800 */
[----:B------:R-:W4:Y:S02]  /*46bc0*/  LDL.LU R13, [R1+0x2f4] ;  /* 0x0002f400010d7983 */ /* 0x000f240000300800 */
[----:B------:R-:W4:Y:S02]  /*46bd0*/  LDL.LU R14, [R1+0x2f8] ;  /* 0x0002f800010e7983 */ /* 0x000f240000300800 */
[----:B------:R-:W4:Y:S01]  /*46be0*/  LDL.LU R15, [R1+0x2fc] ;  /* 0x0002fc00010f7983 */ /* 0x000f220000300800 */
[----:B-1----:R0:W-:Y:S01]  /*46bf0*/  STL.64 [R1+0x2768], R6 ;  /* 0x0027680601007387 */ /* 0x0021e20000100a00 */
[----:B------:R1:W-:Y:S02]  /*46c00*/  STL.64 [R1+0x2760], R4 ;  /* 0x0027600401007387 */ /* 0x0003e40000100a00 */
[----:B0-----:R-:W-:-:S02]  /*46c10*/  IMAD.MOV.U32 R6, RZ, RZ, R2 ;  /* 0x000000ffff067224 */ /* 0x001fc400078e0002 */
[----:B------:R-:W-:Y:S02]  /*46c20*/  IMAD.MOV.U32 R7, RZ, RZ, R0 ;  /* 0x000000ffff077224 */ /* 0x000fe400078e0000 */
[----:B-1----:R-:W-:Y:S02]  /*46c30*/  IMAD.MOV.U32 R4, RZ, RZ, R28 ;  /* 0x000000ffff047224 */ /* 0x002fe400078e001c */
[----:B------:R-:W-:Y:S01]  /*46c40*/  IMAD.MOV.U32 R5, RZ, RZ, R3 ;  /* 0x000000ffff057224 */ /* 0x000fe200078e0003 */
[----:B------:R-:W-:Y:S01]  /*46c50*/  STL [R1+0x2898], R6 ;  /* 0x0028980601007387 */ /* 0x000fe20000100800 */
[----:B------:R-:W-:Y:S01]  /*46c60*/  STL [R1+0x289c], R7 ;  /* 0x00289c0701007387 */ /* 0x000fe20000100800 */
[----:B---3--:R-:W-:Y:S02]  /*46c70*/  HMMA.16816.F32.BF16 R24, R8, R24, R20 ;  /* 0x000000180818723c */ /* 0x008fe40000041814 */
[----:B------:R-:W3:Y:S01]  /*46c80*/  LDL.LU.64 R22, [R1+0x2968] ;  /* 0x0029680001167983 */ /* 0x000ee20000300a00 */
[----:B------:R-:W3:Y:S11]  /*46c90*/  LDL.LU.64 R20, [R1+0x2960] ;  /* 0x0029600001147983 */ /* 0x000ef60000300a00 */
[----:B------:R-:W-:Y:S10]  /*46ca0*/  @!UPT UIADD3 URZ, URZ, URZ, URZ ;  /* 0x0000003f3f3ff290 */ /* 0x000ff4000fffe03f */
[----:B------:R-:W-:Y:S02]  /*46cb0*/  IMAD.MOV.U32 R28, RZ, RZ, R24 ;  /* 0x000000ffff1c7224 */ /* 0x000fe400078e0018 */
[----:B------:R-:W-:Y:S02]  /*46cc0*/  IMAD.MOV.U32 R3, RZ, RZ, R25 ;  /* 0x000000ffff037224 */ /* 0x000fe400078e0019 */
[----:B------:R-:W3:Y:S01]  /*46cd0*/  LDL.LU.64 R24, [R1+0x2958] ;  /* 0x0029580001187983 */ /* 0x000ee20000300a00 */
[----:B------:R-:W-:Y:S02]  /*46ce0*/  IMAD.MOV.U32 R2, RZ, RZ, R26 ;  /* 0x000000ffff027224 */ /* 0x000fe400078e001a */
[----:B------:R-:W-:-:S05]  /*46cf0*/  IMAD.MOV.U32 R0, RZ, RZ, R27 ;  /* 0x000000ffff007224 */ /* 0x000fca00078e001b */
[----:B------:R-:W-:Y:S01]  /*46d00*/  STL [R1+0x27c4], R0 ;  /* 0x0027c40001007387 */ /* 0x000fe20000100800 */
[----:B------:R-:W-:Y:S02]  /*46d10*/  STL [R1+0x27c0], R2 ;  /* 0x0027c00201007387 */ /* 0x000fe40000100800 */
[----:B------:R-:W-:Y:S02]  /*46d20*/  STL [R1+0x27bc], R3 ;  /* 0x0027bc0301007387 */ /* 0x000fe40000100800 */
[----:B------:R-:W-:Y:S01]  /*46d30*/  STL [R1+0x27b8], R28 ;  /* 0x0027b81c01007387 */ /* 0x000fe20000100800 */
[C---:B---3--:R-:W-:Y:S01]  /*46d40*/  HMMA.16816.F32.BF16 R24, R8.reuse, R24, R20 ;  /* 0x000000180818723c */ /* 0x048fe20000041814 */
[----:B------:R-:W3:Y:S01]  /*46d50*/  LDL.LU.64 R22, [R1+0x2950] ;  /* 0x0029500001167983 */ /* 0x000ee20000300a00 */
[----:B------:R-:W3:Y:S11]  /*46d60*/  LDL.LU.64 R20, [R1+0x2948] ;  /* 0x0029480001147983 */ /* 0x000ef60000300a00 */
[----:B------:R-:W-:Y:S10]  /*46d70*/  @!UPT UIADD3 URZ, URZ, URZ, URZ ;  /* 0x0000003f3f3ff290 */ /* 0x000ff4000fffe03f */
[----:B------:R0:W-:Y:S01]  /*46d80*/  STL.64 [R1+0x10], R24 ;  /* 0x0000101801007387 */ /* 0x0001e20000100a00 */
[----:B------:R3:W-:Y:S03]  /*46d90*/  STL.64 [R1+0x18], R26 ;  /* 0x0000181a01007387 */ /* 0x0007e60000100a00 */
[----:B0-----:R-:W3:Y:S02]  /*46da0*/  LDL.LU.64 R24, [R1+0x2940] ;  /* 0x0029400001187983 */ /* 0x001ee40000300a00 */
[C---:B---3--:R-:W-:Y:S02]  /*46db0*/  HMMA.16816.F32.BF16 R24, R8.reuse, R24, R20 ;  /* 0x000000180818723c */ /* 0x048fe40000041814 */
[----:B------:R-:W3:Y:S11]  /*46dc0*/  LDL.LU.64 R20, [R1+0x2938] ;  /* 0x0029380001147983 */ /* 0x000ef60000300a00 */
[----:B------:R-:W-:Y:S10]  /*46dd0*/  @!UPT UIADD3 URZ, URZ, URZ, URZ ;  /* 0x0000003f3f3ff290 */ /* 0x000ff4000fffe03f */
[----:B------:R-:W-:Y:S01]  /*46de0*/  STL.64 [R1], R24 ;  /* 0x0000001801007387 */ /* 0x000fe20000100a00 */
[----:B------:R0:W-:Y:S03]  /*46df0*/  STL.64 [R1+0x8], R26 ;  /* 0x0000081a01007387 */ /* 0x0001e60000100a00 */
[----:B0-----:R-:W2:Y:S01]  /*46e00*/  LDL.LU.64 R26, [R1+0x2930] ;  /* 0x00293000011a7983 */ /* 0x001ea20000300a00 */
[----:B------:R-:W2:Y:S02]  /*46e10*/  LDL.LU.64 R24, [R1+0x2928] ;  /* 0x0029280001187983 */ /* 0x000ea40000300a00 */
[----:B---3--:R-:W-:Y:S02]  /*46e20*/  IMAD.MOV.U32 R7, RZ, RZ, R20 ;  /* 0x000000ffff077224 */ /* 0x008fe400078e0014 */
[----:B------:R-:W-:Y:S01]  /*46e30*/  IMAD.MOV.U32 R6, RZ, RZ, R21 ;  /* 0x000000ffff067224 */ /* 0x000fe200078e0015 */
[C---:B--2---:R-:W-:Y:S01]  /*46e40*/  HMMA.16816.F32.BF16 R24, R8.reuse, R20, R24 ;  /* 0x000000140818723c */ /* 0x044fe20000041818 */
[----:B------:R-:W2:Y:S11]  /*46e50*/  LDL.LU.64 R20, [R1+0x2920] ;  /* 0x0029200001147983 */ /* 0x000eb60000300a00 */
[----:B------:R-:W-:Y:S11]  /*46e60*/  @!UPT UIADD3 URZ, URZ, URZ, URZ ;  /* 0x0000003f3f3ff290 */ /* 0x000ff6000fffe03f */
[----:B------:R-:W-:Y:S01]  /*46e70*/  STL.64 [R1+0x2720], R26 ;  /* 0x0027201a01007387 */ /* 0x000fe20000100a00 */
[----:B------:R0:W-:Y:S03]  /*46e80*/  STL.64 [R1+0x2718], R24 ;  /* 0x0027181801007387 */ /* 0x0001e60000100a00 */
[----:B0-----:R-:W3:Y:S01]  /*46e90*/  LDL.LU R24, [R1+0x300] ;  /* 0x0003000001187983 */ /* 0x001ee20000300800 */
[----:B------:R-:W3:Y:S02]  /*46ea0*/  LDL.LU R25, [R1+0x304] ;  /* 0x0003040001197983 */ /* 0x000ee40000300800 */
[----:B------:R-:W3:Y:S01]  /*46eb0*/  LDL.LU R26, [R1+0x308] ;  /* 0x00030800011a7983 */ /* 0x000ee20000300800 */
[----:B--2---:R-:W-:Y:S01]  /*46ec0*/  HMMA.16816.F32.BF16 R20, R8, R20, R16 ;  /* 0x000000140814723c */ /* 0x004fe20000041810 */
[----:B------:R-:W3:Y:S11]  /*46ed0*/  LDL.LU.64 R16, [R1+0x2918] ;  /* 0x0029180001107983 */ /* 0x000ef60000300a00 */
[----:B------:R-:W-:Y:S11]  /*46ee0*/  @!UPT UIADD3 URZ, URZ, URZ, URZ ;  /* 0x0000003f3f3ff290 */ /* 0x000ff6000fffe03f */
[----:B------:R-:W-:Y:S01]  /*46ef0*/  @!UPT UIADD3 URZ, URZ, URZ, URZ ;  /* 0x0000003f3f3ff290 */ /* 0x000fe2000fffe03f */
[----:B------:R-:W-:Y:S02]  /*46f00*/  IMAD.MOV.U32 R0, RZ, RZ, R20 ;  /* 0x000000ffff007224 */ /* 0x000fe400078e0014 */
[----:B------:R-:W-:Y:S02]  /*46f10*/  IMAD.MOV.U32 R2, RZ, RZ, R21 ;  /* 0x000000ffff027224 */ /* 0x000fe400078e0015 */
[----:B------:R-:W4:Y:S01]  /*46f20*/  LDL.LU.64 R20, [R1+0x2910] ;  /* 0x0029100001147983 */ /* 0x000f220000300a00 */
[----:B------:R-:W-:-:S07]  /*46f30*/  IMAD.MOV.U32 R27, RZ, RZ, R29 ;  /* 0x000000ffff1b7224 */ /* 0x000fce00078e001d */
[C---:B---3--:R-:W-:Y:S11]  /*46f40*/  HMMA.16816.F32.BF16 R16, R8.reuse, R16, R24 ;  /* 0x000000100810723c */ /* 0x048ff60000041818 */
[----:B------:R-:W-:Y:S11]  /*46f50*/  @!UPT UIADD3 URZ, URZ, URZ, URZ ;  /* 0x0000003f3f3ff290 */ /* 0x000ff6000fffe03f */
[----:B------:R-:W-:Y:S01]  /*46f60*/  @!UPT UIADD3 URZ, URZ, URZ, URZ ;  /* 0x0000003f3f3ff290 */ /* 0x000fe2000fffe03f */
[----:B------:R-:W-:Y:S01]  /*46f70*/  STL.64 [R1+0x180], R16 ;  /* 0x0001801001007387 */ /* 0x000fe20000100a00 */
[----:B------:R4:W-:Y:S02]  /*46f80*/  STL [R1+0x188], R18 ;  /* 0x0001881201007387 */ /* 0x0009e40000100800 */
[----:B------:R-:W-:Y:S02]  /*46f90*/  IMAD.MOV.U32 R29, RZ, RZ, R19 ;  /* 0x000000ffff1d7224 */ /* 0x000fe400078e0013 */
[----:B----4-:R-:W-:Y:S01]  /*46fa0*/  HMMA.16816.F32.BF16 R16, R8, R20, R12 ;  /* 0x000000140810723c */ /* 0x010fe2000004180c */
[----:B------:R-:W2:Y:S11]  /*46fb0*/  LDL.LU R12, [R1+0x2b0] ;  /* 0x0002b000010c7983 */ /* 0x000eb60000300800 */
[----:B------:R-:W-:Y:S11]  /*46fc0*/  @!UPT UIADD3 URZ, URZ, URZ, URZ ;  /* 0x0000003f3f3ff290 */ /* 0x000ff6000fffe03f */
[----:B------:R0:W-:Y:S01]  /*46fd0*/  STL.64 [R1+0x2e0], R16 ;  /* 0x0002e01001007387 */ /* 0x0001e20000100a00 */
[----:B------:R1:W-:Y:S02]  /*46fe0*/  STL.64 [R1+0x2e8], R18 ;  /* 0x0002e81201007387 */ /* 0x0003e40000100a00 */
[----:B------:R-:W2:Y:S02]  /*46ff0*/  LDL.LU R13, [R1+0x2b4] ;  /* 0x0002b400010d7983 */ /* 0x000ea40000300800 */
[----:B------:R-:W2:Y:S01]  /*47000*/  LDL.LU R14, [R1+0x2b8] ;  /* 0x0002b800010e7983 */ /* 0x000ea20000300800 */
[----:B------:R-:W2:Y:S04]  /*47010*/  LDL.LU R15, [R1+0x2bc] ;  /* 0x0002bc00010f7983 */ /* 0x000ea80000300800 */
[----:B0-----:R-:W3:Y:S01]  /*47020*/  LDL.LU R16, [R1+0x290] ;  /* 0x0002900001107983 */ /* 0x001ee20000300800 */
[----:B------:R-:W3:Y:S02]  /*47030*/  LDL.LU R17, [R1+0x294] ;  /* 0x0002940001117983 */ /* 0x000ee40000300800 */
[----:B-1----:R-:W3:Y:S02]  /*47040*/  LDL.LU R18, [R1+0x298] ;  /* 0x0002980001127983 */ /* 0x002ee40000300800 */
[----:B------:R-:W3:Y:S01]  /*47050*/  LDL.LU R19, [R1+0x29c] ;  /* 0x00029c0001137983 */ /* 0x000ee20000300800 */
[----:B------:R-:W4:Y:S01]  /*47060*/  LDL.LU R24, [R1+0x240] ;  /* 0x0002400001187983 */ /* 0x000f220000300800 */
[----:B------:R-:W4:Y:S02]  /*47070*/  LDL.LU R25, [R1+0x244] ;  /* 0x0002440001197983 */ /* 0x000f240000300800 */
[----:B------:R-:W2:Y:S02]  /*47080*/  LDL.LU R26, [R1+0x248] ;  /* 0x00024800011a7983 */ /* 0x000ea40000300800 */
[----:B------:R-:W2:Y:S02]  /*47090*/  LDL.LU R27, [R1+0x24c] ;  /* 0x00024c00011b7983 */ /* 0x000ea40000300800 */
[----:B--2---:R-:W-:Y:S01]  /*470a0*/  STL.64 [R1+0x28e8], R26 ;  /* 0x0028e81a01007387 */ /* 0x004fe20000100a00 */
[----:B----4-:R0:W-:Y:S03]  /*470b0*/  STL.64 [R1+0x28e0], R24 ;  /* 0x0028e01801007387 */ /* 0x0101e60000100a00 */
[----:B0-----:R-:W2:Y:S04]  /*470c0*/  LDL.LU.64 R24, [R1+0xd0] ;  /* 0x0000d00001187983 */ /* 0x001ea80000300a00 */
[----:B--2---:R0:W-:Y:S04]  /*470d0*/  STL.64 [R1+0x28f8], R24 ;  /* 0x0028f81801007387 */ /* 0x0041e80000100a00 */
[----:B0-----:R-:W3:Y:S01]  /*470e0*/  LDL.LU.64 R24, [R1+0xf0] ;  /* 0x0000f00001187983 */ /* 0x001ee20000300a00 */
[----:B------:R0:W-:Y:S03]  /*470f0*/  STL.64 [R1+0x28b0], R20 ;  /* 0x0028b01401007387 */ /* 0x0001e60000100a00 */
[----:B0-----:R-:W2:Y:S04]  /*47100*/  LDL.LU.64 R20, [R1+0x90] ;  /* 0x0000900001147983 */ /* 0x001ea80000300a00 */
[----:B--2---:R0:W-:Y:S04]  /*47110*/  STL.64 [R1+0x28c0], R20 ;  /* 0x0028c01401007387 */ /* 0x0041e80000100a00 */
[----:B0-----:R-:W2:Y:S01]  /*47120*/  LDL.LU.64 R20, [R1+0xa0] ;  /* 0x0000a00001147983 */ /* 0x001ea20000300a00 */
[----:B------:R-:W-:-:S02]  /*47130*/  IMAD.MOV.U32 R3, RZ, RZ, R22 ;  /* 0x000000ffff037224 */ /* 0x000fc400078e0016 */
[----:B------:R-:W-:Y:S01]  /*47140*/  IMAD.MOV.U32 R28, RZ, RZ, R23 ;  /* 0x000000ffff1c7224 */ /* 0x000fe200078e0017 */
[----:B--2---:R0:W-:Y:S04]  /*47150*/  STL.64 [R1+0x28c8], R20 ;  /* 0x0028c81401007387 */ /* 0x0041e80000100a00 */
[----:B0-----:R-:W2:Y:S01]  /*47160*/  LDL.LU R20, [R1+0x230] ;  /* 0x0002300001147983 */ /* 0x001ea20000300800 */
[----:B------:R-:W2:Y:S02]  /*47170*/  LDL.LU R21, [R1+0x234] ;  /* 0x0002340001157983 */ /* 0x000ea40000300800 */
[----:B------:R-:W4:Y:S02]  /*47180*/  LDL.LU R22, [R1+0x238] ;  /* 0x0002380001167983 */ /* 0x000f240000300800 */
[----:B------:R-:W4:Y:S02]  /*47190*/  LDL.LU R23, [R1+0x23c] ;  /* 0x00023c0001177983 */ /* 0x000f240000300800 */
[----:B----4-:R-:W-:Y:S01]  /*471a0*/  STL.64 [R1+0x28d8], R22 ;  /* 0x0028d81601007387 */ /* 0x010fe20000100a00 */
[----:B--2---:R0:W-:Y:S03]  /*471b0*/  STL.64 [R1+0x28d0], R20 ;  /* 0x0028d01401007387 */ /* 0x0041e60000100a00 */
[----:B0-----:R-:W2:Y:S01]  /*471c0*/  LDL.LU.64 R20, [R1+0xc0] ;  /* 0x0000c00001147983 */ /* 0x001ea20000300a00 */
[----:B------:R-:W-:Y:S03]  /*471d0*/  HMMA.16816.F32.BF16 R8, R8, R4, R12 ;  /* 0x000000040808723c */ /* 0x000fe6000004180c */
[----:B--2---:R0:W-:Y:S04]  /*471e0*/  STL.64 [R1+0x28f0], R20 ;  /* 0x0028f01401007387 */ /* 0x0041e80000100a00 */
[----:B0-----:R-:W2:Y:S01]  /*471f0*/  LDL.LU R20, [R1+0x250] ;  /* 0x0002500001147983 */ /* 0x001ea20000300800 */
[----:B------:R-:W2:Y:S02]  /*47200*/  LDL.LU R21, [R1+0x254] ;  /* 0x0002540001157983 */ /* 0x000ea40000300800 */
[----:B------:R-:W2:Y:S02]  /*47210*/  LDL.LU R22, [R1+0x258] ;  /* 0x0002580001167983 */ /* 0x000ea40000300800 */
[----:B------:R-:W2:Y:S01]  /*47220*/  LDL.LU R23, [R1+0x25c] ;  /* 0x00025c0001177983 */ /* 0x000ea20000300800 */
[----:B------:R-:W3:Y:S01]  /*47230*/  LDL.LU.64 R14, [R1+0x2908] ;  /* 0x00290800010e7983 */ /* 0x000ee20000300a00 */
[----:B------:R-:W3:Y:S09]  /*47240*/  LDL.LU.64 R12, [R1+0x2900] ;  /* 0x00290000010c7983 */ /* 0x000ef20000300a00 */
[----:B------:R-:W-:Y:S02]  /*47250*/  STL.64 [R1+0x280], R8 ;  /* 0x0002800801007387 */ /* 0x000fe40000100a00 */
[----:B------:R0:W-:Y:S02]  /*47260*/  STL.64 [R1+0x288], R10 ;  /* 0x0002880a01007387 */ /* 0x0001e40000100a00 */
[----:B0-----:R-:W4:Y:S04]  /*47270*/  LDL R10, [R1+0xb8] ;  /* 0x0000b800010a7983 */ /* 0x001f280000100800 */
[----:B------:R-:W4:Y:S01]  /*47280*/  LDL R11, [R1+0xbc] ;  /* 0x0000bc00010b7983 */ /* 0x000f220000100800 */
[----:B---3--:R-:W-:Y:S11]  /*47290*/  HMMA.16816.F32.BF16 R16, R12, R24, R16 ;  /* 0x000000180c10723c */ /* 0x008ff60000041810 */
[----:B------:R-:W-:Y:S11]  /*472a0*/  @!UPT UIADD3 URZ, URZ, URZ, URZ ;  /* 0x0000003f3f3ff290 */ /* 0x000ff6000fffe03f */
[----:B------:R-:W-:Y:S01]  /*472b0*/  @!UPT UIADD3 URZ, URZ, URZ, URZ ;  /* 0x0000003f3f3ff290 */ /* 0x000fe2000fffe03f */
[----:B------:R0:W-:Y:S01]  /*472c0*/  STL.64 [R1+0x340], R16 ;  /* 0x0003401001007387 */ /* 0x0001e20000100a00 */
[----:B------:R-:W-:Y:S02]  /*472d0*/  STL.64 [R1+0x348], R18 ;  /* 0x0003481201007387 */ /* 0x000fe40000100a00 */
[----:B0-----:R-:W-:Y:S02]  /*472e0*/  IMAD.MOV.U32 R16, RZ, RZ, R24 ;  /* 0x000000ffff107224 */ /* 0x001fe400078e0018 */
[----:B------:R-:W-:Y:S02]  /*472f0*/  IMAD.MOV.U32 R17, RZ, RZ, R25 ;  /* 0x000000ffff117224 */ /* 0x000fe400078e0019 */
[----:B------:R-:W2:Y:S03]  /*47300*/  LDL.LU.64 R24, [R1+0x28f8] ;  /* 0x0028f80001187983 */ /* 0x000ea60000300a00 */
[----:B------:R0:W-:Y:S02]  /*47310*/  STL.64 [R1+0x28b8], R16 ;  /* 0x0028b81001007387 */ /* 0x0001e40000100a00 */
[----:B------:R-:W-:-:S02]  /*47320*/  IMAD.MOV.U32 R8, RZ, RZ, R7 ;  /* 0x000000ffff087224 */ /* 0x000fc400078e0007 */
[----:B------:R-:W-:Y:S01]  /*47330*/  IMAD.MOV.U32 R9, RZ, RZ, R6 ;  /* 0x000000ffff097224 */ /* 0x000fe200078e0006 */
[----:B0-----:R-:W3:Y:S01]  /*47340*/  LDL.LU R16, [R1+0x210] ;  /* 0x0002100001107983 */ /* 0x001ee20000300800 */
[----:B------:R-:W3:Y:S02]  /*47350*/  LDL.LU R17, [R1+0x214] ;  /* 0x0002140001117983 */ /* 0x000ee40000300800 */
[----:B------:R-:W3:Y:S02]  /*47360*/  LDL.LU R18, [R1+0x218] ;  /* 0x0002180001127983 */ /* 0x000ee40000300800 */
[----:B------:R-:W3:Y:S01]  /*47370*/  LDL.LU R19, [R1+0x21c] ;  /* 0x00021c0001137983 */ /* 0x000ee20000300800 */
[C---:B--2---:R-:W-:Y:S01]  /*47380*/  HMMA.16816.F32.BF16 R20, R12.reuse, R24, R20 ;  /* 0x000000180c14723c */ /* 0x044fe20000041814 */
[----:B------:R-:W-:Y:S02]  /*47390*/  IMAD.MOV.U32 R7, RZ, RZ, R24 ;  /* 0x000000ffff077224 */ /* 0x000fe400078e0018 */
[----:B------:R-:W-:Y:S11]  /*473a0*/  IMAD.MOV.U32 R6, RZ, RZ, R25 ;  /* 0x000000ffff067224 */ /* 0x000ff600078e0019 */
[----:B------:R-:W-:Y:S09]  /*473b0*/  @!UPT UIADD3 URZ, URZ, URZ, URZ ;  /* 0x0000003f3f3ff290 */ /* 0x000ff2000fffe03f */
[----:B------:R0:W-:Y:S01]  /*473c0*/  STL.64 [R1+0x330], R20 ;  /* 0x0003301401007387 */ /* 0x0001e20000100a00 */
[----:B------:R-:W-:Y:S03]  /*473d0*/  STL.64 [R1+0x338], R22 ;  /* 0x0003381601007387 */ /* 0x000fe60000100a00 */
[----:B0-----:R-:W2:Y:S01]  /*473e0*/  LDL.LU.64 R20, [R1+0x28f0] ;  /* 0x0028f00001147983 */ /* 0x001ea20000300a00 */
[----:B------:R-:W2:Y:S02]  /*473f0*/  LDL.LU.64 R26, [R1+0x28e8] ;  /* 0x0028e800011a7983 */ /* 0x000ea40000300a00 */
[----:B------:R-:W2:Y:S02]  /*47400*/  LDL.LU.64 R24, [R1+0x28e0] ;  /* 0x0028e00001187983 */ /* 0x000ea40000300a00 */
[----:B------:R-:W-:Y:S01]  /*47410*/  STL.64 [R1+0x28a8], R6 ;  /* 0x0028a80601007387 */ /* 0x000fe20000100a00 */
[----:B------:R0:W-:Y:S04]  /*47420*/  STL.64 [R1+0x28a0], R4 ;  /* 0x0028a00401007387 */ /* 0x0001e80000100a00 */
        /* <DEDUP_REMOVED lines=12> */
[----:B------:R-:W2:Y:S02]  /*474f0*/  LDL.LU.64 R20, [R1+0x28d0] ;  /* 0x0028d00001147983 */ /* 0x000ea40000300a00 */
[C---:B--2---:R-:W-:Y:S11]  /*47500*/  HMMA.16816.F32.BF16 R20, R12.reuse, R8, R20 ;  /* 0x000000080c14723c */ /* 0x044ff60000041814 */
[----:B------:R-:W-:Y:S11]  /*47510*/  @!UPT UIADD3 URZ, URZ, URZ, URZ ;  /* 0x0000003f3f3ff290 */ /* 0x000ff6000fffe03f */
[----:B------:R-:W-:Y:S01]  /*47520*/  @!UPT UIADD3 URZ, URZ, URZ, URZ ;  /* 0x0000003f3f3ff290 */ /* 0x000fe2000fffe03f */
[----:B------:R0:W-:Y:S01]  /*47530*/  STL.64 [R1+0x310], R20 ;  /* 0x0003101401007387 */ /* 0x0001e20000100a00 */
[----:B------:R-:W-:Y:S03]  /*47540*/  STL.64 [R1+0x318], R22 ;  /* 0x0003181601007387 */ /* 0x000fe60000100a00 */
[----:B0-----:R-:W2:Y:S01]  /*47550*/  LDL.LU.64 R20, [R1+0x28c8] ;  /* 0x0028c80001147983 */ /* 0x001ea20000300a00 */
[----:B----4-:R-:W-:Y:S02]  /*47560*/  STL.64 [R1+0x2840], R10 ;  /* 0x0028400a01007387 */ /* 0x010fe40000100a00 */
[----:B------:R0:W-:Y:S02]  /*47570*/  STL.64 [R1+0x2838], R8 ;  /* 0x0028380801007387 */ /* 0x0001e40000100a00 */
[----:B0-----:R-:W2:Y:S01]  /*47580*/  LDL.LU R8, [R1+0x220] ;  /* 0x0002200001087983 */ /* 0x001ea20000300800 */
[----:B------:R-:W2:Y:S02]  /*47590*/  LDL.LU R9, [R1+0x224] ;  /* 0x0002240001097983 */ /* 0x000ea40000300800 */
[----:B------:R-:W2:Y:S02]  /*475a0*/  LDL.LU R10, [R1+0x228] ;  /* 0x00022800010a7983 */ /* 0x000ea40000300800 */
[----:B------:R-:W2:Y:S02]  /*475b0*/  LDL.LU R11, [R1+0x22c] ;  /* 0x00022c00010b7983 */ /* 0x000ea40000300800 */
[C---:B--2---:R-:W-:Y:S11]  /*475c0*/  HMMA.16816.F32.BF16 R8, R12.reuse, R20, R8 ;  /* 0x000000140c08723c */ /* 0x044ff60000041808 */
[----:B------:R-:W-:Y:S11]  /*475d0*/  @!UPT UIADD3 URZ, URZ, URZ, URZ ;  /* 0x0000003f3f3ff290 */ /* 0x000ff6000fffe03f */
[----:B------:R-:W-:Y:S01]  /*475e0*/  @!UPT UIADD3 URZ, URZ, URZ, URZ ;  /* 0x0000003f3f3ff290 */ /* 0x000fe2000fffe03f */
[----:B------:R-:W-:Y:S01]  /*475f0*/  STL.64 [R1+0x300], R8 ;  /* 0x0003000801007387 */ /* 0x000fe20000100a00 */
[----:B------:R0:W-:Y:S02]  /*47600*/  STL.64 [R1+0x308], R10 ;  /* 0x0003080a01007387 */ /* 0x0001e40000100a00 */
[----:B0-----:R-:W-:Y:S02]  /*47610*/  IMAD.MOV.U32 R11, RZ, RZ, R20 ;  /* 0x000000ffff0b7224 */ /* 0x001fe400078e0014 */
[----:B------:R-:W-:Y:S02]  /*47620*/  IMAD.MOV.U32 R10, RZ, RZ, R21 ;  /* 0x000000ffff0a7224 */ /* 0x000fe400078e0015 */
[----:B------:R-:W3:Y:S02]  /*47630*/  LDL.LU.64 R20, [R1+0x28c0] ;  /* 0x0028c00001147983 */ /* 0x000ee40000300a00 */
[C---:B---3--:R-:W-:Y:S11]  /*47640*/  HMMA.16816.F32.BF16 R16, R12.reuse, R20, R16 ;  /* 0x000000140c10723c */ /* 0x048ff60000041810 */
[----:B------:R-:W-:Y:S11]  /*47650*/  @!UPT UIADD3 URZ, URZ, URZ, URZ ;  /* 0x0000003f3f3ff290 */ /* 0x000ff6000fffe03f */
[----:B------:R-:W-:Y:S01]  /*47660*/  @!UPT UIADD3 URZ, URZ, URZ, URZ ;  /* 0x0000003f3f3ff290 */ /* 0x000fe2000fffe03f */
[----:B------:R0:W-:Y:S01]  /*47670*/  STL.64 [R1+0x2f0], R16 ;  /* 0x0002f01001007387 */ /* 0x0001e20000100a00 */
[----:B------:R1:W-:Y:S03]  /*47680*/  STL.64 [R1+0x2f8], R18 ;  /* 0x0002f81201007387 */ /* 0x0003e60000100a00 */
[----:B0-----:R-:W2:Y:S01]  /*47690*/  LDL.LU.64 R16, [R1+0x28b8] ;  /* 0x0028b80001107983 */ /* 0x001ea20000300a00 */
[----:B-1----:R-:W-:Y:S02]  /*476a0*/  IMAD.MOV.U32 R18, RZ, RZ, R20 ;  /* 0x000000ffff127224 */ /* 0x002fe400078e0014 */
[----:B------:R-:W-:Y:S02]  /*476b0*/  IMAD.MOV.U32 R19, RZ, RZ, R21 ;  /* 0x000000ffff137224 */ /* 0x000fe400078e0015 */
        /* <DEDUP_REMOVED lines=8> */
[----:B------:R-:W4:Y:S02]  /*47740*/  LDL.LU.64 R4, [R1+0x28a0] ;  /* 0x0028a00001047983 */ /* 0x000f240000300a00 */
[----:B------:R-:W2:Y:S02]  /*47750*/  LDL.LU R20, [R1+0x140] ;  /* 0x0001400001147983 */ /* 0x000ea40000300800 */
[----:B------:R-:W2:Y:S01]  /*47760*/  LDL.LU R21, [R1+0x144] ;  /* 0x0001440001157983 */ /* 0x000ea20000300800 */
[----:B------:R-:W2:Y:S01]  /*47770*/  LDL.LU R22, [R1+0x148] ;  /* 0x0001480001167983 */ /* 0x000ea20000300800 */
[----:B------:R-:W2:Y:S03]  /*47780*/  LDL.LU R23, [R1+0x14c] ;  /* 0x00014c0001177983 */ /* 0x000ea60000300800 */
[----:B--2---:R-:W-:Y:S01]  /*47790*/  STL.64 [R1+0x27f8], R22 ;  /* 0x0027f81601007387 */ /* 0x004fe20000100a00 */
[----:B------:R0:W-:Y:S02]  /*477a0*/  STL.64 [R1+0x27f0], R20 ;  /* 0x0027f01401007387 */ /* 0x0001e40000100a00 */
[----:B0-----:R-:W-:-:S02]  /*477b0*/  IMAD.MOV.U32 R20, RZ, RZ, R9 ;  /* 0x000000ffff147224 */ /* 0x001fc400078e0009 */
[----:B------:R-:W-:-:S05]  /*477c0*/  IMAD.MOV.U32 R21, RZ, RZ, R8 ;  /* 0x000000ffff157224 */ /* 0x000fca00078e0008 */
[----:B------:R0:W-:Y:S04]  /*477d0*/  STL.64 [R1+0x2810], R20 ;  /* 0x0028101401007387 */ /* 0x0001e80000100a00 */
[----:B0-----:R-:W4:Y:S01]  /*477e0*/  LDL.LU R20, [R1+0x1e0] ;  /* 0x0001e00001147983 */ /* 0x001f220000300800 */
[----:B------:R-:W4:Y:S02]  /*477f0*/  LDL.LU R21, [R1+0x1e4] ;  /* 0x0001e40001157983 */ /* 0x000f240000300800 */
[----:B------:R-:W4:Y:S02]  /*47800*/  LDL.LU R22, [R1+0x1e8] ;  /* 0x0001e80001167983 */ /* 0x000f240000300800 */
[----:B------:R-:W4:Y:S02]  /*47810*/  LDL.LU R23, [R1+0x1ec] ;  /* 0x0001ec0001177983 */ /* 0x000f240000300800 */
[----:B------:R-:W-:-:S02]  /*47820*/  IMAD.MOV.U32 R8, RZ, RZ, R25 ;  /* 0x000000ffff087224 */ /* 0x000fc400078e0019 */
[----:B------:R-:W-:Y:S01]  /*47830*/  IMAD.MOV.U32 R9, RZ, RZ, R24 ;  /* 0x000000ffff097224 */ /* 0x000fe200078e0018 */
[----:B----4-:R-:W-:Y:S11]  /*47840*/  HMMA.16816.F32.BF16 R12, R12, R4, R20 ;  /* 0x000000040c0c723c */ /* 0x010ff60000041814 */
[----:B------:R-:W-:Y:S11]  /*47850*/  @!UPT UIADD3 URZ, URZ, URZ, URZ ;  /* 0x0000003f3f3ff290 */ /* 0x000ff6000fffe03f */
[----:B------:R-:W-:Y:S01]  /*47860*/  @!UPT UIADD3 URZ, URZ, URZ, URZ ;  /* 0x0000003f3f3ff290 */ /* 0x000fe2000fffe03f */
[----:B------:R-:W-:Y:S01]  /*47870*/  STL.64 [R1+0x2c0], R12 ;  /* 0x0002c00c01007387 */ /* 0x000fe20000100a00 */
[----:B------:R-:W-:Y:S02]  /*47880*/  STL.64 [R1+0x2c8], R14 ;  /* 0x0002c80e01007387 */ /* 0x000fe40000100a00 */
[----:B------:R3:W-:Y:S02]  /*47890*/  STL.64 [R1+0x2858], R8 ;  /* 0x0028580801007387 */ /* 0x0007e40000100a00 */
[----:B------:R-:W2:Y:S01]  /*478a0*/  LDL.LU R24, [R1+0x170] ;  /* 0x0001700001187983 */ /* 0x000ea20000300800 */
[----:B------:R-:W2:Y:S01]  /*478b0*/  LDL.LU R25, [R1+0x174] ;  /* 0x0001740001197983 */ /* 0x000ea20000300800 */
[----:B------:R-:W4:Y:S02]  /*478c0*/  LDL.LU R26, [R1+0x178] ;  /* 0x00017800011a7983 */ /* 0x000f240000300800 */
[----:B------:R-:W4:Y:S02]  /*478d0*/  LDL.LU R27, [R1+0x17c] ;  /* 0x00017c00011b7983 */ /* 0x000f240000300800 */
[----:B---3--:R-:W-:-:S02]  /*478e0*/  IMAD.MOV.U32 R8, RZ, RZ, R7 ;  /* 0x000000ffff087224 */ /* 0x008fc400078e0007 */
[----:B------:R-:W-:Y:S01]  /*478f0*/  IMAD.MOV.U32 R9, RZ, RZ, R6 ;  /* 0x000000ffff097224 */ /* 0x000fe200078e0006 */
[----:B------:R-:W3:Y:S01]  /*47900*/  LDL.LU R7, [R1+0x289c] ;  /* 0x00289c0001077983 */ /* 0x000ee20000300800 */
[----:B------:R-:W3:Y:S03]  /*47910*/  LDL.LU R6, [R1+0x2898] ;  /* 0x0028980001067983 */ /* 0x000ee60000300800 */
[----:B------:R-:W-:Y:S04]  /*47920*/  STL.64 [R1+0x2870], R8 ;  /* 0x0028700801007387 */ /* 0x000fe80000100a00 */
[----:B----4-:R-:W-:Y:S01]  /*47930*/  STL.64 [R1+0x2830], R26 ;  /* 0x0028301a01007387 */ /* 0x010fe20000100a00 */
[----:B--2---:R0:W-:Y:S03]  /*47940*/  STL.64 [R1+0x2828], R24 ;  /* 0x0028281801007387 */ /* 0x0041e60000100a00 */
[----:B0-----:R-:W2:Y:S01]  /*47950*/  LDL.LU R24, [R1+0x1a0] ;  /* 0x0001a00001187983 */ /* 0x001ea20000300800 */
[----:B------:R-:W2:Y:S02]  /*47960*/  LDL.LU R25, [R1+0x1a4] ;  /* 0x0001a40001197983 */ /* 0x000ea40000300800 */
[----:B------:R-:W4:Y:S02]  /*47970*/  LDL.LU R26, [R1+0x1a8] ;  /* 0x0001a800011a7983 */ /* 0x000f240000300800 */
[----:B------:R-:W4:Y:S02]  /*47980*/  LDL.LU R27, [R1+0x1ac] ;  /* 0x0001ac00011b7983 */ /* 0x000f240000300800 */
[----:B------:R-:W-:-:S02]  /*47990*/  IMAD.MOV.U32 R8, RZ, RZ, R16 ;  /* 0x000000ffff087224 */ /* 0x000fc400078e0010 */
[----:B------:R-:W-:Y:S01]  /*479a0*/  IMAD.MOV.U32 R9, RZ, RZ, R17 ;  /* 0x000000ffff097224 */ /* 0x000fe200078e0011 */
[----:B------:R-:W3:Y:S01]  /*479b0*/  LDL.LU R16, [R1+0x2894] ;  /* 0x0028940001107983 */ /* 0x000ee20000300800 */
[----:B------:R-:W3:Y:S03]  /*479c0*/  LDL.LU R17, [R1+0x2890] ;  /* 0x0028900001117983 */ /* 0x000ee60000300800 */
        /* <DEDUP_REMOVED lines=14> */
[----:B----4-:R-:W-:Y:S01]  /*47ab0*/  STL.64 [R1+0x2880], R26 ;  /* 0x0028801a01007387 */ /* 0x010fe20000100a00 */
[----:B--2---:R0:W-:Y:S03]  /*47ac0*/  STL.64 [R1+0x2878], R24 ;  /* 0x0028781801007387 */ /* 0x0041e60000100a00 */
[----:B0-----:R-:W2:Y:S01]  /*47ad0*/  LDL.LU R24, [R1+0x1d0] ;  /* 0x0001d00001187983 */ /* 0x001ea20000300800 */
[----:B------:R-:W2:Y:S02]  /*47ae0*/  LDL.LU R25, [R1+0x1d4] ;  /* 0x0001d40001197983 */ /* 0x000ea40000300800 */
[----:B------:R-:W2:Y:S02]  /*47af0*/  LDL.LU R26, [R1+0x1d8] ;  /* 0x0001d800011a7983 */ /* 0x000ea40000300800 */
[----:B------:R-:W2:Y:S01]  /*47b00*/  LDL.LU R27, [R1+0x1dc] ;  /* 0x0001dc00011b7983 */ /* 0x000ea20000300800 */
[----:B------:R-:W2:Y:S01]  /*47b10*/  LDL.LU R18, [R1+0x288c] ;  /* 0x00288c0001127983 */ /* 0x000ea20000300800 */
[----:B------:R-:W2:Y:S02]  /*47b20*/  LDL.LU R19, [R1+0x2888] ;  /* 0x0028880001137983 */ /* 0x000ea40000300800 */
[----:B---3--:R-:W-:Y:S02]  /*47b30*/  STL.64 [R1+0x2808], R6 ;  /* 0x0028080601007387 */ /* 0x008fe40000100a00 */
[----:B------:R0:W-:Y:S02]  /*47b40*/  STL.64 [R1+0x2800], R4 ;  /* 0x0028000401007387 */ /* 0x0001e40000100a00 */
[----:B0-----:R-:W3:Y:S01]  /*47b50*/  LDL.LU R4, [R1+0x150] ;  /* 0x0001500001047983 */ /* 0x001ee20000300800 */
[----:B------:R-:W3:Y:S02]  /*47b60*/  LDL.LU R5, [R1+0x154] ;  /* 0x0001540001057983 */ /* 0x000ee40000300800 */
[----:B------:R-:W4:Y:S02]  /*47b70*/  LDL.LU R6, [R1+0x158] ;  /* 0x0001580001067983 */ /* 0x000f240000300800 */
[----:B------:R-:W4:Y:S02]  /*47b80*/  LDL.LU R7, [R1+0x15c] ;  /* 0x00015c0001077983 */ /* 0x000f240000300800 */
[----:B------:R-:W-:-:S02]  /*47b90*/  IMAD.MOV.U32 R12, RZ, RZ, R11 ;  /* 0x000000ffff0c7224 */ /* 0x000fc400078e000b */
[----:B------:R-:W-:Y:S02]  /*47ba0*/  IMAD.MOV.U32 R13, RZ, RZ, R10 ;  /* 0x000000ffff0d7224 */ /* 0x000fe400078e000a */
[C---:B--2---:R-:W-:Y:S01]  /*47bb0*/  HMMA.16816.F32.BF16 R8, R16.reuse, R8, R24 ;  /* 0x000000081008723c */ /* 0x044fe20000041818 */
[----:B----4-:R-:W-:Y:S01]  /*47bc0*/  STL.64 [R1+0x2820], R6 ;  /* 0x0028200601007387 */ /* 0x010fe20000100a00 */
[----:B---3--:R0:W-:Y:S03]  /*47bd0*/  STL.64 [R1+0x2818], R4 ;  /* 0x0028180401007387 */ /* 0x0081e60000100a00 */
[----:B0-----:R-:W2:Y:S01]  /*47be0*/  LDL.LU R4, [R1+0x160] ;  /* 0x0001600001047983 */ /* 0x001ea20000300800 */
[----:B------:R-:W2:Y:S02]  /*47bf0*/  LDL.LU R5, [R1+0x164] ;  /* 0x0001640001057983 */ /* 0x000ea40000300800 */
[----:B------:R-:W2:Y:S02]  /*47c00*/  LDL.LU R6, [R1+0x168] ;  /* 0x0001680001067983 */ /* 0x000ea40000300800 */
[----:B------:R-:W2:Y:S01]  /*47c10*/  LDL.LU R7, [R1+0x16c] ;  /* 0x00016c0001077983 */ /* 0x000ea20000300800 */
[----:B------:R-:W3:Y:S04]  /*47c20*/  LDL R14, [R1+0xa8] ;  /* 0x0000a800010e7983 */ /* 0x000ee80000100800 */
[----:B------:R-:W3:Y:S01]  /*47c30*/  LDL R15, [R1+0xac] ;  /* 0x0000ac00010f7983 */ /* 0x000ee20000100800 */
[----:B------:R-:W4:Y:S02]  /*47c40*/  LDL.LU.64 R26, [R1+0x2880] ;  /* 0x00288000011a7983 */ /* 0x000f240000300a00 */
[----:B------:R-:W4:Y:S05]  /*47c50*/  LDL.LU.64 R24, [R1+0x2878] ;  /* 0x0028780001187983 */ /* 0x000f2a0000300a00 */
[----:B------:R0:W-:Y:S01]  /*47c60*/  STL.64 [R1+0x2b0], R8 ;  /* 0x0002b00801007387 */ /* 0x0001e20000100a00 */
[----:B------:R4:W-:Y:S04]  /*47c70*/  STL.64 [R1+0x2b8], R10 ;  /* 0x0002b80a01007387 */ /* 0x0009e80000100a00 */
        /* <DEDUP_REMOVED lines=12> */
[----:B------:R-:W-:Y:S01]  /*47d40*/  STL.64 [R1+0x290], R8 ;  /* 0x0002900801007387 */ /* 0x000fe20000100a00 */
[----:B------:R0:W-:Y:S03]  /*47d50*/  STL.64 [R1+0x298], R10 ;  /* 0x0002980a01007387 */ /* 0x0001e60000100a00 */
[----:B0-----:R-:W2:Y:S01]  /*47d60*/  LDL.LU.64 R10, [R1+0x2840] ;  /* 0x00284000010a7983 */ /* 0x001ea20000300a00 */
[----:B------:R-:W4:Y:S02]  /*47d70*/  LDL.LU.64 R8, [R1+0x2838] ;  /* 0x0028380001087983 */ /* 0x000f240000300a00 */
[C---:B----4-:R-:W-:Y:S11]  /*47d80*/  HMMA.16816.F32.BF16 R24, R16.reuse, R8, R24 ;  /* 0x000000081018723c */ /* 0x050ff60000041818 */
[----:B------:R-:W-:Y:S11]  /*47d90*/  @!UPT UIADD3 URZ, URZ, URZ, URZ ;  /* 0x0000003f3f3ff290 */ /* 0x000ff6000fffe03f */
[----:B------:R-:W-:Y:S01]  /*47da0*/  @!UPT UIADD3 URZ, URZ, URZ, URZ ;  /* 0x0000003f3f3ff290 */ /* 0x000fe2000fffe03f */
[----:B------:R-:W-:Y:S01]  /*47db0*/  STL.64 [R1+0x270], R24 ;  /* 0x0002701801007387 */ /* 0x000fe20000100a00 */
[----:B------:R0:W-:Y:S03]  /*47dc0*/  STL.64 [R1+0x278], R26 ;  /* 0x0002781a01007387 */ /* 0x0001e60000100a00 */
[----:B0-----:R-:W4:Y:S01]  /*47dd0*/  LDL.LU.64 R26, [R1+0x2830] ;  /* 0x00283000011a7983 */ /* 0x001f220000300a00 */
[----:B------:R-:W4:Y:S02]  /*47de0*/  LDL.LU.64 R24, [R1+0x2828] ;  /* 0x0028280001187983 */ /* 0x000f240000300a00 */
[----:B--2---:R0:W-:Y:S02]  /*47df0*/  STL.64 [R1+0x27c8], R10 ;  /* 0x0027c80a01007387 */ /* 0x0041e40000100a00 */
[----:B------:R-:W2:Y:S01]  /*47e00*/  LDL.LU R8, [R1+0x120] ;  /* 0x0001200001087983 */ /* 0x000ea20000300800 */
[----:B------:R-:W2:Y:S04]  /*47e10*/  LDL.LU R9, [R1+0x124] ;  /* 0x0001240001097983 */ /* 0x000ea80000300800 */
[----:B0-----:R-:W2:Y:S01]  /*47e20*/  LDL.LU R10, [R1+0x128] ;  /* 0x00012800010a7983 */ /* 0x001ea20000300800 */
[----:B------:R-:W2:Y:S01]  /*47e30*/  LDL.LU R11, [R1+0x12c] ;  /* 0x00012c00010b7983 */ /* 0x000ea20000300800 */
[C---:B----4-:R-:W-:Y:S02]  /*47e40*/  HMMA.16816.F32.BF16 R24, R16.reuse, R12, R24 ;  /* 0x0000000c1018723c */ /* 0x050fe40000041818 */
[----:B--2---:R0:W-:Y:S01]  /*47e50*/  STL.64 [R1+0x27d8], R10 ;  /* 0x0027d80a01007387 */ /* 0x0041e20000100a00 */
[----:B------:R-:W-:Y:S03]  /*47e60*/  STL.64 [R1+0x27d0], R8 ;  /* 0x0027d00801007387 */ /* 0x000fe60000100a00 */
[----:B0-----:R-:W2:Y:S01]  /*47e70*/  LDL.64 R10, [R1+0xf8] ;  /* 0x0000f800010a7983 */ /* 0x001ea20000100a00 */
[----:B---3--:R0:W-:Y:S03]  /*47e80*/  STL.64 [R1+0x27b0], R14 ;  /* 0x0027b00e01007387 */ /* 0x0081e60000100a00 */
[----:B0-----:R-:W3:Y:S11]  /*47e90*/  LDL.64 R14, [R1+0xc8] ;  /* 0x0000c800010e7983 */ /* 0x001ef60000100a00 */
[----:B------:R-:W-:Y:S02]  /*47ea0*/  @!UPT UIADD3 URZ, URZ, URZ, URZ ;  /* 0x0000003f3f3ff290 */ /* 0x000fe4000fffe03f */
[----:B------:R0:W-:Y:S02]  /*47eb0*/  STL.64 [R1+0x260], R24 ;  /* 0x0002601801007387 */ /* 0x0001e40000100a00 */
[----:B------:R1:W-:Y:S01]  /*47ec0*/  STL.64 [R1+0x268], R26 ;  /* 0x0002681a01007387 */ /* 0x0003e20000100a00 */
[----:B0-----:R-:W4:Y:S01]  /*47ed0*/  LDL.LU R24, [R1] ;  /* 0x0000000001187983 */ /* 0x001f220000300800 */
[----:B------:R-:W4:Y:S02]  /*47ee0*/  LDL.LU R25, [R1+0x4] ;  /* 0x0000040001197983 */ /* 0x000f240000300800 */
[----:B-1----:R-:W2:Y:S02]  /*47ef0*/  LDL.LU R26, [R1+0x8] ;  /* 0x00000800011a7983 */ /* 0x002ea40000300800 */
[----:B------:R-:W2:Y:S01]  /*47f00*/  LDL.LU R27, [R1+0xc] ;  /* 0x00000c00011b7983 */ /* 0x000ea20000300800 */
[C---:B------:R-:W-:Y:S01]  /*47f10*/  HMMA.16816.F32.BF16 R20, R16.reuse, R20, R4 ;  /* 0x000000141014723c */ /* 0x040fe20000041804 */
[----:B--2---:R0:W-:Y:S01]  /*47f20*/  STL.64 [R1+0x2730], R26 ;  /* 0x0027301a01007387 */ /* 0x0041e20000100a00 */
[----:B----4-:R-:W-:Y:S03]  /*47f30*/  STL.64 [R1+0x2728], R24 ;  /* 0x0027281801007387 */ /* 0x010fe60000100a00 */
[----:B0-----:R-:W2:Y:S04]  /*47f40*/  LDL R26, [R1+0xd8] ;  /* 0x0000d800011a7983 */ /* 0x001ea80000100800 */
[----:B------:R-:W2:Y:S01]  /*47f50*/  LDL R27, [R1+0xdc] ;  /* 0x0000dc00011b7983 */ /* 0x000ea20000100800 */
[----:B------:R-:W4:Y:S02]  /*47f60*/  LDL.LU.64 R6, [R1+0x2820] ;  /* 0x0028200001067983 */ /* 0x000f240000300a00 */
[----:B------:R-:W4:Y:S11]  /*47f70*/  LDL.LU.64 R4, [R1+0x2818] ;  /* 0x0028180001047983 */ /* 0x000f360000300a00 */
[----:B------:R0:W-:Y:S01]  /*47f80*/  STL.64 [R1+0x250], R20 ;  /* 0x0002501401007387 */ /* 0x0001e20000100a00 */
[----:B------:R4:W-:Y:S04]  /*47f90*/  STL.64 [R1+0x258], R22 ;  /* 0x0002581601007387 */ /* 0x0009e80000100a00 */
[----:B0-----:R-:W4:Y:S02]  /*47fa0*/  LDL.LU.64 R20, [R1+0x2810] ;  /* 0x0028100001147983 */ /* 0x001f240000300a00 */
[C---:B----4-:R-:W-:Y:S02]  /*47fb0*/  HMMA.16816.F32.BF16 R20, R16.reuse, R20, R4 ;  /* 0x000000141014723c */ /* 0x050fe40000041804 */
[----:B------:R-:W4:Y:S01]  /*47fc0*/  LDL.LU.64 R6, [R1+0x2808] ;  /* 0x0028080001067983 */ /* 0x000f220000300a00 */
        /* <DEDUP_REMOVED lines=14> */
[----:B-1----:R-:W3:Y:S02]  /*480b0*/  LDL.LU R18, [R1+0x118] ;  /* 0x0001180001127983 */ /* 0x002ee40000300800 */
[----:B------:R-:W3:Y:S01]  /*480c0*/  LDL.LU R19, [R1+0x11c] ;  /* 0x00011c0001137983 */ /* 0x000ee20000300800 */
[----:B----4-:R0:W-:Y:S01]  /*480d0*/  STL.64 [R1+0x2778], R6 ;  /* 0x0027780601007387 */ /* 0x0101e20000100a00 */
[----:B------:R-:W2:Y:S02]  /*480e0*/  LDL.LU R4, [R1+0x130] ;  /* 0x0001300001047983 */ /* 0x000ea40000300800 */
[----:B------:R-:W2:Y:S01]  /*480f0*/  LDL.LU R5, [R1+0x134] ;  /* 0x0001340001057983 */ /* 0x000ea20000300800 */
[----:B0-----:R-:W2:Y:S01]  /*48100*/  LDL.LU R6, [R1+0x138] ;  /* 0x0001380001067983 */ /* 0x001ea20000300800 */
[----:B------:R-:W2:Y:S02]  /*48110*/  LDL.LU R7, [R1+0x13c] ;  /* 0x00013c0001077983 */ /* 0x000ea40000300800 */
[C---:B--2---:R-:W-:Y:S11]  /*48120*/  HMMA.16816.F32.BF16 R4, R20.reuse, R10, R4 ;  /* 0x0000000a1404723c */ /* 0x044ff60000041804 */
[----:B------:R-:W-:Y:S11]  /*48130*/  @!UPT UIADD3 URZ, URZ, URZ, URZ ;  /* 0x0000003f3f3ff290 */ /* 0x000ff6000fffe03f */
[----:B------:R-:W-:Y:S01]  /*48140*/  @!UPT UIADD3 URZ, URZ, URZ, URZ ;  /* 0x0000003f3f3ff290 */ /* 0x000fe2000fffe03f */
[----:B------:R0:W-:Y:S01]  /*48150*/  STL.64 [R1+0x220], R4 ;  /* 0x0002200401007387 */ /* 0x0001e20000100a00 */
[----:B------:R-:W-:Y:S02]  /*48160*/  STL.64 [R1+0x228], R6 ;  /* 0x0002280601007387 */ /* 0x000fe40000100a00 */
[----:B0-----:R-:W-:Y:S02]  /*48170*/  IMAD.MOV.U32 R5, RZ, RZ, R10 ;  /* 0x000000ffff057224 */ /* 0x001fe400078e000a */
[----:B------:R-:W-:Y:S02]  /*48180*/  IMAD.MOV.U32 R4, RZ, RZ, R11 ;  /* 0x000000ffff047224 */ /* 0x000fe400078e000b */
[----:B------:R-:W2:Y:S01]  /*48190*/  LDL.LU.64 R10, [R1+0x27d8] ;  /* 0x0027d800010a7983 */ /* 0x000ea20000300a00 */
[----:B------:R-:W2:Y:S02]  /*481a0*/  LDL.LU.64 R8, [R1+0x27d0] ;  /* 0x0027d00001087983 */ /* 0x000ea40000300a00 */
[C---:B--2---:R-:W-:Y:S11]  /*481b0*/  HMMA.16816.F32.BF16 R8, R20.reuse, R26, R8 ;  /* 0x0000001a1408723c */ /* 0x044ff60000041808 */
[----:B------:R-:W-:Y:S11]  /*481c0*/  @!UPT UIADD3 URZ, URZ, URZ, URZ ;  /* 0x0000003f3f3ff290 */ /* 0x000ff6000fffe03f */
[----:B------:R-:W-:Y:S01]  /*481d0*/  @!UPT UIADD3 URZ, URZ, URZ, URZ ;  /* 0x0000003f3f3ff290 */ /* 0x000fe2000fffe03f */
[----:B------:R-:W-:Y:S01]  /*481e0*/  STL.64 [R1+0x210], R8 ;  /* 0x0002100801007387 */ /* 0x000fe20000100a00 */
[----:B------:R0:W-:Y:S03]  /*481f0*/  STL.64 [R1+0x218], R10 ;  /* 0x0002180a01007387 */ /* 0x0001e60000100a00 */
[----:B0-----:R-:W2:Y:S01]  /*48200*/  LDL.LU.64 R10, [R1+0x27c8] ;  /* 0x0027c800010a7983 */ /* 0x001ea20000300a00 */
[----:B------:R0:W-:Y:S02]  /*48210*/  STL.64 [R1+0x2748], R26 ;  /* 0x0027481a01007387 */ /* 0x0001e40000100a00 */
[----:B0-----:R-:W-:Y:S02]  /*48220*/  IMAD.MOV.U32 R26, RZ, RZ, R5 ;  /* 0x000000ffff1a7224 */ /* 0x001fe400078e0005 */
[----:B------:R-:W-:Y:S02]  /*48230*/  IMAD.MOV.U32 R27, RZ, RZ, R4 ;  /* 0x000000ffff1b7224 */ /* 0x000fe400078e0004 */
[----:B---3--:R-:W-:Y:S03]  /*48240*/  HMMA.16816.F32.BF16 R4, R20, R14, R16 ;  /* 0x0000000e1404723c */ /* 0x008fe60000041810 */
[----:B------:R0:W-:Y:S11]  /*48250*/  STL.64 [R1+0x2770], R26 ;  /* 0x0027701a01007387 */ /* 0x0001f60000100a00 */
[----:B------:R-:W-:Y:S09]  /*48260*/  @!UPT UIADD3 URZ, URZ, URZ, URZ ;  /* 0x0000003f3f3ff290 */ /* 0x000ff2000fffe03f */
[----:B------:R-:W-:Y:S01]  /*48270*/  STL.64 [R1+0x200], R4 ;  /* 0x0002000401007387 */ /* 0x000fe20000100a00 */
[----:B------:R1:W-:Y:S02]  /*48280*/  STL.64 [R1+0x208], R6 ;  /* 0x0002080601007387 */ /* 0x0003e40000100a00 */
[----:B------:R-:W3:Y:S02]  /*48290*/  LDL.LU R24, [R1+0x30] ;  /* 0x0000300001187983 */ /* 0x000ee40000300800 */
[----:B------:R-:W3:Y:S01]  /*482a0*/  LDL.LU R25, [R1+0x34] ;  /* 0x0000340001197983 */ /* 0x000ee20000300800 */
[----:B0-----:R-:W4:Y:S01]  /*482b0*/  LDL.LU R26, [R1+0x38] ;  /* 0x00003800011a7983 */ /* 0x001f220000300800 */
[----:B------:R-:W4:Y:S02]  /*482c0*/  LDL.LU R27, [R1+0x3c] ;  /* 0x00003c00011b7983 */ /* 0x000f240000300800 */
[----:B------:R-:W-:Y:S01]  /*482d0*/  IMAD.MOV.U32 R9, RZ, RZ, R14 ;  /* 0x000000ffff097224 */ /* 0x000fe200078e000e */
[----:B----4-:R-:W-:Y:S01]  /*482e0*/  STL.64 [R1+0x2788], R26 ;  /* 0x0027881a01007387 */ /* 0x010fe20000100a00 */
[----:B---3--:R-:W-:Y:S02]  /*482f0*/  STL.64 [R1+0x2780], R24 ;  /* 0x0027801801007387 */ /* 0x008fe40000100a00 */
[----:B-1----:R-:W3:Y:S02]  /*48300*/  LDL R6, [R1+0x88] ;  /* 0x0000880001067983 */ /* 0x002ee40000100800 */
[----:B------:R-:W3:Y:S01]  /*48310*/  LDL R7, [R1+0x8c] ;  /* 0x00008c0001077983 */ /* 0x000ee20000100800 */
[----:B------:R-:W2:Y:S01]  /*48320*/  LDL.LU R12, [R1+0x100] ;  /* 0x00010000010c7983 */ /* 0x000ea20000300800 */
[----:B------:R-:W2:Y:S02]  /*48330*/  LDL.LU R13, [R1+0x104] ;  /* 0x00010400010d7983 */ /* 0x000ea40000300800 */
[----:B------:R-:W-:-:S02]  /*48340*/  IMAD.MOV.U32 R8, RZ, RZ, R15 ;  /* 0x000000ffff087224 */ /* 0x000fc400078e000f */
[----:B------:R-:W2:Y:S01]  /*48350*/  LDL.LU R14, [R1+0x108] ;  /* 0x00010800010e7983 */ /* 0x000ea20000300800 */
[----:B------:R-:W2:Y:S04]  /*48360*/  LDL.LU R15, [R1+0x10c] ;  /* 0x00010c00010f7983 */ /* 0x000ea80000300800 */
[----:B---3--:R0:W-:Y:S04]  /*48370*/  STL.64 [R1+0x2790], R6 ;  /* 0x0027900601007387 */ /* 0x0081e80000100a00 */
[----:B0-----:R-:W3:Y:S04]  /*48380*/  LDL.64 R6, [R1+0x98] ;  /* 0x0000980001067983 */ /* 0x001ee80000100a00 */
[----:B---3--:R0:W-:Y:S01]  /*48390*/  STL.64 [R1+0x27a8], R6 ;  /* 0x0027a80601007387 */ /* 0x0081e20000100a00 */
[----:B------:R-:W3:Y:S02]  /*483a0*/  LDL.LU R24, [R1+0x50] ;  /* 0x0000500001187983 */ /* 0x000ee40000300800 */
[----:B------:R-:W3:Y:S02]  /*483b0*/  LDL.LU R25, [R1+0x54] ;  /* 0x0000540001197983 */ /* 0x000ee40000300800 */
[----:B------:R-:W4:Y:S01]  /*483c0*/  LDL.LU R26, [R1+0x58] ;  /* 0x00005800011a7983 */ /* 0x000f220000300800 */
[----:B------:R-:W4:Y:S01]  /*483d0*/  LDL.LU R27, [R1+0x5c] ;  /* 0x00005c00011b7983 */ /* 0x000f220000300800 */
[----:B------:R-:W2:Y:S02]  /*483e0*/  LDL.LU R4, [R1+0xe0] ;  /* 0x0000e00001047983 */ /* 0x000ea40000300800 */
[----:B------:R-:W2:Y:S01]  /*483f0*/  LDL.LU R5, [R1+0xe4] ;  /* 0x0000e40001057983 */ /* 0x000ea20000300800 */
[----:B0-----:R-:W2:Y:S01]  /*48400*/  LDL.LU R6, [R1+0xe8] ;  /* 0x0000e80001067983 */ /* 0x001ea20000300800 */
[----:B------:R-:W2:Y:S02]  /*48410*/  LDL.LU R7, [R1+0xec] ;  /* 0x0000ec0001077983 */ /* 0x000ea40000300800 */
[----:B------:R-:W-:-:S02]  /*48420*/  IMAD.MOV.U32 R16, RZ, RZ, R0 ;  /* 0x000000ffff107224 */ /* 0x000fc400078e0000 */
[----:B------:R-:W-:Y:S02]  /*48430*/  IMAD.MOV.U32 R18, RZ, RZ, R3 ;  /* 0x000000ffff127224 */ /* 0x000fe400078e0003 */
[----:B------:R-:W-:Y:S02]  /*48440*/  IMAD.MOV.U32 R19, RZ, RZ, R28 ;  /* 0x000000ffff137224 */ /* 0x000fe400078e001c */
[----:B------:R-:W-:Y:S01]  /*48450*/  IMAD.MOV.U32 R17, RZ, RZ, R2 ;  /* 0x000000ffff117224 */ /* 0x000fe200078e0002 */
[----:B----4-:R-:W-:Y:S01]  /*48460*/  STL.64 [R1+0x27a0], R26 ;  /* 0x0027a01a01007387 */ /* 0x010fe20000100a00 */
[----:B---3--:R0:W-:Y:S03]  /*48470*/  STL.64 [R1+0x2798], R24 ;  /* 0x0027981801007387 */ /* 0x0081e60000100a00 */
[----:B0-----:R-:W3:Y:S01]  /*48480*/  LDL.LU R24, [R1+0x60] ;  /* 0x0000600001187983 */ /* 0x001ee20000300800 */
[----:B------:R-:W3:Y:S02]  /*48490*/  LDL.LU R25, [R1+0x64] ;  /* 0x0000640001197983 */ /* 0x000ee40000300800 */
[----:B------:R-:W3:Y:S02]  /*484a0*/  LDL.LU R26, [R1+0x68] ;  /* 0x00006800011a7983 */ /* 0x000ee40000300800 */
[----:B------:R-:W3:Y:S01]  /*484b0*/  LDL.LU R27, [R1+0x6c] ;  /* 0x00006c00011b7983 */ /* 0x000ee20000300800 */
[----:B------:R-:W4:Y:S01]  /*484c0*/  LDL.LU R0, [R1+0x27c4] ;  /* 0x0027c40001007983 */ /* 0x000f220000300800 */
[----:B------:R-:W3:Y:S02]  /*484d0*/  LDL.LU R2, [R1+0x27c0] ;  /* 0x0027c00001027983 */ /* 0x000ee40000300800 */
[----:B------:R-:W3:Y:S02]  /*484e0*/  LDL.LU R3, [R1+0x27bc] ;  /* 0x0027bc0001037983 */ /* 0x000ee40000300800 */
[----:B------:R-:W3:Y:S01]  /*484f0*/  LDL.LU R28, [R1+0x27b8] ;  /* 0x0027b800011c7983 */ /* 0x000ee20000300800 */
[----:B------:R-:W-:Y:S01]  /*48500*/  STL.64 [R1+0x2740], R18 ;  /* 0x0027401201007387 */ /* 0x000fe20000100a00 */
[----:B------:R0:W-:Y:S03]  /*48510*/  STL.64 [R1+0x2738], R16 ;  /* 0x0027381001007387 */ /* 0x0001e60000100a00 */
[----:B0-----:R-:W3:Y:S01]  /*48520*/  LDL.LU R16, [R1+0x10] ;  /* 0x0000100001107983 */ /* 0x001ee20000300800 */
[----:B------:R-:W3:Y:S02]  /*48530*/  LDL.LU R17, [R1+0x14] ;  /* 0x0000140001117983 */ /* 0x000ee40000300800 */
[----:B------:R-:W3:Y:S02]  /*48540*/  LDL.LU R18, [R1+0x18] ;  /* 0x0000180001127983 */ /* 0x000ee40000300800 */
[----:B------:R-:W3:Y:S01]  /*48550*/  LDL.LU R19, [R1+0x1c] ;  /* 0x00001c0001137983 */ /* 0x000ee20000300800 */
[----:B--2---:R-:W-:Y:S01]  /*48560*/  HMMA.16816.F32.BF16 R12, R20, R10, R12 ;  /* 0x0000000a140c723c */ /* 0x004fe2000004180c */
[----:B---3--:R0:W-:Y:S01]  /*48570*/  STL.64 [R1+0x2758], R18 ;  /* 0x0027581201007387 */ /* 0x0081e20000100a00 */
[----:B------:R1:W-:Y:S02]  /*48580*/  STL.64 [R1+0x2750], R16 ;  /* 0x0027501001007387 */ /* 0x0003e40000100a00 */
[----:B0-----:R-:W-:-:S02]  /*48590*/  IMAD.MOV.U32 R18, RZ, RZ, R2 ;  /* 0x000000ffff127224 */ /* 0x001fc400078e0002 */
[----:B----4-:R-:W-:Y:S11]  /*485a0*/  IMAD.MOV.U32 R19, RZ, RZ, R0 ;  /* 0x000000ffff137224 */ /* 0x010ff600078e0000 */
[----:B------:R-:W-:Y:S07]  /*485b0*/  @!UPT UIADD3 URZ, URZ, URZ, URZ ;  /* 0x0000003f3f3ff290 */ /* 0x000fee000fffe03f */
[----:B------:R-:W-:Y:S02]  /*485c0*/  IMAD.MOV.U32 R2, RZ, RZ, R14 ;  /* 0x000000ffff027224 */ /* 0x000fe400078e000e */
[----:B------:R-:W-:Y:S02]  /*485d0*/  IMAD.MOV.U32 R0, RZ, RZ, R15 ;  /* 0x000000ffff007224 */ /* 0x000fe400078e000f */
[----:B------:R-:W2:Y:S01]  /*485e0*/  LDL.LU.64 R14, [R1+0x27b0] ;  /* 0x0027b000010e7983 */ /* 0x000ea20000300a00 */
[----:B-1----:R-:W-:Y:S02]  /*485f0*/  IMAD.MOV.U32 R16, RZ, RZ, R28 ;  /* 0x000000ffff107224 */ /* 0x002fe400078e001c */
[----:B------:R-:W-:Y:S02]  /*48600*/  IMAD.MOV.U32 R17, RZ, RZ, R3 ;  /* 0x000000ffff117224 */ /* 0x000fe400078e0003 */
[----:B------:R-:W-:Y:S02]  /*48610*/  IMAD.MOV.U32 R28, RZ, RZ, R12 ;  /* 0x000000ffff1c7224 */ /* 0x000fe400078e000c */
[----:B------:R-:W-:Y:S01]  /*48620*/  IMAD.MOV.U32 R3, RZ, RZ, R13 ;  /* 0x000000ffff037224 */ /* 0x000fe200078e000d */
[----:B------:R0:W-:Y:S04]  /*48630*/  STL [R1+0x2678], R0 ;  /* 0x0026780001007387 */ /* 0x0001e80000100800 */
[----:B0-----:R-:W3:Y:S01]  /*48640*/  LDL R0, [R1+0x384] ;  /* 0x0003840001007983 */ /* 0x001ee20000100800 */
[----:B------:R-:W-:Y:S02]  /*48650*/  STL [R1+0x2674], R2 ;  /* 0x0026740201007387 */ /* 0x000fe40000100800 */
[----:B------:R-:W-:Y:S02]  /*48660*/  STL [R1+0x2670], R28 ;  /* 0x0026701c01007387 */ /* 0x000fe40000100800 */
[----:B------:R-:W-:Y:S01]  /*48670*/  STL [R1+0x25a8], R3 ;  /* 0x0025a80301007387 */ /* 0x000fe20000100800 */
[C---:B--2---:R-:W-:Y:S11]  /*48680*/  HMMA.16816.F32.BF16 R4, R20.reuse, R14, R4 ;  /* 0x0000000e1404723c */ /* 0x044ff60000041804 */
[----:B------:R-:W-:Y:S11]  /*48690*/  @!UPT UIADD3 URZ, URZ, URZ, URZ ;  /* 0x0000003f3f3ff290 */ /* 0x000ff6000fffe03f */
[----:B------:R-:W-:Y:S01]  /*486a0*/  @!UPT UIADD3 URZ, URZ, URZ, URZ ;  /* 0x0000003f3f3ff290 */ /* 0x000fe2000fffe03f */
[----:B------:R-:W-:Y:S01]  /*486b0*/  STL.64 [R1+0x1e0], R4 ;  /* 0x0001e00401007387 */ /* 0x000fe20000100a00 */
[----:B------:R0:W-:Y:S03]  /*486c0*/  STL.64 [R1+0x1e8], R6 ;  /* 0x0001e80601007387 */ /* 0x0001e60000100a00 */
[----:B0-----:R-:W2:Y:S02]  /*486d0*/  LDL.LU.64 R6, [R1+0x27a8] ;  /* 0x0027a80001067983 */ /* 0x001ea40000300a00 */
        /* <DEDUP_REMOVED lines=9> */
[C---:B--2---:R-:W-:Y:S01]  /*48770*/  HMMA.16816.F32.BF16 R4, R20.reuse, R6, R24 ;  /* 0x000000061404723c */ /* 0x044fe20000041818 */
[----:B------:R-:W2:Y:S01]  /*48780*/  LDL.LU.64 R26, [R1+0x2788] ;  /* 0x00278800011a7983 */ /* 0x000ea20000300a00 */
[----:B------:R-:W2:Y:S11]  /*48790*/  LDL.LU.64 R24, [R1+0x2780] ;  /* 0x0027800001187983 */ /* 0x000eb60000300a00 */
[----:B------:R-:W-:Y:S10]  /*487a0*/  @!UPT UIADD3 URZ, URZ, URZ, URZ ;  /* 0x0000003f3f3ff290 */ /* 0x000ff4000fffe03f */
[----:B------:R-:W-:Y:S01]  /*487b0*/  STL.64 [R1+0x1c0], R4 ;  /* 0x0001c00401007387 */ /* 0x000fe20000100a00 */
[----:B------:R0:W-:Y:S03]  /*487c0*/  STL.64 [R1+0x1c8], R6 ;  /* 0x0001c80601007387 */ /* 0x0001e60000100a00 */
[----:B0-----:R-:W2:Y:S02]  /*487d0*/  LDL.LU.64 R6, [R1+0x2778] ;  /* 0x0027780001067983 */ /* 0x001ea40000300a00 */
[----:B--2---:R-:W-:Y:S02]  /*487e0*/  HMMA.16816.F32.BF16 R20, R20, R6, R24 ;  /* 0x000000061414723c */ /* 0x004fe40000041818 */
[----:B------:R-:W2:Y:S01]  /*487f0*/  LDL.LU.64 R26, [R1+0x2770] ;  /* 0x00277000011a7983 */ /* 0x000ea20000300a00 */
[----:B------:R-:W2:Y:S02]  /*48800*/  LDL.LU.64 R6, [R1+0x2768] ;  /* 0x0027680001067983 */ /* 0x000ea40000300a00 */
[----:B------:R-:W2:Y:S11]  /*48810*/  LDL.LU.64 R4, [R1+0x2760] ;  /* 0x0027600001047983 */ /* 0x000eb60000300a00 */
[----:B------:R-:W-:Y:S07]  /*48820*/  @!UPT UIADD3 URZ, URZ, URZ, URZ ;  /* 0x0000003f3f3ff290 */ /* 0x000fee000fffe03f */
        /* <DEDUP_REMOVED lines=19> */
[C---:B----4-:R-:W-:Y:S01]  /*48960*/  HMMA.16816.F32.BF16 R20, R4.reuse, R22, R24 ;  /* 0x000000160414723c */ /* 0x050fe20000041818 */
[----:B------:R-:W4:Y:S01]  /*48970*/  LDL.LU.64 R26, [R1+0x2720] ;  /* 0x00272000011a7983 */ /* 0x000f220000300a00 */
[----:B------:R-:W4:Y:S06]  /*48980*/  LDL.LU.64 R24, [R1+0x2718] ;  /* 0x0027180001187983 */ /* 0x000f2c0000300a00 */
[C---:B--2---:R-:W-:Y:S01]  /*48990*/  HMMA.16816.F32.BF16 R16, R4.reuse, R14, R16 ;  /* 0x0000000e0410723c */ /* 0x044fe20000041810 */
[----:B---3--:R-:W-:Y:S07]  /*489a0*/  LDSM.16.MT88.4 R12, [R0+0x1a180] ;  /* 0x01a18000000c783b */ /* 0x008fee0000004200 */
[----:B----4-:R-:W-:Y:S01]  /*489b0*/  HMMA.16816.F32.BF16 R8, R4, R10, R24 ;  /* 0x0000000a0408723c */ /* 0x010fe20000041818 */
[----:B------:R-:W2:Y:S06]  /*489c0*/  LDL R27, [R1+0x1de0] ;  /* 0x001de000011b7983 */ /* 0x000eac0000100800 */
[----:B------:R0:W-:Y:S02]  /*489d0*/  STL.64 [R1+0x170], R20 ;  /* 0x0001701401007387 */ /* 0x0001e40000100a00 */
[----:B------:R1:W-:Y:S01]  /*489e0*/  STL.64 [R1+0x178], R22 ;  /* 0x0001781601007387 */ /* 0x0003e20000100a00 */
[----:B0-----:R-:W3:Y:S11]  /*489f0*/  LDL.LU R20, [R1+0x2e0] ;  /* 0x0002e00001147983 */ /* 0x001ef60000300800 */
[----:B------:R-:W-:Y:S02]  /*48a00*/  @!UPT UIADD3 URZ, URZ, URZ, URZ ;  /* 0x0000003f3f3ff290 */ /* 0x000fe4000fffe03f */
[----:B------:R-:W-:Y:S01]  /*48a10*/  STL.64 [R1+0x160], R8 ;  /* 0x0001600801007387 */ /* 0x000fe20000100a00 */
[----:B------:R-:W-:Y:S02]  /*48a20*/  STL.64 [R1+0x168], R10 ;  /* 0x0001680a01007387 */ /* 0x000fe40000100a00 */
[----:B------:R-:W3:Y:S02]  /*48a30*/  LDL.LU R21, [R1+0x2e4] ;  /* 0x0002e40001157983 */ /* 0x000ee40000300800 */
[----:B-1----:R-:W4:Y:S01]  /*48a40*/  LDL.LU R22, [R1+0x2e8] ;  /* 0x0002e80001167983 */ /* 0x002f220000300800 */
[----:B------:R-:W4:Y:S04]  /*48a50*/  LDL.LU R23, [R1+0x2ec] ;  /* 0x0002ec0001177983 */ /* 0x000f280000300800 */
[----:B------:R-:W0:Y:S04]  /*48a60*/  LDSM.16.MT88.4 R8, [R0+0x1a100] ;  /* 0x01a100000008783b */ /* 0x000e280000004200 */
[----:B----4-:R-:W-:Y:S01]  /*48a70*/  STL.64 [R1+0x2710], R22 ;  /* 0x0027101601007387 */ /* 0x010fe20000100a00 */
[----:B---3--:R-:W-:Y:S02]  /*48a80*/  STL.64 [R1+0x2708], R20 ;  /* 0x0027081401007387 */ /* 0x008fe40000100a00 */
[----:B0-----:R-:W-:Y:S02]  /*48a90*/  STL.64 [R1+0x2700], R10 ;  /* 0x0027000a01007387 */ /* 0x001fe40000100a00 */
[----:B------:R-:W-:Y:S01]  /*48aa0*/  STL.64 [R1+0x26f8], R8 ;  /* 0x0026f80801007387 */ /* 0x000fe20000100a00 */
[----:B------:R0:W-:Y:S01]  /*48ab0*/  STL [R1+0x2688], R12 ;  /* 0x0026880c01007387 */ /* 0x0001e20000100800 */
[----:B------:R-:W-:Y:S02]  /*48ac0*/  STL.64 [R1+0x150], R16 ;  /* 0x0001501001007387 */ /* 0x000fe40000100a00 */
[----:B------:R-:W-:Y:S02]  /*48ad0*/  STL.64 [R1+0x158], R18 ;  /* 0x0001581201007387 */ /* 0x000fe40000100a00 */
[----:B------:R1:W-:Y:S01]  /*48ae0*/  STL [R1+0x2684], R13 ;  /* 0x0026840d01007387 */ /* 0x0003e20000100800 */
[----:B------:R3:W-:Y:S01]  /*48af0*/  STL [R1+0x2680], R14 ;  /* 0x0026800e01007387 */ /* 0x0007e20000100800 */
[----:B------:R-:W-:Y:S03]  /*48b00*/  STL [R1+0x267c], R15 ;  /* 0x00267c0f01007387 */ /* 0x000fe60000100800 */
[----:B------:R-:W4:Y:S04]  /*48b10*/  LDSM.16.MT88.4 R16, [R0+0x1c000] ;  /* 0x01c000000010783b */ /* 0x000f280000004200 */
[----:B--2---:R-:W4:Y:S04]  /*48b20*/  LDSM.16.M88.4 R20, [R27+0x20180] ;  /* 0x020180001b14783b */ /* 0x004f280000000200 */
[----:B0-----:R-:W2:Y:S04]  /*48b30*/  LDL.LU R12, [R1+0x180] ;  /* 0x00018000010c7983 */ /* 0x001ea80000300800 */
[----:B-1----:R-:W2:Y:S01]  /*48b40*/  LDL.LU R13, [R1+0x184] ;  /* 0x00018400010d7983 */ /* 0x002ea20000300800 */
[----:B---3--:R-:W2:Y:S03]  /*48b50*/  LDL.LU R14, [R1+0x188] ;  /* 0x00018800010e7983 */ /* 0x008ea60000300800 */
[----:B----4-:R0:W-:Y:S01]  /*48b60*/  STL.64 [R1+0x25b8], R18 ;  /* 0x0025b81201007387 */ /* 0x0101e20000100a00 */
[----:B------:R-:W-:Y:S03]  /*48b70*/  STL.64 [R1+0x25b0], R16 ;  /* 0x0025b01001007387 */ /* 0x000fe60000100a00 */
[----:B0-----:R-:W3:Y:S01]  /*48b80*/  LDL.LU.64 R18, [R1+0x88] ;  /* 0x0000880001127983 */ /* 0x001ee20000300a00 */
[----:B------:R-:W-:Y:S02]  /*48b90*/  STL.64 [R1+0x60], R20 ;  /* 0x0000601401007387 */ /* 0x000fe40000100a00 */
[----:B------:R0:W-:Y:S02]  /*48ba0*/  STL.64 [R1+0x68], R22 ;  /* 0x0000681601007387 */ /* 0x0001e40000100a00 */
[----:B0-----:R-:W3:Y:S01]  /*48bb0*/  LDL.LU.64 R22, [R1+0x2710] ;  /* 0x0027100001167983 */ /* 0x001ee20000300a00 */
[----:B------:R-:W3:Y:S02]  /*48bc0*/  LDL.LU.64 R20, [R1+0x2708] ;  /* 0x0027080001147983 */ /* 0x000ee40000300a00 */
[----:B------:R-:W-:-:S02]  /*48bd0*/  IMAD.MOV.U32 R10, RZ, RZ, R3 ;  /* 0x000000ffff0a7224 */ /* 0x000fc400078e0003 */
[----:B------:R-:W-:Y:S02]  /*48be0*/  IMAD.MOV.U32 R11, RZ, RZ, R2 ;  /* 0x000000ffff0b7224 */ /* 0x000fe400078e0002 */
[----:B------:R-:W-:-:S07]  /*48bf0*/  IMAD.MOV.U32 R15, RZ, RZ, R29 ;  /* 0x000000ffff0f7224 */ /* 0x000fce00078e001d */
[----:B--2---:R-:W-:Y:S01]  /*48c00*/  HMMA.16816.F32.BF16 R12, R4, R10, R12 ;  /* 0x0000000a040c723c */ /* 0x004fe2000004180c */
[----:B------:R-:W0:Y:S11]  /*48c10*/  LDSM.16.M88.4 R8, [R27+0x21180] ;  /* 0x021180001b08783b */ /* 0x000e360000000200 */
[----:B------:R-:W-:Y:S11]  /*48c20*/  @!UPT UIADD3 URZ, URZ, URZ, URZ ;  /* 0x0000003f3f3ff290 */ /* 0x000ff6000fffe03f */
[----:B------:R-:W-:Y:S01]  /*48c30*/  STL.64 [R1+0x140], R12 ;  /* 0x0001400c01007387 */ /* 0x000fe20000100a00 */
[----:B------:R-:W-:Y:S02]  /*48c40*/  STL.64 [R1+0x148], R14 ;  /* 0x0001480e01007387 */ /* 0x000fe40000100a00 */
[----:B------:R-:W-:Y:S01]  /*48c50*/  LDSM.16.M88.4 R12, [R27+0x23180] ;  /* 0x023180001b0c783b */ /* 0x000fe20000000200 */
[----:B0-----:R-:W-:Y:S03]  /*48c60*/  STL.64 [R1+0x50], R8 ;  /* 0x0000500801007387 */ /* 0x001fe60000100a00 */
[----:B------:R-:W-:Y:S02]  /*48c70*/  IMAD.MOV.U32 R3, RZ, RZ, R8 ;  /* 0x000000ffff037224 */ /* 0x000fe400078e0008 */
[----:B------:R-:W-:Y:S02]  /*48c80*/  STL.64 [R1+0x58], R10 ;  /* 0x0000580a01007387 */ /* 0x000fe40000100a00 */
[----:B------:R-:W-:-:S02]  /*48c90*/  IMAD.MOV.U32 R29, RZ, RZ, R9 ;  /* 0x000000ffff1d7224 */ /* 0x000fc400078e0009 */
[----:B------:R-:W0:Y:S04]  /*48ca0*/  LDSM.16.M88.4 R8, [R27+0x22180] ;  /* 0x022180001b08783b */ /* 0x000e280000000200 */
[----:B------:R-:W-:Y:S04]  /*48cb0*/  STL [R1+0x268c], R3 ;  /* 0x00268c0301007387 */ /* 0x000fe80000100800 */
[----:B0-----:R-:W-:Y:S01]  /*48cc0*/  STL.64 [R1+0x40], R8 ;  /* 0x0000400801007387 */ /* 0x001fe20000100a00 */
[----:B------:R-:W-:Y:S02]  /*48cd0*/  STL.64 [R1+0x48], R10 ;  /* 0x0000480a01007387 */ /* 0x000fe40000100a00 */
[----:B------:R-:W0:Y:S04]  /*48ce0*/  LDSM.16.M88.4 R8, [R27+0x24180] ;  /* 0x024180001b08783b */ /* 0x000e280000000200 */
[----:B------:R-:W-:Y:S01]  /*48cf0*/  STL.64 [R1+0x30], R12 ;  /* 0x0000300c01007387 */ /* 0x000fe20000100a00 */
[----:B------:R-:W-:Y:S02]  /*48d00*/  STL.64 [R1+0x38], R14 ;  /* 0x0000380e01007387 */ /* 0x000fe40000100a00 */
[----:B------:R-:W1:Y:S02]  /*48d10*/  LDSM.16.M88.4 R12, [R27+0x25180] ;  /* 0x025180001b0c783b */ /* 0x000e640000000200 */
[----:B0-----:R-:W-:Y:S02]  /*48d20*/  STL.64 [R1+0x20], R8 ;  /* 0x0000200801007387 */ /* 0x001fe40000100a00 */
[----:B------:R-:W-:Y:S02]  /*48d30*/  STL.64 [R1+0x28], R10 ;  /* 0x0000280a01007387 */ /* 0x000fe40000100a00 */
[----:B------:R-:W0:Y:S02]  /*48d40*/  LDSM.16.M88.4 R8, [R27+0x26180] ;  /* 0x026180001b08783b */ /* 0x000e240000000200 */
[----:B------:R-:W2:Y:S04]  /*48d50*/  LDSM.16.M88.4 R24, [R27+0x27180] ;  /* 0x027180001b18783b */ /* 0x000ea80000000200 */
[----:B-1----:R-:W-:Y:S01]  /*48d60*/  STL.64 [R1+0x10], R12 ;  /* 0x0000100c01007387 */ /* 0x002fe20000100a00 */
[----:B------:R-:W-:Y:S03]  /*48d70*/  STL.64 [R1+0x18], R14 ;  /* 0x0000180e01007387 */ /* 0x000fe60000100a00 */
[----:B0-----:R-:W-:Y:S01]  /*48d80*/  STL.64 [R1], R8 ;  /* 0x0000000801007387 */ /* 0x001fe20000100a00 */
[----:B------:R-:W-:-:S02]  /*48d90*/  IMAD.MOV.U32 R2, RZ, RZ, R8 ;  /* 0x000000ffff027224 */ /* 0x000fc400078e0008 */
[----:B------:R3:W-:Y:S02]  /*48da0*/  STL.64 [R1+0x8], R10 ;  /* 0x0000080a01007387 */ /* 0x0007e40000100a00 */
[----:B------:R-:W-:Y:S02]  /*48db0*/  IMAD.MOV.U32 R28, RZ, RZ, R9 ;  /* 0x000000ffff1c7224 */ /* 0x000fe400078e0009 */
[C---:B---3--:R-:W-:Y:S01]  /*48dc0*/  HMMA.16816.F32.BF16 R8, R4.reuse, R18, R20 ;  /* 0x000000120408723c */ /* 0x048fe20000041814 */
[----:B--2---:R-:W-:Y:S01]  /*48dd0*/  STL [R1+0x238c], R26 ;  /* 0x00238c1a01007387 */ /* 0x004fe20000100800 */
[----:B------:R-:W-:Y:S02]  /*48de0*/  STL [R1+0x2388], R27 ;  /* 0x0023881b01007387 */ /* 0x000fe40000100800 */
[----:B------:R0:W-:Y:S02]  /*48df0*/  STL.64 [R1+0x2580], R24 ;  /* 0x0025801801007387 */ /* 0x0001e40000100a00 */
[----:B------:R-:W-:Y:S01]  /*48e00*/  STL.64 [R1+0x2690], R18 ;  /* 0x0026901201007387 */ /* 0x000fe20000100a00 */
[----:B------:R-:W1:Y:S04]  /*48e10*/  LDSM.16.MT88.4 R20, [R0+0x1c080] ;  /* 0x01c080000014783b */ /* 0x000e680000004200 */
[----:B0-----:R-:W2:Y:S11]  /*48e20*/  LDL.LU R24, [R1+0x2d0] ;  /* 0x0002d00001187983 */ /* 0x001eb60000300800 */
[----:B------:R-:W-:Y:S01]  /*48e30*/  @!UPT UIADD3 URZ, URZ, URZ, URZ ;  /* 0x0000003f3f3ff290 */ /* 0x000fe2000fffe03f */
[----:B------:R-:W-:Y:S01]  /*48e40*/  STL.64 [R1+0x130], R8 ;  /* 0x0001300801007387 */ /* 0x000fe20000100a00 */
[----:B------:R-:W-:Y:S02]  /*48e50*/  STL.64 [R1+0x138], R10 ;  /* 0x0001380a01007387 */ /* 0x000fe40000100a00 */
        /* <DEDUP_REMOVED lines=8> */
[----:B------:R-:W3:Y:S01]  /*48ee0*/  LDL.LU R27, [R1+0x2fc] ;  /* 0x0002fc00011b7983 */ /* 0x000ee20000300800 */
[----:B------:R-:W4:Y:S01]  /*48ef0*/  LDL.LU R12, [R1+0x330] ;  /* 0x00033000010c7983 */ /* 0x000f220000300800 */
[----:B------:R-:W4:Y:S02]  /*48f00*/  LDL.LU R13, [R1+0x334] ;  /* 0x00033400010d7983 */ /* 0x000f240000300800 */
[----:B------:R-:W2:Y:S02]  /*48f10*/  LDL.LU R14, [R1+0x338] ;  /* 0x00033800010e7983 */ /* 0x000ea40000300800 */
[----:B------:R-:W2:Y:S01]  /*48f20*/  LDL.LU R15, [R1+0x33c] ;  /* 0x00033c00010f7983 */ /* 0x000ea20000300800 */
[----:B------:R-:W3:Y:S01]  /*48f30*/  LDL.LU R8, [R1+0x280] ;  /* 0x0002800001087983 */ /* 0x000ee20000300800 */
[----:B------:R-:W3:Y:S02]  /*48f40*/  LDL.LU R9, [R1+0x284] ;  /* 0x0002840001097983 */ /* 0x000ee40000300800 */
[----:B------:R-:W3:Y:S02]  /*48f50*/  LDL.LU R10, [R1+0x288] ;  /* 0x00028800010a7983 */ /* 0x000ee40000300800 */
[----:B------:R-:W3:Y:S01]  /*48f60*/  LDL.LU R11, [R1+0x28c] ;  /* 0x00028c00010b7983 */ /* 0x000ee20000300800 */
[----:B--2---:R0:W-:Y:S01]  /*48f70*/  STL.64 [R1+0x26e8], R14 ;  /* 0x0026e80e01007387 */ /* 0x0041e20000100a00 */
[----:B----4-:R-:W-:Y:S03]  /*48f80*/  STL.64 [R1+0x26e0], R12 ;  /* 0x0026e00c01007387 */ /* 0x010fe60000100a00 */
[----:B0-----:R-:W2:Y:S01]  /*48f90*/  LDL.LU.64 R14, [R1+0xf8] ;  /* 0x0000f800010e7983 */ /* 0x001ea20000300a00 */
[----:B---3--:R0:W-:Y:S02]  /*48fa0*/  STL.64 [R1+0x26b0], R26 ;  /* 0x0026b01a01007387 */ /* 0x0081e40000100a00 */
[----:B------:R3:W-:Y:S01]  /*48fb0*/  STL.64 [R1+0x26a8], R24 ;  /* 0x0026a81801007387 */ /* 0x0007e20000100a00 */
[----:B0-----:R-:W4:Y:S04]  /*48fc0*/  LDL.LU.64 R26, [R1+0xa8] ;  /* 0x0000a800011a7983 */ /* 0x001f280000300a00 */
[----:B----4-:R0:W-:Y:S01]  /*48fd0*/  STL.64 [R1+0x26b8], R26 ;  /* 0x0026b81a01007387 */ /* 0x0101e20000100a00 */
[----:B---3--:R-:W3:Y:S02]  /*48fe0*/  LDL.LU R24, [R1+0x310] ;  /* 0x0003100001187983 */ /* 0x008ee40000300800 */
[----:B------:R-:W3:Y:S01]  /*48ff0*/  LDL.LU R25, [R1+0x314] ;  /* 0x0003140001197983 */ /* 0x000ee20000300800 */
[----:B0-----:R-:W4:Y:S01]  /*49000*/  LDL.LU R26, [R1+0x318] ;  /* 0x00031800011a7983 */ /* 0x001f220000300800 */
[----:B------:R-:W4:Y:S03]  /*49010*/  LDL.LU R27, [R1+0x31c] ;  /* 0x00031c00011b7983 */ /* 0x000f260000300800 */
[----:B----4-:R0:W-:Y:S01]  /*49020*/  STL.64 [R1+0x26c8], R26 ;  /* 0x0026c81a01007387 */ /* 0x0101e20000100a00 */
[----:B---3--:R-:W-:Y:S03]  /*49030*/  STL.64 [R1+0x26c0], R24 ;  /* 0x0026c01801007387 */ /* 0x008fe60000100a00 */
[----:B0-----:R-:W3:Y:S04]  /*49040*/  LDL.LU.64 R26, [R1+0xc8] ;  /* 0x0000c800011a7983 */ /* 0x001ee80000300a00 */
[----:B---3--:R0:W-:Y:S04]  /*49050*/  STL.64 [R1+0x26d8], R26 ;  /* 0x0026d81a01007387 */ /* 0x0081e80000100a00 */
[----:B0-----:R-:W3:Y:S04]  /*49060*/  LDL.LU.64 R26, [R1+0xd8] ;  /* 0x0000d800011a7983 */ /* 0x001ee80000300a00 */
[----:B---3--:R0:W-:Y:S01]  /*49070*/  STL.64 [R1+0x26f0], R26 ;  /* 0x0026f01a01007387 */ /* 0x0081e20000100a00 */
[----:B------:R-:W3:Y:S02]  /*49080*/  LDL.LU R24, [R1+0x340] ;  /* 0x0003400001187983 */ /* 0x000ee40000300800 */
[----:B------:R-:W3:Y:S01]  /*49090*/  LDL.LU R25, [R1+0x344] ;  /* 0x0003440001197983 */ /* 0x000ee20000300800 */
[----:B0-----:R-:W3:Y:S01]  /*490a0*/  LDL.LU R26, [R1+0x348] ;  /* 0x00034800011a7983 */ /* 0x001ee20000300800 */
[----:B------:R-:W3:Y:S02]  /*490b0*/  LDL.LU R27, [R1+0x34c] ;  /* 0x00034c00011b7983 */ /* 0x000ee40000300800 */
[----:B------:R-:W4:Y:S02]  /*490c0*/  LDL.LU.64 R18, [R1+0x98] ;  /* 0x0000980001127983 */ /* 0x000f240000300a00 */
[----:B----4-:R0:W-:Y:S01]  /*490d0*/  STL.64 [R1+0x26d0], R18 ;  /* 0x0026d01201007387 */ /* 0x0101e20000100a00 */
[----:B------:R-:W4:Y:S02]  /*490e0*/  LDL.LU R16, [R1+0x320] ;  /* 0x0003200001107983 */ /* 0x000f240000300800 */
[----:B------:R-:W4:Y:S01]  /*490f0*/  LDL.LU R17, [R1+0x324] ;  /* 0x0003240001117983 */ /* 0x000f220000300800 */
[----:B0-----:R-:W4:Y:S01]  /*49100*/  LDL.LU R18, [R1+0x328] ;  /* 0x0003280001127983 */ /* 0x001f220000300800 */
[----:B------:R-:W4:Y:S02]  /*49110*/  LDL.LU R19, [R1+0x32c] ;  /* 0x00032c0001137983 */ /* 0x000f240000300800 */
[----:B-1----:R0:W-:Y:S02]  /*49120*/  STL.64 [R1+0x2558], R22 ;  /* 0x0025581601007387 */ /* 0x0021e40000100a00 */
[----:B------:R2:W-:Y:S01]  /*49130*/  STL.64 [R1+0x2550], R20 ;  /* 0x0025501401007387 */ /* 0x0005e20000100a00 */
[----:B0-----:R-:W2:Y:S01]  /*49140*/  LDL.LU R22, [R1+0x78] ;  /* 0x0000780001167983 */ /* 0x001ea20000300800 */
[----:B------:R-:W2:Y:S02]  /*49150*/  LDL.LU R23, [R1+0x7c] ;  /* 0x00007c0001177983 */ /* 0x000ea40000300800 */
[----:B--2---:R-:W-:Y:S01]  /*49160*/  HMMA.16816.F32.BF16 R4, R4, R22, R8 ;  /* 0x000000160404723c */ /* 0x004fe20000041808 */
[----:B------:R-:W3:Y:S01]  /*49170*/  LDL.LU.64 R10, [R1+0x2700] ;  /* 0x00270000010a7983 */ /* 0x000ee20000300a00 */
[----:B------:R-:W3:Y:S11]  /*49180*/  LDL.LU.64 R8, [R1+0x26f8] ;  /* 0x0026f80001087983 */ /* 0x000ef60000300a00 */
[----:B------:R-:W-:Y:S10]  /*49190*/  @!UPT UIADD3 URZ, URZ, URZ, URZ ;  /* 0x0000003f3f3ff290 */ /* 0x000ff4000fffe03f */
[----:B------:R-:W-:Y:S01]  /*491a0*/  STL.64 [R1+0x120], R4 ;  /* 0x0001200401007387 */ /* 0x000fe20000100a00 */
[----:B------:R-:W-:Y:S02]  /*491b0*/  STL.64 [R1+0x128], R6 ;  /* 0x0001280601007387 */ /* 0x000fe40000100a00 */
[----:B------:R-:W0:Y:S04]  /*491c0*/  LDSM.16.MT88.4 R4, [R0+0x1c100] ;  /* 0x01c100000004783b */ /* 0x000e280000004200 */
[----:B------:R-:W-:Y:S02]  /*491d0*/  IMAD.MOV.U32 R21, RZ, RZ, R14 ;  /* 0x000000ffff157224 */ /* 0x000fe400078e000e */
[----:B------:R-:W-:Y:S01]  /*491e0*/  IMAD.MOV.U32 R20, RZ, RZ, R15 ;  /* 0x000000ffff147224 */ /* 0x000fe200078e000f */
[----:B0-----:R0:W-:Y:S01]  /*491f0*/  STL.64 [R1+0x24c0], R6 ;  /* 0x0024c00601007387 */ /* 0x0011e20000100a00 */
[----:B------:R-:W-:Y:S03]  /*49200*/  STL.64 [R1+0x24b8], R4 ;  /* 0x0024b80401007387 */ /* 0x000fe60000100a00 */
[----:B0-----:R-:W2:Y:S01]  /*49210*/  LDL.LU.64 R6, [R1+0xb8] ;  /* 0x0000b80001067983 */ /* 0x001ea20000300a00 */
        /* <DEDUP_REMOVED lines=9> */
[----:B------:R-:W-:Y:S11]  /*492b0*/  IMAD.MOV.U32 R0, RZ, RZ, R27 ;  /* 0x000000ffff007224 */ /* 0x000ff600078e001b */
[----:B------:R-:W-:Y:S11]  /*492c0*/  @!UPT UIADD3 URZ, URZ, URZ, URZ ;  /* 0x0000003f3f3ff290 */ /* 0x000ff6000fffe03f */
[----:B------:R-:W-:Y:S01]  /*492d0*/  STL.64 [R1+0x100], R12 ;  /* 0x0001000c01007387 */ /* 0x000fe20000100a00 */
[----:B------:R0:W-:Y:S02]  /*492e0*/  STL.64 [R1+0x108], R14 ;  /* 0x0001080e01007387 */ /* 0x0001e40000100a00 */
[----:B0-----:R-:W-:Y:S02]  /*492f0*/  IMAD.MOV.U32 R15, RZ, RZ, R26 ;  /* 0x000000ffff0f7224 */ /* 0x001fe400078e001a */
[----:B------:R-:W4:Y:S02]  /*49300*/  LDL.LU.64 R26, [R1+0x26d8] ;  /* 0x0026d800011a7983 */ /* 0x000f240000300a00 */
[C---:B----4-:R-:W-:Y:S01]  /*49310*/  HMMA.16816.F32.BF16 R16, R8.reuse, R26, R16 ;  /* 0x0000001a0810723c */ /* 0x050fe20000041810 */
[----:B------:R-:W-:Y:S02]  /*49320*/  IMAD.MOV.U32 R13, RZ, RZ, R26 ;  /* 0x000000ffff0d7224 */ /* 0x000fe400078e001a */
[----:B------:R-:W-:Y:S11]  /*49330*/  IMAD.MOV.U32 R14, RZ, RZ, R27 ;  /* 0x000000ffff0e7224 */ /* 0x000ff600078e001b */
[----:B------:R-:W-:Y:S09]  /*49340*/  @!UPT UIADD3 URZ, URZ, URZ, URZ ;  /* 0x0000003f3f3ff290 */ /* 0x000ff2000fffe03f */
[----:B------:R-:W-:Y:S01]  /*49350*/  STL.64 [R1+0xe0], R16 ;  /* 0x0000e01001007387 */ /* 0x000fe20000100a00 */
[----:B------:R0:W-:Y:S03]  /*49360*/  STL.64 [R1+0xe8], R18 ;  /* 0x0000e81201007387 */ /* 0x0001e60000100a00 */
[----:B0-----:R-:W3:Y:S01]  /*49370*/  LDL.LU.64 R18, [R1+0x26d0] ;  /* 0x0026d00001127983 */ /* 0x001ee20000300a00 */
[----:B------:R-:W4:Y:S02]  /*49380*/  LDL.LU.64 R26, [R1+0x26c8] ;  /* 0x0026c800011a7983 */ /* 0x000f240000300a00 */
[----:B------:R-:W4:Y:S02]  /*49390*/  LDL.LU.64 R24, [R1+0x26c0] ;  /* 0x0026c00001187983 */ /* 0x000f240000300a00 */
[----:B--2---:R-:W-:Y:S02]  /*493a0*/  IMAD.MOV.U32 R3, RZ, RZ, R6 ;  /* 0x000000ffff037224 */ /* 0x004fe400078e0006 */
[----:B------:R-:W-:Y:S01]  /*493b0*/  IMAD.MOV.U32 R12, RZ, RZ, R7 ;  /* 0x000000ffff0c7224 */ /* 0x000fe200078e0007 */
[C---:B----4-:R-:W-:Y:S11]  /*493c0*/  HMMA.16816.F32.BF16 R24, R8.reuse, R6, R24 ;  /* 0x000000060818723c */ /* 0x050ff60000041818 */
[----:B------:R-:W-:Y:S11]  /*493d0*/  @!UPT UIADD3 URZ, URZ, URZ, URZ ;  /* 0x0000003f3f3ff290 */ /* 0x000ff6000fffe03f */
[----:B------:R-:W-:Y:S02]  /*493e0*/  @!UPT UIADD3 URZ, URZ, URZ, URZ ;  /* 0x0000003f3f3ff290 */ /* 0x000fe4000fffe03f */
[----:B------:R-:W-:Y:S02]  /*493f0*/  IMAD.MOV.U32 R7, RZ, RZ, R24 ;  /* 0x000000ffff077224 */ /* 0x000fe400078e0018 */
[----:B------:R-:W-:Y:S02]  /*49400*/  IMAD.MOV.U32 R6, RZ, RZ, R25 ;  /* 0x000000ffff067224 */ /* 0x000fe400078e0019 */
[----:B------:R-:W-:Y:S02]  /*49410*/  IMAD.MOV.U32 R5, RZ, RZ, R26 ;  /* 0x000000ffff057224 */ /* 0x000fe400078e001a */
[----:B------:R-:W-:Y:S02]  /*49420*/  IMAD.MOV.U32 R4, RZ, RZ, R27 ;  /* 0x000000ffff047224 */ /* 0x000fe400078e001b */
[----:B------:R-:W2:Y:S01]  /*49430*/  LDL.LU.64 R26, [R1+0x26b8] ;  /* 0x0026b800011a7983 */ /* 0x000ea20000300a00 */
[----:B------:R-:W-:Y:S02]  /*49440*/  STL.64 [R1+0x24f0], R6 ;  /* 0x0024f00601007387 */ /* 0x000fe40000100a00 */
[----:B------:R0:W-:Y:S02]  /*49450*/  STL.64 [R1+0x24e8], R4 ;  /* 0x0024e80401007387 */ /* 0x0001e40000100a00 */
[----:B0-----:R-:W2:Y:S01]  /*49460*/  LDL.LU R4, [R1+0x300] ;  /* 0x0003000001047983 */ /* 0x001ea20000300800 */
[----:B------:R-:W2:Y:S02]  /*49470*/  LDL.LU R5, [R1+0x304] ;  /* 0x0003040001057983 */ /* 0x000ea40000300800 */
[----:B------:R-:W2:Y:S02]  /*49480*/  LDL.LU R6, [R1+0x308] ;  /* 0x0003080001067983 */ /* 0x000ea40000300800 */
[----:B------:R-:W2:Y:S02]  /*49490*/  LDL.LU R7, [R1+0x30c] ;  /* 0x00030c0001077983 */ /* 0x000ea40000300800 */
[----:B--2---:R-:W-:Y:S11]  /*494a0*/  HMMA.16816.F32.BF16 R4, R8, R26, R4 ;  /* 0x0000001a0804723c */ /* 0x004ff60000041804 */
[----:B------:R-:W-:Y:S11]  /*494b0*/  @!UPT UIADD3 URZ, URZ, URZ, URZ ;  /* 0x0000003f3f3ff290 */ /* 0x000ff6000fffe03f */
[----:B------:R-:W-:Y:S01]  /*494c0*/  @!UPT UIADD3 URZ, URZ, URZ, URZ ;  /* 0x0000003f3f3ff290 */ /* 0x000fe2000fffe03f */
[----:B------:R0:W-:Y:S01]  /*494d0*/  STL.64 [R1+0x280], R4 ;  /* 0x0002800401007387 */ /* 0x0001e20000100a00 */
[----:B------:R3:W-:Y:S02]  /*494e0*/  STL.64 [R1+0x288], R6 ;  /* 0x0002880601007387 */ /* 0x0007e40000100a00 */
[----:B0-----:R-:W-:Y:S02]  /*494f0*/  IMAD.MOV.U32 R5, RZ, RZ, R26 ;  /* 0x000000ffff057224 */ /* 0x001fe400078e001a */
[----:B------:R-:W-:Y:S02]  /*49500*/  IMAD.MOV.U32 R4, RZ, RZ, R27 ;  /* 0x000000ffff047224 */ /* 0x000fe400078e001b */
[----:B------:R-:W2:Y:S01]  /*49510*/  LDL.LU.64 R26, [R1+0x26b0] ;  /* 0x0026b000011a7983 */ /* 0x000ea20000300a00 */
[----:B------:R-:W2:Y:S02]  /*49520*/  LDL.LU.64 R24, [R1+0x26a8] ;  /* 0x0026a80001187983 */ /* 0x000ea40000300a00 */
[----:B---3--:R-:W-:-:S02]  /*49530*/  IMAD.MOV.U32 R7, RZ, RZ, R18 ;  /* 0x000000ffff077224 */ /* 0x008fc400078e0012 */
[----:B------:R-:W-:Y:S01]  /*49540*/  IMAD.MOV.U32 R6, RZ, RZ, R19 ;  /* 0x000000ffff067224 */ /* 0x000fe200078e0013 */
[C---:B--2---:R-:W-:Y:S11]  /*49550*/  HMMA.16816.F32.BF16 R24, R8.reuse, R18, R24 ;  /* 0x000000120818723c */ /* 0x044ff60000041818 */
[----:B------:R-:W-:Y:S11]  /*49560*/  @!UPT UIADD3 URZ, URZ, URZ, URZ ;  /* 0x0000003f3f3ff290 */ /* 0x000ff6000fffe03f */
[----:B------:R-:W-:Y:S01]  /*49570*/  @!UPT UIADD3 URZ, URZ, URZ, URZ ;  /* 0x0000003f3f3ff290 */ /* 0x000fe2000fffe03f */
[----:B------:R-:W-:Y:S01]  /*49580*/  STL.64 [R1+0x2f0], R24 ;  /* 0x0002f01801007387 */ /* 0x000fe20000100a00 */
[----:B------:R0:W-:Y:S03]  /*49590*/  STL.64 [R1+0x2f8], R26 ;  /* 0x0002f81a01007387 */ /* 0x0001e60000100a00 */
[----:B0-----:R-:W2:Y:S01]  /*495a0*/  LDL.LU.64 R26, [R1+0x26a0] ;  /* 0x0026a000011a7983 */ /* 0x001ea20000300a00 */
[----:B------:R-:W2:Y:S02]  /*495b0*/  LDL.LU.64 R24, [R1+0x2698] ;  /* 0x0026980001187983 */ /* 0x000ea40000300a00 */
[----:B------:R-:W2:Y:S02]  /*495c0*/  LDL.LU.64 R18, [R1+0x2690] ;  /* 0x0026900001127983 */ /* 0x000ea40000300a00 */
[----:B--2---:R-:W-:Y:S11]  /*495d0*/  HMMA.16816.F32.BF16 R24, R8, R18, R24 ;  /* 0x000000120818723c */ /* 0x004ff60000041818 */
[----:B------:R-:W-:Y:S11]  /*495e0*/  @!UPT UIADD3 URZ, URZ, URZ, URZ ;  /* 0x0000003f3f3ff290 */ /* 0x000ff6000fffe03f */
[----:B------:R-:W-:Y:S01]  /*495f0*/  @!UPT UIADD3 URZ, URZ, URZ, URZ ;  /* 0x0000003f3f3ff290 */ /* 0x000fe2000fffe03f */
[----:B------:R0:W-:Y:S01]  /*49600*/  STL.64 [R1+0x320], R24 ;  /* 0x0003201801007387 */ /* 0x0001e20000100a00 */
[----:B------:R-:W-:Y:S02]  /*49610*/  STL.64 [R1+0x328], R26 ;  /* 0x0003281a01007387 */ /* 0x000fe40000100a00 */
[----:B------:R-:W2:Y:S02]  /*49620*/  LDL.LU R16, [R1+0x230] ;  /* 0x0002300001107983 */ /* 0x000ea40000300800 */
[----:B------:R-:W2:Y:S02]  /*49630*/  LDL.LU R17, [R1+0x234] ;  /* 0x0002340001117983 */ /* 0x000ea40000300800 */
[----:B0-----:R-:W-:Y:S02]  /*49640*/  IMAD.MOV.U32 R25, RZ, RZ, R18 ;  /* 0x000000ffff197224 */ /* 0x001fe400078e0012 */
[----:B------:R-:W-:Y:S01]  /*49650*/  IMAD.MOV.U32 R24, RZ, RZ, R19 ;  /* 0x000000ffff187224 */ /* 0x000fe200078e0013 */
[----:B------:R-:W3:Y:S01]  /*49660*/  LDL.LU R18, [R1+0x238] ;  /* 0x0002380001127983 */ /* 0x000ee20000300800 */
[----:B------:R-:W3:Y:S03]  /*49670*/  LDL.LU R19, [R1+0x23c] ;  /* 0x00023c0001137983 */ /* 0x000ee60000300800 */
[----:B---3--:R0:W-:Y:S01]  /*49680*/  STL.64 [R1+0x25c8], R18 ;  /* 0x0025c81201007387 */ /* 0x0081e20000100a00 */
[----:B--2---:R-:W-:Y:S02]  /*49690*/  STL.64 [R1+0x25c0], R16 ;  /* 0x0025c01001007387 */ /* 0x004fe40000100a00 */
[----:B0-----:R-:W-:-:S02]  /*496a0*/  IMAD.MOV.U32 R18, RZ, RZ, R25 ;  /* 0x000000ffff127224 */ /* 0x001fc400078e0019 */
[----:B------:R-:W-:-:S05]  /*496b0*/  IMAD.MOV.U32 R19, RZ, RZ, R24 ;  /* 0x000000ffff137224 */ /* 0x000fca00078e0018 */
[----:B------:R0:W-:Y:S01]  /*496c0*/  STL.64 [R1+0x25e0], R18 ;  /* 0x0025e01201007387 */ /* 0x0001e20000100a00 */
[----:B------:R-:W2:Y:S02]  /*496d0*/  LDL.LU R24, [R1+0x220] ;  /* 0x0002200001187983 */ /* 0x000ea40000300800 */
[----:B------:R-:W2:Y:S02]  /*496e0*/  LDL.LU R25, [R1+0x224] ;  /* 0x0002240001197983 */ /* 0x000ea40000300800 */
[----:B------:R-:W3:Y:S01]  /*496f0*/  LDL.LU R26, [R1+0x228] ;  /* 0x00022800011a7983 */ /* 0x000ee20000300800 */
[----:B------:R-:W3:Y:S01]  /*49700*/  LDL.LU R27, [R1+0x22c] ;  /* 0x00022c00011b7983 */ /* 0x000ee20000300800 */
[----:B0-----:R-:W-:Y:S02]  /*49710*/  IMAD.MOV.U32 R18, RZ, RZ, R7 ;  /* 0x000000ffff127224 */ /* 0x001fe400078e0007 */
[----:B------:R-:W-:-:S05]  /*49720*/  IMAD.MOV.U32 R19, RZ, RZ, R6 ;  /* 0x000000ffff137224 */ /* 0x000fca00078e0006 */
[----:B------:R-:W-:Y:S04]  /*49730*/  STL.64 [R1+0x25f8], R18 ;  /* 0x0025f81201007387 */ /* 0x000fe80000100a00 */
[----:B---3--:R-:W-:Y:S01]  /*49740*/  STL.64 [R1+0x25d8], R26 ;  /* 0x0025d81a01007387 */ /* 0x008fe20000100a00 */
[----:B--2---:R0:W-:Y:S03]  /*49750*/  STL.64 [R1+0x25d0], R24 ;  /* 0x0025d01801007387 */ /* 0x0041e60000100a00 */
[----:B0-----:R-:W2:Y:S01]  /*49760*/  LDL.LU R24, [R1+0x240] ;  /* 0x0002400001187983 */ /* 0x001ea20000300800 */
[----:B------:R-:W2:Y:S02]  /*49770*/  LDL.LU R25, [R1+0x244] ;  /* 0x0002440001197983 */ /* 0x000ea40000300800 */
[----:B------:R-:W3:Y:S02]  /*49780*/  LDL.LU R26, [R1+0x248] ;  /* 0x00024800011a7983 */ /* 0x000ee40000300800 */
[----:B------:R-:W3:Y:S02]  /*49790*/  LDL.LU R27, [R1+0x24c] ;  /* 0x00024c00011b7983 */ /* 0x000ee40000300800 */
[----:B------:R-:W-:-:S02]  /*497a0*/  IMAD.MOV.U32 R18, RZ, RZ, R5 ;  /* 0x000000ffff127224 */ /* 0x000fc400078e0005 */
[----:B------:R-:W-:-:S05]  /*497b0*/  IMAD.MOV.U32 R19, RZ, RZ, R4 ;  /* 0x000000ffff137224 */ /* 0x000fca00078e0004 */
[----:B------:R0:W-:Y:S02]  /*497c0*/  STL.64 [R1+0x2610], R18 ;  /* 0x0026101201007387 */ /* 0x0001e40000100a00 */
[----:B0-----:R-:W-:Y:S02]  /*497d0*/  IMAD.MOV.U32 R18, RZ, RZ, R3 ;  /* 0x000000ffff127224 */ /* 0x001fe400078e0003 */
[----:B------:R-:W-:Y:S01]  /*497e0*/  IMAD.MOV.U32 R19, RZ, RZ, R12 ;  /* 0x000000ffff137224 */ /* 0x000fe200078e000c */
[----:B------:R-:W4:Y:S01]  /*497f0*/  LDL.LU R3, [R1+0x268c] ;  /* 0x00268c0001037983 */ /* 0x000f220000300800 */
[----:B------:R-:W4:Y:S03]  /*49800*/  LDL.LU R12, [R1+0x2688] ;  /* 0x00268800010c7983 */ /* 0x000f260000300800 */
        /* <DEDUP_REMOVED lines=8> */
[----:B------:R-:W-:Y:S01]  /*49890*/  IMAD.MOV.U32 R19, RZ, RZ, R14 ;  /* 0x000000ffff137224 */ /* 0x000fe200078e000e */
[----:B------:R-:W4:Y:S01]  /*498a0*/  LDL.LU R13, [R1+0x2684] ;  /* 0x00268400010d7983 */ /* 0x000f220000300800 */
[----:B------:R-:W4:Y:S02]  /*498b0*/  LDL.LU R14, [R1+0x2680] ;  /* 0x00268000010e7983 */ /* 0x000f240000300800 */
[----:B------:R-:W4:Y:S02]  /*498c0*/  LDL.LU R4, [R1+0x2c0] ;  /* 0x0002c00001047983 */ /* 0x000f240000300800 */
[----:B------:R-:W4:Y:S01]  /*498d0*/  LDL.LU R5, [R1+0x2c4] ;  /* 0x0002c40001057983 */ /* 0x000f220000300800 */
[----:B------:R-:W4:Y:S01]  /*498e0*/  LDL.LU R6, [R1+0x2c8] ;  /* 0x0002c80001067983 */ /* 0x000f220000300800 */
[----:B------:R-:W4:Y:S02]  /*498f0*/  LDL.LU R7, [R1+0x2cc] ;  /* 0x0002cc0001077983 */ /* 0x000f240000300800 */
[----:B------:R-:W-:Y:S01]  /*49900*/  STL.64 [R1+0x2640], R18 ;  /* 0x0026401201007387 */ /* 0x000fe20000100a00 */
        /* <DEDUP_REMOVED lines=23> */
[----:B----4-:R-:W-:Y:S01]  /*49a80*/  HMMA.16816.F32.BF16 R4, R8, R22, R4 ;  /* 0x000000160804723c */ /* 0x010fe20000041804 */
        /* <DEDUP_REMOVED lines=14> */
[----:B------:R0:W-:Y:S01]  /*49b70*/  STL.64 [R1+0x310], R4 ;  /* 0x0003100401007387 */ /* 0x0001e20000100a00 */
[----:B------:R-:W3:Y:S02]  /*49b80*/  LDL.LU R2, [R1+0x2674] ;  /* 0x0026740001027983 */ /* 0x000ee40000300800 */
[----:B------:R-:W4:Y:S01]  /*49b90*/  LDL.LU R28, [R1+0x2670] ;  /* 0x00267000011c7983 */ /* 0x000f220000300800 */
[----:B0-----:R-:W2:Y:S01]  /*49ba0*/  LDL.64 R4, [R1+0x40] ;  /* 0x0000400001047983 */ /* 0x001ea20000100a00 */
[----:B------:R-:W-:-:S02]  /*49bb0*/  IMAD.MOV.U32 R11, RZ, RZ, R6 ;  /* 0x000000ffff0b7224 */ /* 0x000fc400078e0006 */
[----:B------:R-:W-:Y:S02]  /*49bc0*/  IMAD.MOV.U32 R10, RZ, RZ, R7 ;  /* 0x000000ffff0a7224 */ /* 0x000fe400078e0007 */
[----:B------:R-:W-:Y:S02]  /*49bd0*/  IMAD.MOV.U32 R18, RZ, RZ, R21 ;  /* 0x000000ffff127224 */ /* 0x000fe400078e0015 */
[----:B------:R-:W-:Y:S01]  /*49be0*/  IMAD.MOV.U32 R19, RZ, RZ, R20 ;  /* 0x000000ffff137224 */ /* 0x000fe200078e0014 */
[----:B--2---:R0:W-:Y:S04]  /*49bf0*/  STL.64 [R1+0x2590], R4 ;  /* 0x0025900401007387 */ /* 0x0041e80000100a00 */
[----:B0-----:R-:W2:Y:S01]  /*49c00*/  LDL.LU R4, [R1+0x210] ;  /* 0x0002100001047983 */ /* 0x001ea20000300800 */
[----:B------:R-:W2:Y:S02]  /*49c10*/  LDL.LU R5, [R1+0x214] ;  /* 0x0002140001057983 */ /* 0x000ea40000300800 */
[----:B------:R-:W2:Y:S02]  /*49c20*/  LDL.LU R6, [R1+0x218] ;  /* 0x0002180001067983 */ /* 0x000ea40000300800 */
[----:B------:R-:W2:Y:S01]  /*49c30*/  LDL.LU R7, [R1+0x21c] ;  /* 0x00021c0001077983 */ /* 0x000ea20000300800 */
[C---:B------:R-:W-:Y:S01]  /*49c40*/  HMMA.16816.F32.BF16 R16, R12.reuse, R18, R24 ;  /* 0x000000120c10723c */ /* 0x040fe20000041818 */
[----:B--2---:R-:W-:Y:S01]  /*49c50*/  STL.64 [R1+0x25a0], R6 ;  /* 0x0025a00601007387 */ /* 0x004fe20000100a00 */
[----:B------:R0:W-:Y:S03]  /*49c60*/  STL.64 [R1+0x2598], R4 ;  /* 0x0025980401007387 */ /* 0x0001e60000100a00 */
[----:B0-----:R-:W2:Y:S01]  /*49c70*/  LDL.64 R4, [R1+0x60] ;  /* 0x0000600001047983 */ /* 0x001ea20000100a00 */
[----:B------:R-:W-:Y:S02]  /*49c80*/  STL.64 [R1+0x2578], R10 ;  /* 0x0025780a01007387 */ /* 0x000fe40000100a00 */
[----:B------:R0:W-:Y:S02]  /*49c90*/  STL.64 [R1+0x2570], R8 ;  /* 0x0025700801007387 */ /* 0x0001e40000100a00 */
[----:B0-----:R-:W2:Y:S01]  /*49ca0*/  LDL.LU R8, [R1+0x200] ;  /* 0x0002000001087983 */ /* 0x001ea20000300800 */
[----:B------:R-:W2:Y:S02]  /*49cb0*/  LDL.LU R9, [R1+0x204] ;  /* 0x0002040001097983 */ /* 0x000ea40000300800 */
[----:B------:R-:W2:Y:S02]  /*49cc0*/  LDL.LU R10, [R1+0x208] ;  /* 0x00020800010a7983 */ /* 0x000ea40000300800 */
[----:B------:R-:W2:Y:S01]  /*49cd0*/  LDL.LU R11, [R1+0x20c] ;  /* 0x00020c00010b7983 */ /* 0x000ea20000300800 */
[----:B------:R-:W2:Y:S01]  /*49ce0*/  LDL.LU.64 R26, [R1+0x2668] ;  /* 0x00266800011a7983 */ /* 0x000ea20000300a00 */
[----:B------:R-:W2:Y:S06]  /*49cf0*/  LDL.LU.64 R24, [R1+0x2660] ;  /* 0x0026600001187983 */ /* 0x000eac0000300a00 */
[----:B------:R-:W-:Y:S02]  /*49d00*/  STL.64 [R1+0x300], R16 ;  /* 0x0003001001007387 */ /* 0x000fe40000100a00 */
[----:B------:R0:W-:Y:S02]  /*49d10*/  STL.64 [R1+0x308], R18 ;  /* 0x0003081201007387 */ /* 0x0001e40000100a00 */
        /* <DEDUP_REMOVED lines=46> */
[----:B------:R-:W2:Y:S02]  /*4a000*/  LDL.LU.64 R16, [R1+0x25b0] ;  /* 0x0025b00001107983 */ /* 0x000ea40000300a00 */
[----:B------:R-:W2:Y:S02]  /*4a010*/  LDL.LU.64 R12, [R1+0x10] ;  /* 0x00001000010c7983 */ /* 0x000ea40000300a00 */
[----:B--2---:R0:W-:Y:S11]  /*4a020*/  STL.64 [R1+0x2588], R12 ;  /* 0x0025880c01007387 */ /* 0x0041f60000100a00 */
[----:B------:R-:W-:Y:S06]  /*4a030*/  @!UPT UIADD3 URZ, URZ, URZ, URZ ;  /* 0x0000003f3f3ff290 */ /* 0x000fec000fffe03f */
[----:B------:R-:W-:Y:S02]  /*4a040*/  STL.64 [R1+0x270], R20 ;  /* 0x0002701401007387 */ /* 0x000fe40000100a00 */
[----:B------:R1:W-:Y:S02]  /*4a050*/  STL.64 [R1+0x278], R22 ;  /* 0x0002781601007387 */ /* 0x0003e40000100a00 */
[----:B0-----:R-:W-:Y:S02]  /*4a060*/  IMAD.MOV.U32 R12, RZ, RZ, R3 ;  /* 0x000000ffff0c7224 */ /* 0x001fe400078e0003 */
[----:B------:R-:W2:Y:S01]  /*4a070*/  LDL.LU R3, [R1+0x25a8] ;  /* 0x0025a80001037983 */ /* 0x000ea20000300800 */
[----:B-1----:R-:W-:Y:S01]  /*4a080*/  HMMA.16816.F32.BF16 R20, R16, R4, R24 ;  /* 0x000000041014723c */ /* 0x002fe20000041818 */
[----:B------:R-:W2:Y:S06]  /*4a090*/  LDL.LU.64 R6, [R1+0x25a0] ;  /* 0x0025a00001067983 */ /* 0x000eac0000300a00 */
[----:B------:R-:W-:-:S02]  /*4a0a0*/  IMAD.MOV.U32 R27, RZ, RZ, R4 ;  /* 0x000000ffff1b7224 */ /* 0x000fc400078e0004 */
[----:B------:R-:W-:Y:S02]  /*4a0b0*/  IMAD.MOV.U32 R26, RZ, RZ, R5 ;  /* 0x000000ffff1a7224 */ /* 0x000fe400078e0005 */
[----:B------:R-:W2:Y:S01]  /*4a0c0*/  LDL.LU.64 R4, [R1+0x2598] ;  /* 0x0025980001047983 */ /* 0x000ea20000300a00 */
[----:B------:R-:W-:Y:S11]  /*4a0d0*/  IMAD.MOV.U32 R13, RZ, RZ, R29 ;  /* 0x000000ffff0d7224 */ /* 0x000ff600078e001d */
[----:B------:R-:W-:Y:S01]  /*4a0e0*/  @!UPT UIADD3 URZ, URZ, URZ, URZ ;  /* 0x0000003f3f3ff290 */ /* 0x000fe2000fffe03f */
[----:B------:R-:W-:Y:S01]  /*4a0f0*/  IMAD.MOV.U32 R29, RZ, RZ, R23 ;  /* 0x000000ffff1d7224 */ /* 0x000fe200078e0017 */
[----:B------:R-:W-:Y:S01]  /*4a100*/  STL.64 [R1+0x260], R20 ;  /* 0x0002601401007387 */ /* 0x000fe20000100a00 */
[----:B------:R3:W-:Y:S03]  /*4a110*/  STL [R1+0x268], R22 ;  /* 0x0002681601007387 */ /* 0x0007e60000100800 */
[----:B------:R-:W-:Y:S01]  /*4a120*/  STL [R1+0x2438], R29 ;  /* 0x0024381d01007387 */ /* 0x000fe20000100800 */
[----:B--2---:R-:W-:Y:S03]  /*4a130*/  HMMA.16816.F32.BF16 R12, R16, R12, R4 ;  /* 0x0000000c100c723c */ /* 0x004fe60000041804 */
[----:B------:R-:W2:Y:S01]  /*4a140*/  LDL.LU.64 R4, [R1+0x2590] ;  /* 0x0025900001047983 */ /* 0x000ea20000300a00 */
[----:B------:R-:W-:-:S02]  /*4a150*/  IMAD.MOV.U32 R23, RZ, RZ, R0 ;  /* 0x000000ffff177224 */ /* 0x000fc400078e0000 */
[----:B---3--:R-:W-:Y:S02]  /*4a160*/  IMAD.MOV.U32 R22, RZ, RZ, R2 ;  /* 0x000000ffff167224 */ /* 0x008fe400078e0002 */
[----:B------:R-:W-:Y:S02]  /*4a170*/  IMAD.MOV.U32 R21, RZ, RZ, R3 ;  /* 0x000000ffff157224 */ /* 0x000fe400078e0003 */
[----:B----4-:R-:W-:Y:S11]  /*4a180*/  IMAD.MOV.U32 R20, RZ, RZ, R28 ;  /* 0x000000ffff147224 */ /* 0x010ff600078e001c */
[----:B------:R-:W-:Y:S03]  /*4a190*/  @!UPT UIADD3 URZ, URZ, URZ, URZ ;  /* 0x0000003f3f3ff290 */ /* 0x000fe6000fffe03f */
[----:B------:R-:W-:Y:S02]  /*4a1a0*/  IMAD.MOV.U32 R0, RZ, RZ, R15 ;  /* 0x000000ffff007224 */ /* 0x000fe400078e000f */
[----:B------:R-:W-:Y:S02]  /*4a1b0*/  IMAD.MOV.U32 R2, RZ, RZ, R14 ;  /* 0x000000ffff027224 */ /* 0x000fe400078e000e */
[----:B------:R-:W-:Y:S02]  /*4a1c0*/  IMAD.MOV.U32 R3, RZ, RZ, R13 ;  /* 0x000000ffff037224 */ /* 0x000fe400078e000d */
[----:B------:R-:W-:Y:S01]  /*4a1d0*/  IMAD.MOV.U32 R28, RZ, RZ, R12 ;  /* 0x000000ffff1c7224 */ /* 0x000fe200078e000c */
[----:B------:R-:W-:Y:S01]  /*4a1e0*/  STL [R1+0x2448], R0 ;  /* 0x0024480001007387 */ /* 0x000fe20000100800 */
[----:B------:R0:W-:Y:S02]  /*4a1f0*/  STL [R1+0x2444], R2 ;  /* 0x0024440201007387 */ /* 0x0001e40000100800 */
[----:B------:R-:W-:Y:S02]  /*4a200*/  STL [R1+0x2440], R3 ;  /* 0x0024400301007387 */ /* 0x000fe40000100800 */
[----:B------:R-:W-:Y:S01]  /*4a210*/  STL [R1+0x243c], R28 ;  /* 0x00243c1c01007387 */ /* 0x000fe20000100800 */
[----:B--2---:R-:W-:Y:S01]  /*4a220*/  HMMA.16816.F32.BF16 R8, R16, R4, R8 ;  /* 0x000000041008723c */ /* 0x004fe20000041808 */
[----:B0-----:R-:W-:-:S02]  /*4a230*/  IMAD.MOV.U32 R2, RZ, RZ, R4 ;  /* 0x000000ffff027224 */ /* 0x001fc400078e0004 */
[----:B------:R-:W-:Y:S11]  /*4a240*/  IMAD.MOV.U32 R0, RZ, RZ, R5 ;  /* 0x000000ffff007224 */ /* 0x000ff600078e0005 */
[----:B------:R-:W-:Y:S09]  /*4a250*/  @!UPT UIADD3 URZ, URZ, URZ, URZ ;  /* 0x0000003f3f3ff290 */ /* 0x000ff2000fffe03f */
[----:B------:R0:W-:Y:S01]  /*4a260*/  STL.64 [R1+0x240], R8 ;  /* 0x0002400801007387 */ /* 0x0001e20000100a00 */
[----:B------:R1:W-:Y:S03]  /*4a270*/  STL.64 [R1+0x248], R10 ;  /* 0x0002480a01007387 */ /* 0x0003e60000100a00 */
[----:B0-----:R-:W2:Y:S01]  /*4a280*/  LDL.LU R8, [R1+0x1d0] ;  /* 0x0001d00001087983 */ /* 0x001ea20000300800 */
[----:B------:R-:W2:Y:S02]  /*4a290*/  LDL.LU R9, [R1+0x1d4] ;  /* 0x0001d40001097983 */ /* 0x000ea40000300800 */
[----:B-1----:R-:W2:Y:S02]  /*4a2a0*/  LDL.LU R10, [R1+0x1d8] ;  /* 0x0001d800010a7983 */ /* 0x002ea40000300800 */
[----:B------:R-:W2:Y:S01]  /*4a2b0*/  LDL.LU R11, [R1+0x1dc] ;  /* 0x0001dc00010b7983 */ /* 0x000ea20000300800 */
[----:B------:R-:W3:Y:S04]  /*4a2c0*/  LDL R24, [R1+0x20] ;  /* 0x0000200001187983 */ /* 0x000ee80000100800 */
[----:B------:R-:W3:Y:S01]  /*4a2d0*/  LDL R25, [R1+0x24] ;  /* 0x0000240001197983 */ /* 0x000ee20000100800 */
[----:B------:R-:W3:Y:S02]  /*4a2e0*/  LDL.LU R12, [R1+0x1e0] ;  /* 0x0001e000010c7983 */ /* 0x000ee40000300800 */
[----:B------:R-:W3:Y:S02]  /*4a2f0*/  LDL.LU R13, [R1+0x1e4] ;  /* 0x0001e400010d7983 */ /* 0x000ee40000300800 */
[----:B------:R-:W3:Y:S01]  /*4a300*/  LDL.LU R14, [R1+0x1e8] ;  /* 0x0001e800010e7983 */ /* 0x000ee20000300800 */
[----:B------:R-:W3:Y:S01]  /*4a310*/  LDL.LU R15, [R1+0x1ec] ;  /* 0x0001ec00010f7983 */ /* 0x000ee20000300800 */
[----:B------:R-:W4:Y:S02]  /*4a320*/  LDL.LU R4, [R1+0x150] ;  /* 0x0001500001047983 */ /* 0x000f240000300800 */
[----:B------:R-:W4:Y:S02]  /*4a330*/  LDL.LU R5, [R1+0x154] ;  /* 0x0001540001057983 */ /* 0x000f240000300800 */
[----:B------:R-:W2:Y:S01]  /*4a340*/  LDL.LU R6, [R1+0x158] ;  /* 0x0001580001067983 */ /* 0x000ea20000300800 */
[----:B------:R-:W2:Y:S04]  /*4a350*/  LDL.LU R7, [R1+0x15c] ;  /* 0x00015c0001077983 */ /* 0x000ea80000300800 */
[----:B--2---:R-:W-:Y:S01]  /*4a360*/  STL.64 [R1+0x2500], R6 ;  /* 0x0025000601007387 */ /* 0x004fe20000100a00 */
[----:B----4-:R0:W-:Y:S03]  /*4a370*/  STL.64 [R1+0x24f8], R4 ;  /* 0x0024f80401007387 */ /* 0x0101e60000100a00 */
[----:B0-----:R-:W2:Y:S04]  /*4a380*/  LDL R4, [R1+0x30] ;  /* 0x0000300001047983 */ /* 0x001ea80000100800 */
[----:B------:R-:W2:Y:S02]  /*4a390*/  LDL R5, [R1+0x34] ;  /* 0x0000340001057983 */ /* 0x000ea40000100800 */
[----:B--2---:R-:W-:Y:S02]  /*4a3a0*/  HMMA.16816.F32.BF16 R20, R16, R4, R20 ;  /* 0x000000041014723c */ /* 0x004fe40000041814 */
[----:B------:R0:W-:Y:S04]  /*4a3b0*/  STL.64 [R1+0x2510], R4 ;  /* 0x0025100401007387 */ /* 0x0001e80000100a00 */
[----:B0-----:R-:W2:Y:S11]  /*4a3c0*/  LDL.LU R4, [R1+0x170] ;  /* 0x0001700001047983 */ /* 0x001eb60000300800 */
[----:B------:R-:W-:Y:S06]  /*4a3d0*/  @!UPT UIADD3 URZ, URZ, URZ, URZ ;  /* 0x0000003f3f3ff290 */ /* 0x000fec000fffe03f */
[----:B------:R0:W-:Y:S01]  /*4a3e0*/  STL.64 [R1+0x230], R20 ;  /* 0x0002301401007387 */ /* 0x0001e20000100a00 */
[----:B------:R1:W-:Y:S02]  /*4a3f0*/  STL.64 [R1+0x238], R22 ;  /* 0x0002381601007387 */ /* 0x0003e40000100a00 */
[----:B------:R-:W2:Y:S02]  /*4a400*/  LDL.LU R5, [R1+0x174] ;  /* 0x0001740001057983 */ /* 0x000ea40000300800 */
[----:B------:R-:W4:Y:S01]  /*4a410*/  LDL.LU R6, [R1+0x178] ;  /* 0x0001780001067983 */ /* 0x000f220000300800 */
[----:B------:R-:W4:Y:S04]  /*4a420*/  LDL.LU R7, [R1+0x17c] ;  /* 0x00017c0001077983 */ /* 0x000f280000300800 */
[----:B0-----:R-:W2:Y:S01]  /*4a430*/  LDL.LU R20, [R1+0x1b0] ;  /* 0x0001b00001147983 */ /* 0x001ea20000300800 */
[----:B------:R-:W2:Y:S02]  /*4a440*/  LDL.LU R21, [R1+0x1b4] ;  /* 0x0001b40001157983 */ /* 0x000ea40000300800 */
[----:B-1----:R-:W2:Y:S02]  /*4a450*/  LDL.LU R22, [R1+0x1b8] ;  /* 0x0001b80001167983 */ /* 0x002ea40000300800 */
[----:B------:R-:W2:Y:S02]  /*4a460*/  LDL.LU R23, [R1+0x1bc] ;  /* 0x0001bc0001177983 */ /* 0x000ea40000300800 */
[----:B--2---:R-:W-:Y:S01]  /*4a470*/  STL.64 [R1+0x2568], R22 ;  /* 0x0025681601007387 */ /* 0x004fe20000100a00 */
[----:B------:R0:W-:Y:S03]  /*4a480*/  STL.64 [R1+0x2560], R20 ;  /* 0x0025601401007387 */ /* 0x0001e60000100a00 */
[----:B0-----:R-:W2:Y:S01]  /*4a490*/  LDL.LU R20, [R1+0x1c0] ;  /* 0x0001c00001147983 */ /* 0x001ea20000300800 */
[----:B------:R-:W2:Y:S02]  /*4a4a0*/  LDL.LU R21, [R1+0x1c4] ;  /* 0x0001c40001157983 */ /* 0x000ea40000300800 */
[----:B------:R-:W2:Y:S02]  /*4a4b0*/  LDL.LU R22, [R1+0x1c8] ;  /* 0x0001c80001167983 */ /* 0x000ea40000300800 */
[----:B------:R-:W2:Y:S01]  /*4a4c0*/  LDL.LU R23, [R1+0x1cc] ;  /* 0x0001cc0001177983 */ /* 0x000ea20000300800 */
[----:B----4-:R-:W-:Y:S01]  /*4a4d0*/  STL.64 [R1+0x2520], R6 ;  /* 0x0025200601007387 */ /* 0x010fe20000100a00 */
[----:B------:R0:W-:Y:S03]  /*4a4e0*/  STL.64 [R1+0x2518], R4 ;  /* 0x0025180401007387 */ /* 0x0001e60000100a00 */
[----:B0-----:R-:W4:Y:S04]  /*4a4f0*/  LDL.64 R4, [R1+0x50] ;  /* 0x0000500001047983 */ /* 0x001f280000100a00 */
[----:B----4-:R0:W-:Y:S02]  /*4a500*/  STL.64 [R1+0x2538], R4 ;  /* 0x0025380401007387 */ /* 0x0101e40000100a00 */
[----:B0-----:R-:W-:-:S02]  /*4a510*/  IMAD.MOV.U32 R4, RZ, RZ, R27 ;  /* 0x000000ffff047224 */ /* 0x001fc400078e001b */
[----:B------:R-:W-:Y:S02]  /*4a520*/  IMAD.MOV.U32 R5, RZ, RZ, R26 ;  /* 0x000000ffff057224 */ /* 0x000fe400078e001a */
[C---:B---3--:R-:W-:Y:S01]  /*4a530*/  HMMA.16816.F32.BF16 R24, R16.reuse, R24, R12 ;  /* 0x000000181018723c */ /* 0x048fe2000004180c */
[----:B------:R-:W3:Y:S11]  /*4a540*/  LDL.LU.64 R12, [R1+0x2588] ;  /* 0x00258800010c7983 */ /* 0x000ef60000300a00 */
[----:B------:R-:W-:Y:S11]  /*4a550*/  @!UPT UIADD3 URZ, URZ, URZ, URZ ;  /* 0x0000003f3f3ff290 */ /* 0x000ff6000fffe03f */
[----:B------:R0:W-:Y:S01]  /*4a560*/  STL.64 [R1+0x220], R24 ;  /* 0x0002201801007387 */ /* 0x0001e20000100a00 */
[----:B------:R1:W-:Y:S03]  /*4a570*/  STL.64 [R1+0x228], R26 ;  /* 0x0002281a01007387 */ /* 0x0003e60000100a00 */
[----:B0-----:R-:W4:Y:S01]  /*4a580*/  LDL.LU.64 R24, [R1+0x2580] ;  /* 0x0025800001187983 */ /* 0x001f220000300a00 */
[C---:B---3--:R-:W-:Y:S11]  /*4a590*/  HMMA.16816.F32.BF16 R8, R16.reuse, R12, R8 ;  /* 0x0000000c1008723c */ /* 0x048ff60000041808 */
[----:B------:R-:W-:Y:S11]  /*4a5a0*/  @!UPT UIADD3 URZ, URZ, URZ, URZ ;  /* 0x0000003f3f3ff290 */ /* 0x000ff6000fffe03f */
[----:B------:R-:W-:Y:S01]  /*4a5b0*/  @!UPT UIADD3 URZ, URZ, URZ, URZ ;  /* 0x0000003f3f3ff290 */ /* 0x000fe2000fffe03f */
[----:B------:R0:W-:Y:S01]  /*4a5c0*/  STL.64 [R1+0x210], R8 ;  /* 0x0002100801007387 */ /* 0x0001e20000100a00 */
[----:B-1----:R-:W-:Y:S02]  /*4a5d0*/  IMAD.MOV.U32 R26, RZ, RZ, R10 ;  /* 0x000000ffff1a7224 */ /* 0x002fe400078e000a */
[----:B------:R-:W-:Y:S02]  /*4a5e0*/  IMAD.MOV.U32 R27, RZ, RZ, R11 ;  /* 0x000000ffff1b7224 */ /* 0x000fe400078e000b */
[----:B------:R-:W3:Y:S04]  /*4a5f0*/  LDL.LU.64 R10, [R1+0x2578] ;  /* 0x00257800010a7983 */ /* 0x000ee80000300a00 */
[----:B0-----:R-:W2:Y:S01]  /*4a600*/  LDL.LU.64 R8, [R1+0x2570] ;  /* 0x0025700001087983 */ /* 0x001ea20000300a00 */
        /* <DEDUP_REMOVED lines=17> */
[----:B------:R-:W2:Y:S01]  /*4a720*/  LDL.LU R15, [R1+0x1ac] ;  /* 0x0001ac00010f7983 */ /* 0x000ea20000300800 */
[----:B------:R-:W-:Y:S01]  /*4a730*/  STL [R1+0x2394], R26 ;  /* 0x0023941a01007387 */ /* 0x000fe20000100800 */
[----:B------:R-:W-:Y:S11]  /*4a740*/  STL [R1+0x2390], R27 ;  /* 0x0023901b01007387 */ /* 0x000ff60000100800 */
[----:B------:R-:W-:Y:S02]  /*4a750*/  STL.64 [R1+0x200], R20 ;  /* 0x0002001401007387 */ /* 0x000fe40000100a00 */
[----:B------:R0:W-:Y:S02]  /*4a760*/  STL.64 [R1+0x208], R22 ;  /* 0x0002081601007387 */ /* 0x0001e40000100a00 */
[----:B0-----:R-:W4:Y:S01]  /*4a770*/  LDL.LU.64 R22, [R1+0x2568] ;  /* 0x0025680001167983 */ /* 0x001f220000300a00 */
[----:B------:R-:W4:Y:S02]  /*4a780*/  LDL.LU.64 R20, [R1+0x2560] ;  /* 0x0025600001147983 */ /* 0x000f240000300a00 */
[----:B---3--:R-:W-:Y:S02]  /*4a790*/  STL.64 [R1+0x24e0], R10 ;  /* 0x0024e00a01007387 */ /* 0x008fe40000100a00 */
[----:B------:R-:W-:Y:S01]  /*4a7a0*/  STL.64 [R1+0x24d8], R8 ;  /* 0x0024d80801007387 */ /* 0x000fe20000100a00 */
[----:B----4-:R-:W-:Y:S01]  /*4a7b0*/  HMMA.16816.F32.BF16 R16, R16, R24, R20 ;  /* 0x000000181010723c */ /* 0x010fe20000041814 */
[----:B------:R-:W2:Y:S01]  /*4a7c0*/  LDL.LU.64 R22, [R1+0x2558] ;  /* 0x0025580001167983 */ /* 0x000ea20000300a00 */
[----:B------:R-:W2:Y:S11]  /*4a7d0*/  LDL.LU.64 R20, [R1+0x2550] ;  /* 0x0025500001147983 */ /* 0x000eb60000300a00 */
[----:B------:R-:W-:Y:S10]  /*4a7e0*/  @!UPT UIADD3 URZ, URZ, URZ, URZ ;  /* 0x0000003f3f3ff290 */ /* 0x000ff4000fffe03f */
[----:B------:R0:W-:Y:S01]  /*4a7f0*/  STL.64 [R1+0x1f0], R16 ;  /* 0x0001f01001007387 */ /* 0x0001e20000100a00 */
[----:B------:R-:W-:Y:S03]  /*4a800*/  STL.64 [R1+0x1f8], R18 ;  /* 0x0001f81201007387 */ /* 0x000fe60000100a00 */
[----:B0-----:R-:W3:Y:S01]  /*4a810*/  LDL.64 R16, [R1+0x20] ;  /* 0x0000200001107983 */ /* 0x001ee20000100a00 */
[----:B--2---:R-:W-:Y:S03]  /*4a820*/  HMMA.16816.F32.BF16 R4, R20, R4, R12 ;  /* 0x000000041404723c */ /* 0x004fe6000004180c */
[----:B------:R-:W2:Y:S01]  /*4a830*/  LDL.LU.64 R14, [R1+0x2548] ;  /* 0x00254800010e7983 */ /* 0x000ea20000300a00 */
[----:B------:R-:W2:Y:S11]  /*4a840*/  LDL.LU.64 R12, [R1+0x2540] ;  /* 0x00254000010c7983 */ /* 0x000eb60000300a00 */
[----:B------:R-:W-:Y:S08]  /*4a850*/  @!UPT UIADD3 URZ, URZ, URZ, URZ ;  /* 0x0000003f3f3ff290 */ /* 0x000ff0000fffe03f */
[----:B------:R0:W-:Y:S01]  /*4a860*/  STL [R1+0x1e0], R4 ;  /* 0x0001e00401007387 */ /* 0x0001e20000100800 */
[----:B------:R-:W-:Y:S02]  /*4a870*/  IMAD.MOV.U32 R26, RZ, RZ, R5 ;  /* 0x000000ffff1a7224 */ /* 0x000fe400078e0005 */
[----:B------:R-:W-:Y:S01]  /*4a880*/  STL [R1+0x1ec], R7 ;  /* 0x0001ec0701007387 */ /* 0x000fe20000100800 */
[----:B0-----:R-:W2:Y:S01]  /*4a890*/  LDL.LU.64 R4, [R1+0x2538] ;  /* 0x0025380001047983 */ /* 0x001ea20000300a00 */
[----:B------:R-:W-:-:S05]  /*4a8a0*/  IMAD.MOV.U32 R27, RZ, RZ, R6 ;  /* 0x000000ffff1b7224 */ /* 0x000fca00078e0006 */
[----:B------:R-:W-:Y:S01]  /*4a8b0*/  STL [R1+0x239c], R27 ;  /* 0x00239c1b01007387 */ /* 0x000fe20000100800 */
[----:B------:R-:W-:Y:S02]  /*4a8c0*/  STL [R1+0x2398], R26 ;  /* 0x0023981a01007387 */ /* 0x000fe40000100800 */
[----:B------:R-:W-:Y:S02]  /*4a8d0*/  IMAD.MOV.U32 R8, RZ, RZ, R2 ;  /* 0x000000ffff087224 */ /* 0x000fe400078e0002 */
[----:B------:R-:W-:Y:S01]  /*4a8e0*/  IMAD.MOV.U32 R9, RZ, RZ, R0 ;  /* 0x000000ffff097224 */ /* 0x000fe200078e0000 */
        /* <DEDUP_REMOVED lines=8> */
[----:B------:R-:W4:Y:S02]  /*4a970*/  LDL.LU.64 R6, [R1+0x2520] ;  /* 0x0025200001067983 */ /* 0x000f240000300a00 */
[----:B------:R-:W4:Y:S02]  /*4a980*/  LDL.LU.64 R4, [R1+0x2518] ;  /* 0x0025180001047983 */ /* 0x000f240000300a00 */
[C---:B----4-:R-:W-:Y:S01]  /*4a990*/  HMMA.16816.F32.BF16 R8, R20.reuse, R8, R4 ;  /* 0x000000081408723c */ /* 0x050fe20000041804 */
[----:B------:R-:W2:Y:S11]  /*4a9a0*/  LDL.LU.64 R4, [R1+0x2510] ;  /* 0x0025100001047983 */ /* 0x000eb60000300a00 */
[----:B------:R-:W-:Y:S11]  /*4a9b0*/  @!UPT UIADD3 URZ, URZ, URZ, URZ ;  /* 0x0000003f3f3ff290 */ /* 0x000ff6000fffe03f */
[----:B------:R0:W-:Y:S01]  /*4a9c0*/  STL.64 [R1+0x1c0], R8 ;  /* 0x0001c00801007387 */ /* 0x0001e20000100a00 */
[----:B------:R-:W-:Y:S02]  /*4a9d0*/  IMAD.MOV.U32 R26, RZ, RZ, R11 ;  /* 0x000000ffff1a7224 */ /* 0x000fe400078e000b */
[----:B------:R-:W-:Y:S01]  /*4a9e0*/  IMAD.MOV.U32 R27, RZ, RZ, R10 ;  /* 0x000000ffff1b7224 */ /* 0x000fe200078e000a */
[----:B0-----:R-:W4:Y:S01]  /*4a9f0*/  LDL.LU R8, [R1+0x140] ;  /* 0x0001400001087983 */ /* 0x001f220000300800 */
[----:B------:R-:W4:Y:S02]  /*4aa00*/  LDL.LU R9, [R1+0x144] ;  /* 0x0001440001097983 */ /* 0x000f240000300800 */
[----:B------:R-:W4:Y:S02]  /*4aa10*/  LDL.LU R10, [R1+0x148] ;  /* 0x00014800010a7983 */ /* 0x000f240000300800 */
[----:B------:R-:W4:Y:S01]  /*4aa20*/  LDL.LU R11, [R1+0x14c] ;  /* 0x00014c00010b7983 */ /* 0x000f220000300800 */
[----:B------:R-:W-:Y:S01]  /*4aa30*/  STL [R1+0x23a4], R26 ;  /* 0x0023a41a01007387 */ /* 0x000fe20000100800 */
[----:B------:R-:W-:Y:S01]  /*4aa40*/  STL [R1+0x23a0], R27 ;  /* 0x0023a01b01007387 */ /* 0x000fe20000100800 */
[C---:B--2---:R-:W-:Y:S02]  /*4aa50*/  HMMA.16816.F32.BF16 R4, R20.reuse, R4, R12 ;  /* 0x000000041404723c */ /* 0x044fe4000004180c */
[----:B------:R-:W4:Y:S11]  /*4aa60*/  LDL.LU.64 R12, [R1+0x2508] ;  /* 0x00250800010c7983 */ /* 0x000f360000300a00 */
[----:B------:R-:W-:Y:S10]  /*4aa70*/  @!UPT UIADD3 URZ, URZ, URZ, URZ ;  /* 0x0000003f3f3ff290 */ /* 0x000ff4000fffe03f */
[----:B------:R-:W-:Y:S01]  /*4aa80*/  STL.64 [R1+0x1b0], R4 ;  /* 0x0001b00401007387 */ /* 0x000fe20000100a00 */
[----:B------:R0:W-:Y:S03]  /*4aa90*/  STL.64 [R1+0x1b8], R6 ;  /* 0x0001b80601007387 */ /* 0x0001e60000100a00 */
[----:B0-----:R-:W3:Y:S01]  /*4aaa0*/  LDL.LU.64 R6, [R1+0x2500] ;  /* 0x0025000001067983 */ /* 0x001ee20000300a00 */
[----:B------:R-:W3:Y:S02]  /*4aab0*/  LDL.LU.64 R4, [R1+0x24f8] ;  /* 0x0024f80001047983 */ /* 0x000ee40000300a00 */
[----:B---3--:R-:W-:Y:S11]  /*4aac0*/  HMMA.16816.F32.BF16 R4, R20, R16, R4 ;  /* 0x000000101404723c */ /* 0x008ff60000041804 */
[----:B------:R-:W-:Y:S11]  /*4aad0*/  @!UPT UIADD3 URZ, URZ, URZ, URZ ;  /* 0x0000003f3f3ff290 */ /* 0x000ff6000fffe03f */
[----:B------:R-:W-:Y:S01]  /*4aae0*/  @!UPT UIADD3 URZ, URZ, URZ, URZ ;  /* 0x0000003f3f3ff290 */ /* 0x000fe2000fffe03f */
[----:B------:R-:W-:Y:S01]  /*4aaf0*/  STL.64 [R1+0x1a0], R4 ;  /* 0x0001a00401007387 */ /* 0x000fe20000100a00 */
[----:B------:R0:W-:Y:S03]  /*4ab00*/  STL.64 [R1+0x1a8], R6 ;  /* 0x0001a80601007387 */ /* 0x0001e60000100a00 */
[----:B0-----:R-:W2:Y:S01]  /*4ab10*/  LDL.LU.64 R6, [R1+0x24f0] ;  /* 0x0024f00001067983 */ /* 0x001ea20000300a00 */
[----:B------:R-:W3:Y:S02]  /*4ab20*/  LDL.LU.64 R4, [R1+0x24e8] ;  /* 0x0024e80001047983 */ /* 0x000ee40000300a00 */
[----:B------:R2:W-:Y:S02]  /*4ab30*/  STL.64 [R1+0x2470], R16 ;  /* 0x0024701001007387 */ /* 0x0005e40000100a00 */
[----:B---3--:R-:W-:Y:S02]  /*4ab40*/  IMAD.MOV.U32 R19, RZ, RZ, R4 ;  /* 0x000000ffff137224 */ /* 0x008fe400078e0004 */
[----:B------:R-:W-:Y:S01]  /*4ab50*/  IMAD.MOV.U32 R18, RZ, RZ, R5 ;  /* 0x000000ffff127224 */ /* 0x000fe200078e0005 */
[----:B------:R-:W3:Y:S01]  /*4ab60*/  LDL.LU R4, [R1+0x120] ;  /* 0x0001200001047983 */ /* 0x000ee20000300800 */
[----:B--2---:R-:W-:-:S02]  /*4ab70*/  IMAD.MOV.U32 R17, RZ, RZ, R6 ;  /* 0x000000ffff117224 */ /* 0x004fc400078e0006 */
[----:B------:R-:W3:Y:S02]  /*4ab80*/  LDL.LU R5, [R1+0x124] ;  /* 0x0001240001057983 */ /* 0x000ee40000300800 */
[----:B------:R-:W-:Y:S01]  /*4ab90*/  IMAD.MOV.U32 R16, RZ, RZ, R7 ;  /* 0x000000ffff107224 */ /* 0x000fe200078e0007 */
[----:B------:R-:W2:Y:S01]  /*4aba0*/  LDL.LU R6, [R1+0x128] ;  /* 0x0001280001067983 */ /* 0x000ea20000300800 */
[----:B------:R-:W2:Y:S01]  /*4abb0*/  LDL.LU R7, [R1+0x12c] ;  /* 0x00012c0001077983 */ /* 0x000ea20000300800 */
[----:B----4-:R-:W-:Y:S02]  /*4abc0*/  HMMA.16816.F32.BF16 R8, R20, R12, R8 ;  /* 0x0000000c1408723c */ /* 0x010fe40000041808 */
        /* <DEDUP_REMOVED lines=8> */
[----:B0-----:R-:W3:Y:S08]  /*4ac50*/  LDL.LU.64 R16, [R1+0x40] ;  /* 0x0000400001107983 */ /* 0x001ef00000300a00 */
[----:B------:R-:W-:-:S02]  /*4ac60*/  IMAD.MOV.U32 R26, RZ, RZ, R10 ;  /* 0x000000ffff1a7224 */ /* 0x000fc400078e000a */
[----:B------:R-:W-:Y:S01]  /*4ac70*/  IMAD.MOV.U32 R27, RZ, RZ, R11 ;  /* 0x000000ffff1b7224 */ /* 0x000fe200078e000b */
[----:B---3--:R0:W-:Y:S02]  /*4ac80*/  STL.64 [R1+0x2498], R16 ;  /* 0x0024981001007387 */ /* 0x0081e40000100a00 */
[----:B0-----:R-:W-:Y:S02]  /*4ac90*/  IMAD.MOV.U32 R16, RZ, RZ, R2 ;  /* 0x000000ffff107224 */ /* 0x001fe400078e0002 */
[----:B------:R-:W-:-:S05]  /*4aca0*/  IMAD.MOV.U32 R17, RZ, RZ, R0 ;  /* 0x000000ffff117224 */ /* 0x000fca00078e0000 */
[----:B------:R0:W-:Y:S04]  /*4acb0*/  STL.64 [R1+0x24b0], R16 ;  /* 0x0024b01001007387 */ /* 0x0001e80000100a00 */
[----:B0-----:R-:W3:Y:S01]  /*4acc0*/  LDL.LU R16, [R1+0x110] ;  /* 0x0001100001107983 */ /* 0x001ee20000300800 */
[----:B------:R-:W3:Y:S02]  /*4acd0*/  LDL.LU R17, [R1+0x114] ;  /* 0x0001140001117983 */ /* 0x000ee40000300800 */
[----:B------:R-:W3:Y:S02]  /*4ace0*/  LDL.LU R18, [R1+0x118] ;  /* 0x0001180001127983 */ /* 0x000ee40000300800 */
[----:B------:R-:W3:Y:S01]  /*4acf0*/  LDL.LU R19, [R1+0x11c] ;  /* 0x00011c0001137983 */ /* 0x000ee20000300800 */
[----:B------:R0:W-:Y:S01]  /*4ad00*/  STL.64 [R1+0x190], R8 ;  /* 0x0001900801007387 */ /* 0x0001e20000100a00 */
[----:B------:R-:W4:Y:S03]  /*4ad10*/  LDL.LU.64 R10, [R1+0x24e0] ;  /* 0x0024e000010a7983 */ /* 0x000f260000300a00 */
        /* <DEDUP_REMOVED lines=22> */
[----:B0-----:R-:W2:Y:S01]  /*4ae80*/  LDL.LU.64 R6, [R1+0x24d0] ;  /* 0x0024d00001067983 */ /* 0x001ea20000300a00 */
        /* <DEDUP_REMOVED lines=8> */
[----:B------:R-:W-:Y:S02]  /*4af10*/  STL.64 [R1+0x2460], R26 ;  /* 0x0024601a01007387 */ /* 0x000fe40000100a00 */
[----:B------:R0:W-:Y:S02]  /*4af20*/  STL.64 [R1+0x2458], R24 ;  /* 0x0024581801007387 */ /* 0x0001e40000100a00 */
[----:B0-----:R-:W3:Y:S02]  /*4af30*/  LDL.LU.64 R24, [R1+0x60] ;  /* 0x0000600001187983 */ /* 0x001ee40000300a00 */
[C---:B---3--:R-:W-:Y:S11]  /*4af40*/  HMMA.16816.F32.BF16 R16, R4.reuse, R24, R16 ;  /* 0x000000180410723c */ /* 0x048ff60000041810 */
[----:B------:R-:W-:Y:S11]  /*4af50*/  @!UPT UIADD3 URZ, URZ, URZ, URZ ;  /* 0x0000003f3f3ff290 */ /* 0x000ff6000fffe03f */
[----:B------:R-:W-:Y:S01]  /*4af60*/  @!UPT UIADD3 URZ, URZ, URZ, URZ ;  /* 0x0000003f3f3ff290 */ /* 0x000fe2000fffe03f */
[----:B------:R0:W-:Y:S01]  /*4af70*/  STL.64 [R1+0x150], R16 ;  /* 0x0001501001007387 */ /* 0x0001e20000100a00 */
[----:B------:R1:W-:Y:S03]  /*4af80*/  STL.64 [R1+0x158], R18 ;  /* 0x0001581201007387 */ /* 0x0003e60000100a00 */
[----:B0-----:R-:W1:Y:S01]  /*4af90*/  LDL.LU.64 R16, [R1+0x24b0] ;  /* 0x0024b00001107983 */ /* 0x001e620000300a00 */
[----:B------:R-:W-:Y:S02]  /*4afa0*/  IMAD.MOV.U32 R28, RZ, RZ, R24 ;  /* 0x000000ffff1c7224 */ /* 0x000fe400078e0018 */
[----:B------:R-:W-:Y:S02]  /*4afb0*/  IMAD.MOV.U32 R29, RZ, RZ, R25 ;  /* 0x000000ffff1d7224 */ /* 0x000fe400078e0019 */
[----:B------:R-:W3:Y:S01]  /*4afc0*/  LDL.LU R24, [R1+0x320] ;  /* 0x0003200001187983 */ /* 0x000ee20000300800 */
[----:B------:R-:W3:Y:S01]  /*4afd0*/  LDL.LU R25, [R1+0x324] ;  /* 0x0003240001197983 */ /* 0x000ee20000300800 */
[----:B------:R-:W3:Y:S02]  /*4afe0*/  LDL.LU R26, [R1+0x328] ;  /* 0x00032800011a7983 */ /* 0x000ee40000300800 */
[----:B------:R-:W3:Y:S02]  /*4aff0*/  LDL.LU R27, [R1+0x32c] ;  /* 0x00032c00011b7983 */ /* 0x000ee40000300800 */
[----:B------:R-:W-:Y:S01]  /*4b000*/  STL [R1+0x2450], R28 ;  /* 0x0024501c01007387 */ /* 0x000fe20000100800 */
[----:B------:R-:W-:Y:S01]  /*4b010*/  STL [R1+0x244c], R29 ;  /* 0x00244c1d01007387 */ /* 0x000fe20000100800 */
[C---:B-1----:R-:W-:Y:S03]  /*4b020*/  HMMA.16816.F32.BF16 R16, R4.reuse, R16, R12 ;  /* 0x000000100410723c */ /* 0x042fe6000004180c */
[----:B------:R-:W2:Y:S01]  /*4b030*/  LDL.LU.64 R14, [R1+0x24a8] ;  /* 0x0024a800010e7983 */ /* 0x000ea20000300a00 */
[----:B------:R-:W2:Y:S11]  /*4b040*/  LDL.LU.64 R12, [R1+0x24a0] ;  /* 0x0024a000010c7983 */ /* 0x000eb60000300a00 */
[----:B------:R-:W-:Y:S08]  /*4b050*/  @!UPT UIADD3 URZ, URZ, URZ, URZ ;  /* 0x0000003f3f3ff290 */ /* 0x000ff0000fffe03f */
[----:B------:R0:W-:Y:S01]  /*4b060*/  STL.64 [R1+0x140], R16 ;  /* 0x0001401001007387 */ /* 0x0001e20000100a00 */
[----:B------:R-:W-:Y:S03]  /*4b070*/  STL.64 [R1+0x148], R18 ;  /* 0x0001481201007387 */ /* 0x000fe60000100a00 */
        /* <DEDUP_REMOVED lines=10> */
[----:B------:R-:W2:Y:S01]  /*4b120*/  LDL.LU.64 R16, [R1+0x2478] ;  /* 0x0024780001107983 */ /* 0x000ea20000300a00 */
[----:B------:R0:W-:Y:S04]  /*4b130*/  STL [R1+0x2454], R29 ;  /* 0x0024541d01007387 */ /* 0x0001e80000100800 */
[----:B0-----:R-:W3:Y:S01]  /*4b140*/  LDL R29, [R1+0x384] ;  /* 0x00038400011d7983 */ /* 0x001ee20000100800 */
[C---:B--2---:R-:W-:Y:S11]  /*4b150*/  HMMA.16816.F32.BF16 R16, R4.reuse, R20, R16 ;  /* 0x000000140410723c */ /* 0x044ff60000041810 */
[----:B------:R-:W-:Y:S11]  /*4b160*/  @!UPT UIADD3 URZ, URZ, URZ, URZ ;  /* 0x0000003f3f3ff290 */ /* 0x000ff6000fffe03f */
[----:B------:R-:W-:Y:S01]  /*4b170*/  @!UPT UIADD3 URZ, URZ, URZ, URZ ;  /* 0x0000003f3f3ff290 */ /* 0x000fe2000fffe03f */
[----:B------:R0:W-:Y:S01]  /*4b180*/  STL.64 [R1+0x120], R16 ;  /* 0x0001201001007387 */ /* 0x0001e20000100a00 */
[----:B------:R-:W-:Y:S03]  /*4b190*/  STL.64 [R1+0x128], R18 ;  /* 0x0001281201007387 */ /* 0x000fe60000100a00 */
[----:B0-----:R-:W2:Y:S02]  /*4b1a0*/  LDL.LU.64 R16, [R1+0x2470] ;  /* 0x0024700001107983 */ /* 0x001ea40000300a00 */
[C---:B--2---:R-:W-:Y:S01]  /*4b1b0*/  HMMA.16816.F32.BF16 R12, R4.reuse, R16, R12 ;  /* 0x00000010040c723c */ /* 0x044fe2000004180c */
[----:B------:R-:W-:Y:S02]  /*4b1c0*/  IMAD.MOV.U32 R28, RZ, RZ, R17 ;  /* 0x000000ffff1c7224 */ /* 0x000fe400078e0011 */
[----:B---3--:R-:W0:Y:S11]  /*4b1d0*/  LDSM.16.MT88.4 R16, [R29+0x1e000] ;  /* 0x01e000001d10783b */ /* 0x008e360000004200 */
[----:B------:R-:W-:Y:S09]  /*4b1e0*/  @!UPT UIADD3 URZ, URZ, URZ, URZ ;  /* 0x0000003f3f3ff290 */ /* 0x000ff2000fffe03f */
[----:B------:R1:W-:Y:S01]  /*4b1f0*/  STL.64 [R1+0x110], R12 ;  /* 0x0001100c01007387 */ /* 0x0003e20000100a00 */
[----:B------:R-:W-:Y:S03]  /*4b200*/  STL.64 [R1+0x118], R14 ;  /* 0x0001180e01007387 */ /* 0x000fe60000100a00 */
[----:B-1----:R-:W2:Y:S04]  /*4b210*/  LDL.LU.64 R12, [R1+0x2468] ;  /* 0x00246800010c7983 */ /* 0x002ea80000300a00 */
[----:B0-----:R-:W-:Y:S01]  /*4b220*/  STL.64 [R1+0x23b0], R18 ;  /* 0x0023b01201007387 */ /* 0x001fe20000100a00 */
[----:B------:R0:W-:Y:S03]  /*4b230*/  STL.64 [R1+0x23a8], R16 ;  /* 0x0023a81001007387 */ /* 0x0001e60000100a00 */
        /* <DEDUP_REMOVED lines=14> */
[----:B0-----:R-:W2:Y:S01]  /*4b320*/  LDL.LU.64 R12, [R1+0x50] ;  /* 0x00005000010c7983 */ /* 0x001ea20000300a00 */
[----:B------:R-:W3:Y:S03]  /*4b330*/  LDL.64 R14, [R1+0x58] ;  /* 0x00005800010e7983 */ /* 0x000ee60000100a00 */
[----:B---3--:R4:W-:Y:S01]  /*4b340*/  STL.64 [R1+0x2430], R14 ;  /* 0x0024300e01007387 */ /* 0x0089e20000100a00 */
[----:B--2---:R0:W-:Y:S02]  /*4b350*/  STL.64 [R1+0x2428], R12 ;  /* 0x0024280c01007387 */ /* 0x0041e40000100a00 */
[----:B----4-:R-:W-:Y:S01]  /*4b360*/  IMAD.MOV.U32 R14, RZ, RZ, R11 ;  /* 0x000000ffff0e7224 */ /* 0x010fe200078e000b */
[----:B0-----:R-:W2:Y:S01]  /*4b370*/  LDL.LU R12, [R1+0x310] ;  /* 0x00031000010c7983 */ /* 0x001ea20000300800 */
[----:B------:R-:W-:-:S02]  /*4b380*/  IMAD.MOV.U32 R15, RZ, RZ, R10 ;  /* 0x000000ffff0f7224 */ /* 0x000fc400078e000a */
[----:B------:R-:W2:Y:S01]  /*4b390*/  LDL.LU R13, [R1+0x314] ;  /* 0x00031400010d7983 */ /* 0x000ea20000300800 */
[C---:B------:R-:W-:Y:S01]  /*4b3a0*/  HMMA.16816.F32.BF16 R8, R4.reuse, R8, R24 ;  /* 0x000000080408723c */ /* 0x040fe20000041818 */
[----:B------:R-:W3:Y:S01]  /*4b3b0*/  LDL.LU.64 R26, [R1+0x2460] ;  /* 0x00246000011a7983 */ /* 0x000ee20000300a00 */
[----:B------:R-:W2:Y:S11]  /*4b3c0*/  LDL.LU.64 R24, [R1+0x2458] ;  /* 0x0024580001187983 */ /* 0x000eb60000300a00 */
[----:B------:R-:W-:Y:S10]  /*4b3d0*/  @!UPT UIADD3 URZ, URZ, URZ, URZ ;  /* 0x0000003f3f3ff290 */ /* 0x000ff4000fffe03f */
[----:B------:R-:W-:Y:S01]  /*4b3e0*/  STL.64 [R1+0xf0], R8 ;  /* 0x0000f00801007387 */ /* 0x000fe20000100a00 */
[----:B------:R-:W-:Y:S02]  /*4b3f0*/  STL.64 [R1+0xf8], R10 ;  /* 0x0000f80a01007387 */ /* 0x000fe40000100a00 */
[----:B------:R-:W0:Y:S04]  /*4b400*/  LDSM.16.MT88.4 R8, [R29+0x1e100] ;  /* 0x01e100001d08783b */ /* 0x000e280000004200 */
[----:B------:R-:W-:Y:S02]  /*4b410*/  IMAD.MOV.U32 R2, RZ, RZ, R20 ;  /* 0x000000ffff027224 */ /* 0x000fe400078e0014 */
[----:B------:R-:W-:Y:S02]  /*4b420*/  IMAD.MOV.U32 R3, RZ, RZ, R21 ;  /* 0x000000ffff037224 */ /* 0x000fe400078e0015 */
[----:B------:R-:W-:Y:S04]  /*4b430*/  LDSM.16.MT88.4 R20, [R29+0x1c180] ;  /* 0x01c180001d14783b */ /* 0x000fe80000004200 */
[----:B0-----:R-:W-:Y:S01]  /*4b440*/  STL.64 [R1+0x22a8], R10 ;  /* 0x0022a80a01007387 */ /* 0x001fe20000100a00 */
[----:B------:R-:W-:Y:S01]  /*4b450*/  STL.64 [R1+0x22a0], R8 ;  /* 0x0022a00801007387 */ /* 0x000fe20000100a00 */
[----:B--2---:R-:W-:Y:S02]  /*4b460*/  HMMA.16816.F32.BF16 R4, R4, R24, R12 ;  /* 0x000000180404723c */ /* 0x004fe4000004180c */
[----:B---3--:R-:W-:Y:S01]  /*4b470*/  STL.64 [R1+0x23c0], R26 ;  /* 0x0023c01a01007387 */ /* 0x008fe20000100a00 */
[----:B------:R-:W-:Y:S11]  /*4b480*/  STL.64 [R1+0x23b8], R24 ;  /* 0x0023b81801007387 */ /* 0x000ff60000100a00 */
[----:B------:R-:W-:Y:S09]  /*4b490*/  @!UPT UIADD3 URZ, URZ, URZ, URZ ;  /* 0x0000003f3f3ff290 */ /* 0x000ff2000fffe03f */
[----:B------:R-:W-:Y:S01]  /*4b4a0*/  STL.64 [R1+0xe0], R4 ;  /* 0x0000e00401007387 */ /* 0x000fe20000100a00 */
[----:B------:R-:W-:Y:S02]  /*4b4b0*/  STL.64 [R1+0xe8], R6 ;  /* 0x0000e80601007387 */ /* 0x000fe40000100a00 */
[----:B------:R0:W1:Y:S02]  /*4b4c0*/  LDSM.16.MT88.4 R4, [R29+0x1e180] ;  /* 0x01e180001d04783b */ /* 0x0000640000004200 */
[----:B0-----:R-:W2:Y:S02]  /*4b4d0*/  LDL.LU R29, [R1+0x2454] ;  /* 0x00245400011d7983 */ /* 0x001ea40000300800 */
[----:B------:R-:W3:Y:S02]  /*4b4e0*/  LDL.LU R24, [R1+0x290] ;  /* 0x0002900001187983 */ /* 0x000ee40000300800 */
[----:B------:R-:W3:Y:S02]  /*4b4f0*/  LDL.LU R25, [R1+0x294] ;  /* 0x0002940001197983 */ /* 0x000ee40000300800 */
[----:B------:R-:W4:Y:S01]  /*4b500*/  LDL.LU R26, [R1+0x298] ;  /* 0x00029800011a7983 */ /* 0x000f220000300800 */
[----:B------:R-:W4:Y:S04]  /*4b510*/  LDL.LU R27, [R1+0x29c] ;  /* 0x00029c00011b7983 */ /* 0x000f280000300800 */
[----:B----4-:R-:W-:Y:S01]  /*4b520*/  STL.64 [R1+0x23d0], R26 ;  /* 0x0023d01a01007387 */ /* 0x010fe20000100a00 */
[----:B---3--:R0:W-:Y:S02]  /*4b530*/  STL.64 [R1+0x23c8], R24 ;  /* 0x0023c81801007387 */ /* 0x0081e40000100a00 */
[----:B--2---:R-:W-:-:S02]  /*4b540*/  IMAD.MOV.U32 R8, RZ, RZ, R29 ;  /* 0x000000ffff087224 */ /* 0x004fc400078e001d */
[----:B0-----:R-:W-:Y:S02]  /*4b550*/  IMAD.MOV.U32 R24, RZ, RZ, R17 ;  /* 0x000000ffff187224 */ /* 0x001fe400078e0011 */
[----:B------:R-:W-:-:S05]  /*4b560*/  IMAD.MOV.U32 R25, RZ, RZ, R16 ;  /* 0x000000ffff197224 */ /* 0x000fca00078e0010 */
[----:B------:R0:W-:Y:S04]  /*4b570*/  STL.64 [R1+0x23e8], R24 ;  /* 0x0023e81801007387 */ /* 0x0001e80000100a00 */
[----:B0-----:R-:W2:Y:S01]  /*4b580*/  LDL.LU R24, [R1+0x20] ;  /* 0x0000200001187983 */ /* 0x001ea20000300800 */
[----:B------:R-:W-:Y:S02]  /*4b590*/  IMAD.MOV.U32 R25, RZ, RZ, R28 ;  /* 0x000000ffff197224 */ /* 0x000fe400078e001c */
[----:B------:R-:W3:Y:S02]  /*4b5a0*/  LDL.LU R28, [R1+0x2450] ;  /* 0x00245000011c7983 */ /* 0x000ee40000300800 */
[----:B------:R-:W4:Y:S02]  /*4b5b0*/  LDL.LU R29, [R1+0x244c] ;  /* 0x00244c00011d7983 */ /* 0x000f240000300800 */
[----:B------:R-:W-:-:S02]  /*4b5c0*/  IMAD.MOV.U32 R9, RZ, RZ, R0 ;  /* 0x000000ffff097224 */ /* 0x000fc400078e0000 */
[----:B------:R-:W4:Y:S03]  /*4b5d0*/  LDL.LU R0, [R1+0x2448] ;  /* 0x0024480001007983 */ /* 0x000f260000300800 */
[----:B------:R-:W-:Y:S01]  /*4b5e0*/  STL.64 [R1+0x2420], R8 ;  /* 0x0024200801007387 */ /* 0x000fe20000100a00 */
[----:B--2---:R0:W-:Y:S01]  /*4b5f0*/  STL.64 [R1+0x2400], R24 ;  /* 0x0024001801007387 */ /* 0x0041e20000100a00 */
[----:B---3--:R-:W-:Y:S02]  /*4b600*/  IMAD.MOV.U32 R16, RZ, RZ, R28 ;  /* 0x000000ffff107224 */ /* 0x008fe400078e001c */
[----:B----4-:R-:W-:Y:S02]  /*4b610*/  IMAD.MOV.U32 R17, RZ, RZ, R29 ;  /* 0x000000ffff117224 */ /* 0x010fe400078e001d */
[----:B0-----:R-:W-:Y:S02]  /*4b620*/  IMAD.MOV.U32 R24, RZ, RZ, R2 ;  /* 0x000000ffff187224 */ /* 0x001fe400078e0002 */
[----:B------:R-:W-:Y:S01]  /*4b630*/  IMAD.MOV.U32 R25, RZ, RZ, R3 ;  /* 0x000000ffff197224 */ /* 0x000fe200078e0003 */
[----:B------:R-:W2:Y:S01]  /*4b640*/  LDL.LU R2, [R1+0x2444] ;  /* 0x0024440001027983 */ /* 0x000ea20000300800 */
        /* <DEDUP_REMOVED lines=11> */
[----:B------:R0:W-:Y:S04]  /*4b700*/  STL.64 [R1+0x2418], R24 ;  /* 0x0024181801007387 */ /* 0x0001e80000100a00 */
[----:B0-----:R-:W2:Y:S01]  /*4b710*/  LDL.LU R24, [R1+0x2d0] ;  /* 0x0002d00001187983 */ /* 0x001ea20000300800 */
[----:B------:R-:W2:Y:S02]  /*4b720*/  LDL.LU R25, [R1+0x2d4] ;  /* 0x0002d40001197983 */ /* 0x000ea40000300800 */
[----:B------:R-:W2:Y:S02]  /*4b730*/  LDL.LU R26, [R1+0x2d8] ;  /* 0x0002d800011a7983 */ /* 0x000ea40000300800 */
[----:B------:R-:W2:Y:S01]  /*4b740*/  LDL.LU R27, [R1+0x2dc] ;  /* 0x0002dc00011b7983 */ /* 0x000ea20000300800 */
[----:B-1----:R-:W-:Y:S01]  /*4b750*/  STL.64 [R1+0x2230], R6 ;  /* 0x0022300601007387 */ /* 0x002fe20000100a00 */
[----:B------:R0:W-:Y:S03]  /*4b760*/  STL.64 [R1+0x2228], R4 ;  /* 0x0022280401007387 */ /* 0x0001e60000100a00 */
[----:B0-----:R-:W2:Y:S01]  /*4b770*/  LDL.LU.64 R4, [R1] ;  /* 0x0000000001047983 */ /* 0x001ea20000300a00 */
[----:B------:R-:W2:Y:S03]  /*4b780*/  LDL.LU.64 R6, [R1+0x8] ;  /* 0x0000080001067983 */ /* 0x000ea60000300a00 */
[----:B--2---:R-:W-:Y:S01]  /*4b790*/  STL.64 [R1+0x23e0], R6 ;  /* 0x0023e00601007387 */ /* 0x004fe20000100a00 */
        /* <DEDUP_REMOVED lines=18> */
[----:B------:R-:W2:Y:S01]  /*4b8c0*/  LDL.LU.64 R14, [R1+0x2430] ;  /* 0x00243000010e7983 */ /* 0x000ea20000300a00 */
[----:B------:R-:W2:Y:S11]  /*4b8d0*/  LDL.LU.64 R12, [R1+0x2428] ;  /* 0x00242800010c7983 */ /* 0x000eb60000300a00 */
[----:B------:R0:W-:Y:S02]  /*4b8e0*/  STL.64 [R1+0xd0], R16 ;  /* 0x0000d01001007387 */ /* 0x0001e40000100a00 */
[----:B------:R1:W-:Y:S01]  /*4b8f0*/  STL.64 [R1+0xd8], R18 ;  /* 0x0000d81201007387 */ /* 0x0003e20000100a00 */
[----:B0-----:R-:W3:Y:S01]  /*4b900*/  LDL.LU R16, [R1+0x270] ;  /* 0x0002700001107983 */ /* 0x001ee20000300800 */
[----:B------:R-:W3:Y:S02]  /*4b910*/  LDL.LU R17, [R1+0x274] ;  /* 0x0002740001117983 */ /* 0x000ee40000300800 */
        /* <DEDUP_REMOVED lines=9> */
[----:B------:R-:W2:Y:S11]  /*4b9b0*/  LDL.LU.64 R24, [R1+0x2418] ;  /* 0x0024180001187983 */ /* 0x000eb60000300a00 */
[----:B------:R-:W-:Y:S10]  /*4b9c0*/  @!UPT UIADD3 URZ, URZ, URZ, URZ ;  /* 0x0000003f3f3ff290 */ /* 0x000ff4000fffe03f */
[----:B------:R4:W-:Y:S01]  /*4b9d0*/  STL.64 [R1+0xb0], R8 ;  /* 0x0000b00801007387 */ /* 0x0009e20000100a00 */
[----:B------:R0:W-:Y:S02]  /*4b9e0*/  STL.64 [R1+0xb8], R10 ;  /* 0x0000b80a01007387 */ /* 0x0001e40000100a00 */
[----:B----4-:R-:W-:Y:S02]  /*4b9f0*/  IMAD.MOV.U32 R8, RZ, RZ, R28 ;  /* 0x000000ffff087224 */ /* 0x010fe400078e001c */
[----:B0-----:R-:W-:Y:S01]  /*4ba00*/  IMAD.MOV.U32 R11, RZ, RZ, R0 ;  /* 0x000000ffff0b7224 */ /* 0x001fe200078e0000 */
[----:B--2---:R-:W-:Y:S01]  /*4ba10*/  HMMA.16816.F32.BF16 R24, R20, R24, R4 ;  /* 0x000000181418723c */ /* 0x004fe20000041804 */
[----:B------:R-:W2:Y:S01]  /*4ba20*/  LDL.LU.64 R6, [R1+0x2410] ;  /* 0x0024100001067983 */ /* 0x000ea20000300a00 */
[----:B------:R-:W2:Y:S11]  /*4ba30*/  LDL.LU.64 R4, [R1+0x2408] ;  /* 0x0024080001047983 */ /* 0x000eb60000300a00 */
[----:B------:R-:W-:Y:S11]  /*4ba40*/  @!UPT UIADD3 URZ, URZ, URZ, URZ ;  /* 0x0000003f3f3ff290 */ /* 0x000ff6000fffe03f */
[----:B------:R-:W-:Y:S02]  /*4ba50*/  IMAD.MOV.U32 R0, RZ, RZ, R24 ;  /* 0x000000ffff007224 */ /* 0x000fe400078e0018 */
[----:B------:R-:W-:Y:S02]  /*4ba60*/  IMAD.MOV.U32 R28, RZ, RZ, R25 ;  /* 0x000000ffff1c7224 */ /* 0x000fe400078e0019 */
[----:B------:R-:W2:Y:S01]  /*4ba70*/  LDL.LU.64 R24, [R1+0x2400] ;  /* 0x0024000001187983 */ /* 0x000ea20000300a00 */
[----:B---3--:R-:W-:Y:S02]  /*4ba80*/  IMAD.MOV.U32 R9, RZ, RZ, R3 ;  /* 0x000000ffff097224 */ /* 0x008fe400078e0003 */
[----:B------:R-:W-:Y:S02]  /*4ba90*/  IMAD.MOV.U32 R10, RZ, RZ, R2 ;  /* 0x000000ffff0a7224 */ /* 0x000fe400078e0002 */
[----:B------:R-:W-:Y:S02]  /*4baa0*/  IMAD.MOV.U32 R3, RZ, RZ, R26 ;  /* 0x000000ffff037224 */ /* 0x000fe400078e001a */
[----:B------:R-:W-:-:S05]  /*4bab0*/  IMAD.MOV.U32 R2, RZ, RZ, R27 ;  /* 0x000000ffff027224 */ /* 0x000fca00078e001b */
[----:B------:R-:W-:Y:S01]  /*4bac0*/  STL [R1+0x22bc], R2 ;  /* 0x0022bc0201007387 */ /* 0x000fe20000100800 */
[----:B------:R-:W-:Y:S02]  /*4bad0*/  STL [R1+0x22b8], R3 ;  /* 0x0022b80301007387 */ /* 0x000fe40000100800 */
[----:B------:R-:W-:Y:S02]  /*4bae0*/  STL [R1+0x22b4], R28 ;  /* 0x0022b41c01007387 */ /* 0x000fe40000100800 */
[----:B------:R-:W-:Y:S01]  /*4baf0*/  STL [R1+0x22b0], R0 ;  /* 0x0022b00001007387 */ /* 0x000fe20000100800 */
[C---:B--2---:R-:W-:Y:S01]  /*4bb00*/  HMMA.16816.F32.BF16 R24, R20.reuse, R24, R4 ;  /* 0x000000181418723c */ /* 0x044fe20000041804 */
[----:B------:R-:W2:Y:S01]  /*4bb10*/  LDL.LU.64 R6, [R1+0x23f8] ;  /* 0x0023f80001067983 */ /* 0x000ea20000300a00 */
[----:B------:R-:W2:Y:S11]  /*4bb20*/  LDL.LU.64 R4, [R1+0x23f0] ;  /* 0x0023f00001047983 */ /* 0x000eb60000300a00 */
[----:B------:R-:W-:Y:S10]  /*4bb30*/  @!UPT UIADD3 URZ, URZ, URZ, URZ ;  /* 0x0000003f3f3ff290 */ /* 0x000ff4000fffe03f */
[----:B------:R0:W-:Y:S01]  /*4bb40*/  STL.64 [R1+0x90], R24 ;  /* 0x0000901801007387 */ /* 0x0001e20000100a00 */
[----:B------:R2:W-:Y:S03]  /*4bb50*/  STL.64 [R1+0x98], R26 ;  /* 0x0000981a01007387 */ /* 0x0005e60000100a00 */
[----:B0-----:R-:W2:Y:S02]  /*4bb60*/  LDL.LU.64 R24, [R1+0x23e8] ;  /* 0x0023e80001187983 */ /* 0x001ea40000300a00 */
[C---:B--2---:R-:W-:Y:S02]  /*4bb70*/  HMMA.16816.F32.BF16 R24, R20.reuse, R24, R4 ;  /* 0x000000181418723c */ /* 0x044fe40000041804 */
[----:B------:R-:W2:Y:S01]  /*4bb80*/  LDL.LU.64 R6, [R1+0x23e0] ;  /* 0x0023e00001067983 */ /* 0x000ea20000300a00 */
[----:B------:R-:W3:Y:S11]  /*4bb90*/  LDL.LU.64 R4, [R1+0x23d8] ;  /* 0x0023d80001047983 */ /* 0x000ef60000300a00 */
[----:B------:R-:W-:Y:S10]  /*4bba0*/  @!UPT UIADD3 URZ, URZ, URZ, URZ ;  /* 0x0000003f3f3ff290 */ /* 0x000ff4000fffe03f */
[----:B------:R-:W-:Y:S02]  /*4bbb0*/  IMAD.MOV.U32 R28, RZ, RZ, R26 ;  /* 0x000000ffff1c7224 */ /* 0x000fe400078e001a */
[----:B------:R-:W-:Y:S02]  /*4bbc0*/  IMAD.MOV.U32 R0, RZ, RZ, R27 ;  /* 0x000000ffff007224 */ /* 0x000fe400078e001b */
[----:B------:R-:W-:Y:S02]  /*4bbd0*/  IMAD.MOV.U32 R2, RZ, RZ, R24 ;  /* 0x000000ffff027224 */ /* 0x000fe400078e0018 */
[----:B------:R-:W-:Y:S01]  /*4bbe0*/  IMAD.MOV.U32 R3, RZ, RZ, R25 ;  /* 0x000000ffff037224 */ /* 0x000fe200078e0019 */
[----:B------:R-:W3:Y:S01]  /*4bbf0*/  LDL.LU.64 R26, [R1+0x23d0] ;  /* 0x0023d000011a7983 */ /* 0x000ee20000300a00 */
[----:B------:R-:W3:Y:S02]  /*4bc00*/  LDL.LU.64 R24, [R1+0x23c8] ;  /* 0x0023c80001187983 */ /* 0x000ee40000300a00 */
[----:B------:R-:W-:Y:S01]  /*4bc10*/  STL [R1+0x230c], R28 ;  /* 0x00230c1c01007387 */ /* 0x000fe20000100800 */
[----:B------:R-:W-:Y:S01]  /*4bc20*/  STL [R1+0x2308], R3 ;  /* 0x0023080301007387 */ /* 0x000fe20000100800 */
[----:B------:R-:W-:Y:S01]  /*4bc30*/  STL [R1+0x22f0], R2 ;  /* 0x0022f00201007387 */ /* 0x000fe20000100800 */
[C---:B---3--:R-:W-:Y:S11]  /*4bc40*/  HMMA.16816.F32.BF16 R24, R20.reuse, R4, R24 ;  /* 0x000000041418723c */ /* 0x048ff60000041818 */
[----:B------:R-:W-:Y:S11]  /*4bc50*/  @!UPT UIADD3 URZ, URZ, URZ, URZ ;  /* 0x0000003f3f3ff290 */ /* 0x000ff6000fffe03f */
[----:B------:R-:W-:Y:S01]  /*4bc60*/  @!UPT UIADD3 URZ, URZ, URZ, URZ ;  /* 0x0000003f3f3ff290 */ /* 0x000fe2000fffe03f */
[----:B------:R-:W-:Y:S01]  /*4bc70*/  STL.64 [R1+0x70], R24 ;  /* 0x0000701801007387 */ /* 0x000fe20000100a00 */
[----:B------:R0:W-:Y:S03]  /*4bc80*/  STL.64 [R1+0x78], R26 ;  /* 0x0000781a01007387 */ /* 0x0001e60000100a00 */
[----:B0-----:R-:W3:Y:S01]  /*4bc90*/  LDL.LU.64 R26, [R1+0x23c0] ;  /* 0x0023c000011a7983 */ /* 0x001ee20000300a00 */
[----:B------:R-:W4:Y:S02]  /*4bca0*/  LDL.LU.64 R24, [R1+0x23b8] ;  /* 0x0023b80001187983 */ /* 0x000f240000300a00 */
[----:B--2---:R0:W-:Y:S02]  /*4bcb0*/  STL.64 [R1+0x2368], R6 ;  /* 0x0023680601007387 */ /* 0x0041e40000100a00 */
[----:B------:R-:W2:Y:S01]  /*4bcc0*/  LDL.LU R4, [R1+0x260] ;  /* 0x0002600001047983 */ /* 0x000ea20000300800 */
[----:B------:R-:W2:Y:S04]  /*4bcd0*/  LDL.LU R5, [R1+0x264] ;  /* 0x0002640001057983 */ /* 0x000ea80000300800 */
[----:B0-----:R-:W2:Y:S01]  /*4bce0*/  LDL.LU R6, [R1+0x268] ;  /* 0x0002680001067983 */ /* 0x001ea20000300800 */
[----:B----4-:R-:W-:Y:S03]  /*4bcf0*/  HMMA.16816.F32.BF16 R20, R20, R24, R16 ;  /* 0x000000181414723c */ /* 0x010fe60000041810 */
[----:B------:R-:W2:Y:S01]  /*4bd00*/  LDL.LU.64 R18, [R1+0x23b0] ;  /* 0x0023b00001127983 */ /* 0x000ea20000300a00 */
[----:B------:R-:W2:Y:S11]  /*4bd10*/  LDL.LU.64 R16, [R1+0x23a8] ;  /* 0x0023a80001107983 */ /* 0x000eb60000300a00 */
[----:B------:R-:W-:Y:S08]  /*4bd20*/  @!UPT UIADD3 URZ, URZ, URZ, URZ ;  /* 0x0000003f3f3ff290 */ /* 0x000ff0000fffe03f */
[----:B------:R0:W-:Y:S01]  /*4bd30*/  STL.64 [R1+0x2190], R22 ;  /* 0x0021901601007387 */ /* 0x0001e20000100a00 */
[----:B------:R-:W-:Y:S03]  /*4bd40*/  STL.64 [R1+0x2188], R20 ;  /* 0x0021881401007387 */ /* 0x000fe60000100a00 */
[----:B0-----:R-:W4:Y:S01]  /*4bd50*/  LDL.LU.64 R22, [R1+0x28] ;  /* 0x0000280001167983 */ /* 0x001f220000300a00 */
[----:B------:R-:W-:-:S03]  /*4bd60*/  IMAD.MOV.U32 R7, RZ, RZ, R29 ;  /* 0x000000ffff077224 */ /* 0x000fc600078e001d */
[----:B----4-:R0:W-:Y:S04]  /*4bd70*/  STL.64 [R1+0x2380], R22 ;  /* 0x0023801601007387 */ /* 0x0101e80000100a00 */
[----:B0-----:R-:W2:Y:S02]  /*4bd80*/  LDL.64 R22, [R1+0x68] ;  /* 0x0000680001167983 */ /* 0x001ea40000100a00 */
[C---:B--2---:R-:W-:Y:S11]  /*4bd90*/  HMMA.16816.F32.BF16 R4, R16.reuse, R22, R4 ;  /* 0x000000161004723c */ /* 0x044ff60000041804 */
[----:B------:R-:W-:Y:S11]  /*4bda0*/  @!UPT UIADD3 URZ, URZ, URZ, URZ ;  /* 0x0000003f3f3ff290 */ /* 0x000ff6000fffe03f */
[----:B------:R-:W-:Y:S01]  /*4bdb0*/  @!UPT UIADD3 URZ, URZ, URZ, URZ ;  /* 0x0000003f3f3ff290 */ /* 0x000fe2000fffe03f */
[----:B------:R-:W-:Y:S01]  /*4bdc0*/  STL.64 [R1+0x410], R4 ;  /* 0x0004100401007387 */ /* 0x000fe20000100a00 */
[----:B------:R-:W-:Y:S02]  /*4bdd0*/  IMAD.MOV.U32 R29, RZ, RZ, R5 ;  /* 0x000000ffff1d7224 */ /* 0x000fe400078e0005 */
[----:B------:R0:W-:Y:S02]  /*4bde0*/  STL.64 [R1+0x418], R6 ;  /* 0x0004180601007387 */ /* 0x0001e40000100a00 */
[----:B------:R-:W-:Y:S02]  /*4bdf0*/  IMAD.MOV.U32 R24, RZ, RZ, R4 ;  /* 0x000000ffff187224 */ /* 0x000fe400078e0004 */
[----:B0-----:R-:W-:Y:S03]  /*4be00*/  HMMA.16816.F32.BF16 R4, R16, R14, R8 ;  /* 0x0000000e1004723c */ /* 0x001fe60000041808 */
[----:B------:R-:W-:Y:S01]  /*4be10*/  STL [R1+0x1eec], R24 ;  /* 0x001eec1801007387 */ /* 0x000fe20000100800 */
[----:B------:R0:W-:Y:S11]  /*4be20*/  STL [R1+0x1ee8], R29 ;  /* 0x001ee81d01007387 */ /* 0x0001f60000100800 */
[----:B------:R-:W-:Y:S08]  /*4be30*/  @!UPT UIADD3 URZ, URZ, URZ, URZ ;  /* 0x0000003f3f3ff290 */ /* 0x000ff0000fffe03f */
[----:B------:R-:W-:Y:S01]  /*4be40*/  STL.64 [R1+0x400], R4 ;  /* 0x0004000401007387 */ /* 0x000fe20000100a00 */
[----:B------:R-:W-:Y:S02]  /*4be50*/  STL.64 [R1+0x408], R6 ;  /* 0x0004080601007387 */ /* 0x000fe40000100a00 */
[----:B------:R-:W2:Y:S02]  /*4be60*/  LDL.LU R8, [R1+0x190] ;  /* 0x0001900001087983 */ /* 0x000ea40000300800 */
[----:B------:R-:W2:Y:S02]  /*4be70*/  LDL.LU R9, [R1+0x194] ;  /* 0x0001940001097983 */ /* 0x000ea40000300800 */
[----:B---3--:R-:W-:Y:S02]  /*4be80*/  IMAD.MOV.U32 R10, RZ, RZ, R26 ;  /* 0x000000ffff0a7224 */ /* 0x008fe400078e001a */
[----:B------:R-:W-:Y:S01]  /*4be90*/  IMAD.MOV.U32 R11, RZ, RZ, R27 ;  /* 0x000000ffff0b7224 */ /* 0x000fe200078e001b */
[----:B------:R-:W3:Y:S01]  /*4bea0*/  LDL.LU R26, [R1+0x23a4] ;  /* 0x0023a400011a7983 */ /* 0x000ee20000300800 */
[----:B------:R-:W4:Y:S03]  /*4beb0*/  LDL.LU R27, [R1+0x23a0] ;  /* 0x0023a000011b7983 */ /* 0x000f260000300800 */
[----:B------:R-:W-:Y:S01]  /*4bec0*/  STL.64 [R1+0x22c8], R10 ;  /* 0x0022c80a01007387 */ /* 0x000fe20000100a00 */
[----:B------:R-:W-:-:S02]  /*4bed0*/  IMAD.MOV.U32 R2, RZ, RZ, R14 ;  /* 0x000000ffff027224 */ /* 0x000fc400078e000e */
[----:B0-----:R-:W-:Y:S01]  /*4bee0*/  IMAD.MOV.U32 R29, RZ, RZ, R15 ;  /* 0x000000ffff1d7224 */ /* 0x001fe200078e000f */
[----:B--2---:R0:W-:Y:S04]  /*4bef0*/  STL.64 [R1+0x22c0], R8 ;  /* 0x0022c00801007387 */ /* 0x0041e80000100a00 */
[----:B0-----:R-:W2:Y:S01]  /*4bf00*/  LDL.LU R8, [R1+0x1b0] ;  /* 0x0001b00001087983 */ /* 0x001ea20000300800 */
[----:B------:R-:W2:Y:S02]  /*4bf10*/  LDL.LU R9, [R1+0x1b4] ;  /* 0x0001b40001097983 */ /* 0x000ea40000300800 */
[----:B------:R-:W2:Y:S02]  /*4bf20*/  LDL.LU R10, [R1+0x1b8] ;  /* 0x0001b800010a7983 */ /* 0x000ea40000300800 */
[----:B------:R-:W2:Y:S01]  /*4bf30*/  LDL.LU R11, [R1+0x1bc] ;  /* 0x0001bc00010b7983 */ /* 0x000ea20000300800 */
        /* <DEDUP_REMOVED lines=10> */
[----:B--2---:R0:W-:Y:S01]  /*4bfe0*/  STL.64 [R1+0x2338], R14 ;  /* 0x0023380e01007387 */ /* 0x0041e20000100a00 */
[----:B------:R1:W-:Y:S03]  /*4bff0*/  STL.64 [R1+0x2330], R12 ;  /* 0x0023300c01007387 */ /* 0x0003e60000100a00 */
[----:B0-----:R-:W2:Y:S01]  /*4c000*/  LDL.LU.64 R14, [R1+0x18] ;  /* 0x00001800010e7983 */ /* 0x001ea20000300a00 */
[----:B------:R-:W-:-:S03]  /*4c010*/  IMAD.MOV.U32 R25, RZ, RZ, R4 ;  /* 0x000000ffff197224 */ /* 0x000fc600078e0004 */
[----:B--2---:R0:W-:Y:S01]  /*4c020*/  STL.64 [R1+0x2350], R14 ;  /* 0x0023500e01007387 */ /* 0x0041e20000100a00 */
[----:B-1----:R-:W2:Y:S02]  /*4c030*/  LDL.LU R12, [R1+0x220] ;  /* 0x00022000010c7983 */ /* 0x002ea40000300800 */
[----:B------:R-:W2:Y:S01]  /*4c040*/  LDL.LU R13, [R1+0x224] ;  /* 0x00022400010d7983 */ /* 0x000ea20000300800 */
[----:B0-----:R-:W2:Y:S01]  /*4c050*/  LDL.LU R14, [R1+0x228] ;  /* 0x00022800010e7983 */ /* 0x001ea20000300800 */
[----:B------:R-:W2:Y:S02]  /*4c060*/  LDL.LU R15, [R1+0x22c] ;  /* 0x00022c00010f7983 */ /* 0x000ea40000300800 */
[----:B------:R-:W2:Y:S02]  /*4c070*/  LDL.LU R4, [R1+0x230] ;  /* 0x0002300001047983 */ /* 0x000ea40000300800 */
[----:B------:R-:W2:Y:S01]  /*4c080*/  LDL.LU R5, [R1+0x234] ;  /* 0x0002340001057983 */ /* 0x000ea20000300800 */
[----:B------:R-:W2:Y:S01]  /*4c090*/  LDL.LU R6, [R1+0x238] ;  /* 0x0002380001067983 */ /* 0x000ea20000300800 */
[----:B------:R-:W2:Y:S02]  /*4c0a0*/  LDL.LU R7, [R1+0x23c] ;  /* 0x00023c0001077983 */ /* 0x000ea40000300800 */
[----:B------:R-:W3:Y:S02]  /*4c0b0*/  LDL.LU R20, [R1+0x240] ;  /* 0x0002400001147983 */ /* 0x000ee40000300800 */
[----:B------:R-:W-:Y:S01]  /*4c0c0*/  IMAD.MOV.U32 R28, RZ, RZ, R22 ;  /* 0x000000ffff1c7224 */ /* 0x000fe200078e0016 */
[----:B------:R-:W3:Y:S01]  /*4c0d0*/  LDL.LU R21, [R1+0x244] ;  /* 0x0002440001157983 */ /* 0x000ee20000300800 */
[----:B------:R-:W-:-:S02]  /*4c0e0*/  IMAD.MOV.U32 R3, RZ, RZ, R23 ;  /* 0x000000ffff037224 */ /* 0x000fc400078e0017 */
[----:B------:R-:W3:Y:S02]  /*4c0f0*/  LDL.LU R22, [R1+0x248] ;  /* 0x0002480001167983 */ /* 0x000ee40000300800 */
[----:B------:R-:W3:Y:S01]  /*4c100*/  LDL.LU R23, [R1+0x24c] ;  /* 0x00024c0001177983 */ /* 0x000ee20000300800 */
[----:B--2---:R0:W-:Y:S01]  /*4c110*/  STL.64 [R1+0x2378], R6 ;  /* 0x0023780601007387 */ /* 0x0041e20000100a00 */
[----:B------:R-:W-:Y:S03]  /*4c120*/  STL.64 [R1+0x2370], R4 ;  /* 0x0023700401007387 */ /* 0x000fe60000100a00 */
[----:B0-----:R-:W2:Y:S01]  /*4c130*/  LDL.64 R6, [R1+0x48] ;  /* 0x0000480001067983 */ /* 0x001ea20000100a00 */
[----:B------:R0:W-:Y:S02]  /*4c140*/  STL.64 [R1+0x2360], R14 ;  /* 0x0023600e01007387 */ /* 0x0001e40000100a00 */
[----:B------:R-:W-:Y:S01]  /*4c150*/  STL.64 [R1+0x2358], R12 ;  /* 0x0023580c01007387 */ /* 0x000fe20000100a00 */
[----:B0-----:R-:W2:Y:S01]  /*4c160*/  LDL.64 R14, [R1+0x38] ;  /* 0x00003800010e7983 */ /* 0x001ea20000100a00 */
[----:B------:R-:W-:Y:S02]  /*4c170*/  STL.64 [R1+0x22d8], R10 ;  /* 0x0022d80a01007387 */ /* 0x000fe40000100a00 */
[----:B------:R0:W-:Y:S02]  /*4c180*/  STL.64 [R1+0x22d0], R8 ;  /* 0x0022d00801007387 */ /* 0x0001e40000100a00 */
[----:B0-----:R-:W2:Y:S01]  /*4c190*/  LDL.LU R8, [R1+0x1c0] ;  /* 0x0001c00001087983 */ /* 0x001ea20000300800 */
[----:B------:R-:W2:Y:S02]  /*4c1a0*/  LDL.LU R9, [R1+0x1c4] ;  /* 0x0001c40001097983 */ /* 0x000ea40000300800 */
[----:B----4-:R-:W-:-:S02]  /*4c1b0*/  IMAD.MOV.U32 R10, RZ, RZ, R27 ;  /* 0x000000ffff0a7224 */ /* 0x010fc400078e001b */
[----:B---3--:R-:W-:Y:S01]  /*4c1c0*/  IMAD.MOV.U32 R11, RZ, RZ, R26 ;  /* 0x000000ffff0b7224 */ /* 0x008fe200078e001a */
[----:B------:R-:W3:Y:S01]  /*4c1d0*/  LDL.LU R27, [R1+0x239c] ;  /* 0x00239c00011b7983 */ /* 0x000ee20000300800 */
[----:B------:R-:W4:Y:S03]  /*4c1e0*/  LDL.LU R26, [R1+0x2398] ;  /* 0x00239800011a7983 */ /* 0x000f260000300800 */
[----:B------:R-:W-:Y:S04]  /*4c1f0*/  STL.64 [R1+0x22e8], R10 ;  /* 0x0022e80a01007387 */ /* 0x000fe80000100a00 */
[----:B--2---:R0:W-:Y:S04]  /*4c200*/  STL.64 [R1+0x22e0], R8 ;  /* 0x0022e00801007387 */ /* 0x0041e80000100a00 */
[----:B0-----:R-:W2:Y:S01]  /*4c210*/  LDL.LU R8, [R1+0x1d0] ;  /* 0x0001d00001087983 */ /* 0x001ea20000300800 */
[----:B------:R-:W2:Y:S02]  /*4c220*/  LDL.LU R9, [R1+0x1d4] ;  /* 0x0001d40001097983 */ /* 0x000ea40000300800 */
[----:B------:R-:W2:Y:S02]  /*4c230*/  LDL.LU R10, [R1+0x1d8] ;  /* 0x0001d800010a7983 */ /* 0x000ea40000300800 */
[----:B------:R-:W2:Y:S01]  /*4c240*/  LDL.LU R11, [R1+0x1dc] ;  /* 0x0001dc00010b7983 */ /* 0x000ea20000300800 */
[----:B------:R-:W-:Y:S01]  /*4c250*/  HMMA.16816.F32.BF16 R20, R16, R6, R20 ;  /* 0x000000061014723c */ /* 0x000fe20000041814 */
[----:B--2---:R3:W-:Y:S01]  /*4c260*/  STL.64 [R1+0x2300], R10 ;  /* 0x0023000a01007387 */ /* 0x0047e20000100a00 */
[----:B------:R0:W-:Y:S02]  /*4c270*/  STL.64 [R1+0x22f8], R8 ;  /* 0x0022f80801007387 */ /* 0x0001e40000100a00 */
[----:B---3--:R-:W-:Y:S01]  /*4c280*/  IMAD.MOV.U32 R10, RZ, RZ, R27 ;  /* 0x000000ffff0a7224 */ /* 0x008fe200078e001b */
[----:B0-----:R-:W2:Y:S01]  /*4c290*/  LDL.LU R8, [R1+0x1e0] ;  /* 0x0001e00001087983 */ /* 0x001ea20000300800 */
[----:B----4-:R-:W-:-:S02]  /*4c2a0*/  IMAD.MOV.U32 R9, RZ, RZ, R26 ;  /* 0x000000ffff097224 */ /* 0x010fc400078e001a */
[----:B------:R-:W3:Y:S02]  /*4c2b0*/  LDL.LU R26, [R1+0x2394] ;  /* 0x00239400011a7983 */ /* 0x000ee40000300800 */
[----:B------:R-:W4:Y:S01]  /*4c2c0*/  LDL.LU R27, [R1+0x2390] ;  /* 0x00239000011b7983 */ /* 0x000f220000300800 */
[----:B------:R-:W2:Y:S04]  /*4c2d0*/  LDL.LU R11, [R1+0x1ec] ;  /* 0x0001ec00010b7983 */ /* 0x000ea80000300800 */
[----:B--2---:R3:W-:Y:S01]  /*4c2e0*/  STL.64 [R1+0x2348], R10 ;  /* 0x0023480a01007387 */ /* 0x0047e20000100a00 */
[----:B------:R0:W-:Y:S02]  /*4c2f0*/  STL.64 [R1+0x2340], R8 ;  /* 0x0023400801007387 */ /* 0x0001e40000100a00 */
[----:B---3--:R-:W-:Y:S01]  /*4c300*/  IMAD.MOV.U32 R10, RZ, RZ, R26 ;  /* 0x000000ffff0a7224 */ /* 0x008fe200078e001a */
[----:B0-----:R-:W2:Y:S01]  /*4c310*/  LDL.LU R8, [R1+0x210] ;  /* 0x0002100001087983 */ /* 0x001ea20000300800 */
[----:B------:R-:W2:Y:S02]  /*4c320*/  LDL.LU R9, [R1+0x214] ;  /* 0x0002140001097983 */ /* 0x000ea40000300800 */
[----:B------:R-:W3:Y:S02]  /*4c330*/  LDL.LU R26, [R1+0x238c] ;  /* 0x00238c00011a7983 */ /* 0x000ee40000300800 */
[----:B----4-:R-:W-:-:S02]  /*4c340*/  IMAD.MOV.U32 R11, RZ, RZ, R27 ;  /* 0x000000ffff0b7224 */ /* 0x010fc400078e001b */
[----:B------:R-:W3:Y:S01]  /*4c350*/  LDL.LU R27, [R1+0x2388] ;  /* 0x00238800011b7983 */ /* 0x000ee20000300800 */
[----:B------:R-:W-:Y:S02]  /*4c360*/  STL [R1+0x1ef0], R25 ;  /* 0x001ef01901007387 */ /* 0x000fe40000100800 */
[----:B------:R0:W-:Y:S02]  /*4c370*/  STL.64 [R1+0x440], R20 ;  /* 0x0004401401007387 */ /* 0x0001e40000100a00 */
[----:B------:R1:W-:Y:S02]  /*4c380*/  STL.64 [R1+0x448], R22 ;  /* 0x0004481601007387 */ /* 0x0003e40000100a00 */
[----:B0-----:R-:W-:Y:S01]  /*4c390*/  IMAD.MOV.U32 R21, RZ, RZ, R6 ;  /* 0x000000ffff157224 */ /* 0x001fe200078e0006 */
[----:B-1----:R-:W4:Y:S01]  /*4c3a0*/  LDL.LU.64 R22, [R1+0x2380] ;  /* 0x0023800001167983 */ /* 0x002f220000300a00 */
[----:B------:R-:W-:Y:S02]  /*4c3b0*/  IMAD.MOV.U32 R20, RZ, RZ, R7 ;  /* 0x000000ffff147224 */ /* 0x000fe400078e0007 */
[----:B------:R-:W2:Y:S02]  /*4c3c0*/  LDL.LU.64 R6, [R1+0x2378] ;  /* 0x0023780001067983 */ /* 0x000ea40000300a00 */
[----:B------:R-:W2:Y:S02]  /*4c3d0*/  LDL.LU.64 R4, [R1+0x2370] ;  /* 0x0023700001047983 */ /* 0x000ea40000300a00 */
[C---:B--2---:R-:W-:Y:S11]  /*4c3e0*/  HMMA.16816.F32.BF16 R4, R16.reuse, R14, R4 ;  /* 0x0000000e1004723c */ /* 0x044ff60000041804 */
[----:B------:R-:W-:Y:S11]  /*4c3f0*/  @!UPT UIADD3 URZ, URZ, URZ, URZ ;  /* 0x0000003f3f3ff290 */ /* 0x000ff6000fffe03f */
[----:B------:R-:W-:Y:S01]  /*4c400*/  @!UPT UIADD3 URZ, URZ, URZ, URZ ;  /* 0x0000003f3f3ff290 */ /* 0x000fe2000fffe03f */
[----:B------:R0:W-:Y:S01]  /*4c410*/  STL.64 [R1+0x430], R4 ;  /* 0x0004300401007387 */ /* 0x0001e20000100a00 */
[----:B------:R1:W-:Y:S02]  /*4c420*/  STL.64 [R1+0x438], R6 ;  /* 0x0004380601007387 */ /* 0x0003e40000100a00 */
[----:B0-----:R-:W-:Y:S01]  /*4c430*/  IMAD.MOV.U32 R5, RZ, RZ, R14 ;  /* 0x000000ffff057224 */ /* 0x001fe200078e000e */
[----:B-1----:R-:W2:Y:S01]  /*4c440*/  LDL.LU.64 R6, [R1+0x2368] ;  /* 0x0023680001067983 */ /* 0x002ea20000300a00 */
[----:B------:R-:W-:Y:S02]  /*4c450*/  IMAD.MOV.U32 R4, RZ, RZ, R15 ;  /* 0x000000ffff047224 */ /* 0x000fe400078e000f */
[----:B------:R-:W4:Y:S02]  /*4c460*/  LDL.LU.64 R14, [R1+0x2360] ;  /* 0x00236000010e7983 */ /* 0x000f240000300a00 */
[----:B------:R-:W4:Y:S02]  /*4c470*/  LDL.LU.64 R12, [R1+0x2358] ;  /* 0x00235800010c7983 */ /* 0x000f240000300a00 */
[C---:B----4-:R-:W-:Y:S11]  /*4c480*/  HMMA.16816.F32.BF16 R12, R16.reuse, R22, R12 ;  /* 0x00000016100c723c */ /* 0x050ff6000004180c */
[----:B------:R-:W-:Y:S11]  /*4c490*/  @!UPT UIADD3 URZ, URZ, URZ, URZ ;  /* 0x0000003f3f3ff290 */ /* 0x000ff6000fffe03f */
[----:B------:R-:W-:Y:S01]  /*4c4a0*/  @!UPT UIADD3 URZ, URZ, URZ, URZ ;  /* 0x0000003f3f3ff290 */ /* 0x000fe2000fffe03f */
[----:B------:R-:W-:Y:S01]  /*4c4b0*/  STL.64 [R1+0x360], R12 ;  /* 0x0003600c01007387 */ /* 0x000fe20000100a00 */
[----:B------:R0:W-:Y:S03]  /*4c4c0*/  STL.64 [R1+0x368], R14 ;  /* 0x0003680e01007387 */ /* 0x0001e60000100a00 */
[----:B0-----:R-:W4:Y:S02]  /*4c4d0*/  LDL.LU.64 R14, [R1+0x2350] ;  /* 0x00235000010e7983 */ /* 0x001f240000300a00 */
[C---:B----4-:R-:W-:Y:S01]  /*4c4e0*/  HMMA.16816.F32.BF16 R8, R16.reuse, R14, R8 ;  /* 0x0000000e1008723c */ /* 0x050fe20000041808 */
[----:B------:R-:W-:Y:S02]  /*4c4f0*/  IMAD.MOV.U32 R25, RZ, RZ, R14 ;  /* 0x000000ffff197224 */ /* 0x000fe400078e000e */
[----:B------:R-:W-:Y:S11]  /*4c500*/  IMAD.MOV.U32 R24, RZ, RZ, R15 ;  /* 0x000000ffff187224 */ /* 0x000ff600078e000f */
[----:B------:R-:W-:Y:S09]  /*4c510*/  @!UPT UIADD3 URZ, URZ, URZ, URZ ;  /* 0x0000003f3f3ff290 */ /* 0x000ff2000fffe03f */
[----:B------:R-:W-:Y:S01]  /*4c520*/  STL.64 [R1+0x350], R8 ;  /* 0x0003500801007387 */ /* 0x000fe20000100a00 */
[----:B------:R0:W-:Y:S03]  /*4c530*/  STL.64 [R1+0x358], R10 ;  /* 0x0003580a01007387 */ /* 0x0001e60000100a00 */
[----:B0-----:R-:W4:Y:S01]  /*4c540*/  LDL.LU.64 R10, [R1+0x2348] ;  /* 0x00234800010a7983 */ /* 0x001f220000300a00 */
[----:B------:R-:W4:Y:S02]  /*4c550*/  LDL.LU.64 R8, [R1+0x2340] ;  /* 0x0023400001087983 */ /* 0x000f240000300a00 */
        /* <DEDUP_REMOVED lines=8> */
[----:B------:R-:W3:Y:S02]  /*4c5e0*/  LDL.LU.64 R12, [R1+0x2320] ;  /* 0x00232000010c7983 */ /* 0x000ee40000300a00 */
[----:B---3--:R-:W-:Y:S01]  /*4c5f0*/  HMMA.16816.F32.BF16 R16, R16, R26, R12 ;  /* 0x0000001a1010723c */ /* 0x008fe2000004180c */
[----:B------:R-:W4:Y:S01]  /*4c600*/  LDL.LU.64 R14, [R1+0x2318] ;  /* 0x00231800010e7983 */ /* 0x000f220000300a00 */
[----:B------:R-:W4:Y:S11]  /*4c610*/  LDL.LU.64 R12, [R1+0x2310] ;  /* 0x00231000010c7983 */ /* 0x000f360000300a00 */
[----:B------:R-:W-:Y:S10]  /*4c620*/  @!UPT UIADD3 URZ, URZ, URZ, URZ ;  /* 0x0000003f3f3ff290 */ /* 0x000ff4000fffe03f */
[----:B------:R-:W-:Y:S01]  /*4c630*/  STL.64 [R1+0x3a0], R16 ;  /* 0x0003a01001007387 */ /* 0x000fe20000100a00 */
[----:B------:R0:W-:Y:S02]  /*4c640*/  STL.64 [R1+0x3a8], R18 ;  /* 0x0003a81201007387 */ /* 0x0001e40000100a00 */
[----:B0-----:R-:W-:Y:S02]  /*4c650*/  IMAD.MOV.U32 R18, RZ, RZ, R28 ;  /* 0x000000ffff127224 */ /* 0x001fe400078e001c */
[----:B------:R-:W-:Y:S01]  /*4c660*/  IMAD.MOV.U32 R19, RZ, RZ, R3 ;  /* 0x000000ffff137224 */ /* 0x000fe200078e0003 */
[----:B------:R-:W2:Y:S01]  /*4c670*/  LDL.LU R28, [R1+0x230c] ;  /* 0x00230c00011c7983 */ /* 0x000ea20000300800 */
[----:B------:R-:W3:Y:S05]  /*4c680*/  LDL.LU R3, [R1+0x2308] ;  /* 0x0023080001037983 */ /* 0x000eea0000300800 */
[C---:B----4-:R-:W-:Y:S01]  /*4c690*/  HMMA.16816.F32.BF16 R16, R12.reuse, R18, R8 ;  /* 0x000000120c10723c */ /* 0x050fe20000041808 */
[----:B------:R-:W4:Y:S01]  /*4c6a0*/  LDL.LU.64 R10, [R1+0x2300] ;  /* 0x00230000010a7983 */ /* 0x000f220000300a00 */
[----:B------:R-:W4:Y:S11]  /*4c6b0*/  LDL.LU.64 R8, [R1+0x22f8] ;  /* 0x0022f80001087983 */ /* 0x000f360000300a00 */
[----:B------:R-:W-:Y:S10]  /*4c6c0*/  @!UPT UIADD3 URZ, URZ, URZ, URZ ;  /* 0x0000003f3f3ff290 */ /* 0x000ff4000fffe03f */
[----:B------:R-:W-:Y:S01]  /*4c6d0*/  STL.64 [R1+0x480], R16 ;  /* 0x0004801001007387 */ /* 0x000fe20000100a00 */
[----:B------:R0:W-:Y:S02]  /*4c6e0*/  STL.64 [R1+0x488], R18 ;  /* 0x0004881201007387 */ /* 0x0001e40000100a00 */
[----:B------:R4:W-:Y:S02]  /*4c6f0*/  STL [R1+0x1ef4], R16 ;  /* 0x001ef41001007387 */ /* 0x0009e40000100800 */
[----:B0-----:R-:W-:Y:S02]  /*4c700*/  IMAD.MOV.U32 R18, RZ, RZ, R2 ;  /* 0x000000ffff127224 */ /* 0x001fe400078e0002 */
[----:B------:R-:W-:Y:S01]  /*4c710*/  IMAD.MOV.U32 R19, RZ, RZ, R29 ;  /* 0x000000ffff137224 */ /* 0x000fe200078e001d */
[----:B------:R-:W2:Y:S06]  /*4c720*/  LDL.LU R2, [R1+0x22f0] ;  /* 0x0022f00001027983 */ /* 0x000eac0000300800 */
[C---:B----4-:R-:W-:Y:S01]  /*4c730*/  HMMA.16816.F32.BF16 R16, R12.reuse, R18, R8 ;  /* 0x000000120c10723c */ /* 0x050fe20000041808 */
[----:B------:R-:W4:Y:S01]  /*4c740*/  LDL.LU.64 R10, [R1+0x22e8] ;  /* 0x0022e800010a7983 */ /* 0x000f220000300a00 */
[----:B------:R-:W4:Y:S11]  /*4c750*/  LDL.LU.64 R8, [R1+0x22e0] ;  /* 0x0022e00001087983 */ /* 0x000f360000300a00 */
[----:B------:R-:W-:Y:S10]  /*4c760*/  @!UPT UIADD3 URZ, URZ, URZ, URZ ;  /* 0x0000003f3f3ff290 */ /* 0x000ff4000fffe03f */
[----:B------:R0:W-:Y:S01]  /*4c770*/  STL.64 [R1+0x470], R16 ;  /* 0x0004701001007387 */ /* 0x0001e20000100a00 */
[----:B------:R1:W-:Y:S02]  /*4c780*/  STL.64 [R1+0x478], R18 ;  /* 0x0004781201007387 */ /* 0x0003e40000100a00 */
[----:B0-----:R-:W-:Y:S02]  /*4c790*/  IMAD.MOV.U32 R17, RZ, RZ, R16 ;  /* 0x000000ffff117224 */ /* 0x001fe400078e0010 */
[----:B-1----:R-:W-:Y:S02]  /*4c7a0*/  IMAD.MOV.U32 R18, RZ, RZ, R21 ;  /* 0x000000ffff127224 */ /* 0x002fe400078e0015 */
[----:B------:R-:W-:Y:S01]  /*4c7b0*/  IMAD.MOV.U32 R19, RZ, RZ, R20 ;  /* 0x000000ffff137224 */ /* 0x000fe200078e0014 */
[----:B------:R4:W-:Y:S06]  /*4c7c0*/  STL [R1+0x1ef8], R17 ;  /* 0x001ef81101007387 */ /* 0x0009ec0000100800 */
[----:B----4-:R-:W-:Y:S01]  /*4c7d0*/  HMMA.16816.F32.BF16 R16, R12, R18, R8 ;  /* 0x000000120c10723c */ /* 0x010fe20000041808 */
[----:B------:R-:W4:Y:S01]  /*4c7e0*/  LDL.LU.64 R10, [R1+0x22d8] ;  /* 0x0022d800010a7983 */ /* 0x000f220000300a00 */
[----:B------:R-:W4:Y:S11]  /*4c7f0*/  LDL.LU.64 R8, [R1+0x22d0] ;  /* 0x0022d00001087983 */ /* 0x000f360000300a00 */
[----:B------:R-:W-:Y:S10]  /*4c800*/  @!UPT UIADD3 URZ, URZ, URZ, URZ ;  /* 0x0000003f3f3ff290 */ /* 0x000ff4000fffe03f */
[----:B------:R-:W-:Y:S01]  /*4c810*/  STL.64 [R1+0x460], R16 ;  /* 0x0004601001007387 */ /* 0x000fe20000100a00 */
[----:B------:R0:W-:Y:S02]  /*4c820*/  STL.64 [R1+0x468], R18 ;  /* 0x0004681201007387 */ /* 0x0001e40000100a00 */
[----:B0-----:R-:W-:Y:S02]  /*4c830*/  IMAD.MOV.U32 R18, RZ, RZ, R16 ;  /* 0x000000ffff127224 */ /* 0x001fe400078e0010 */
[----:B------:R-:W-:-:S03]  /*4c840*/  IMAD.MOV.U32 R19, RZ, RZ, R4 ;  /* 0x000000ffff137224 */ /* 0x000fc600078e0004 */
[----:B------:R0:W-:Y:S02]  /*4c850*/  STL [R1+0x1efc], R18 ;  /* 0x001efc1201007387 */ /* 0x0001e40000100800 */
[----:B0-----:R-:W-:-:S07]  /*4c860*/  IMAD.MOV.U32 R18, RZ, RZ, R5 ;  /* 0x000000ffff127224 */ /* 0x001fce00078e0005 */
[----:B----4-:R-:W-:Y:S01]  /*4c870*/  HMMA.16816.F32.BF16 R16, R12, R18, R8 ;  /* 0x000000120c10723c */ /* 0x010fe20000041808 */
[----:B------:R-:W4:Y:S01]  /*4c880*/  LDL.LU.64 R10, [R1+0x22c8] ;  /* 0x0022c800010a7983 */ /* 0x000f220000300a00 */
[----:B------:R-:W4:Y:S11]  /*4c890*/  LDL.LU.64 R8, [R1+0x22c0] ;  /* 0x0022c00001087983 */ /* 0x000f360000300a00 */
[----:B------:R-:W-:Y:S10]  /*4c8a0*/  @!UPT UIADD3 URZ, URZ, URZ, URZ ;  /* 0x0000003f3f3ff290 */ /* 0x000ff4000fffe03f */
[----:B------:R-:W-:Y:S01]  /*4c8b0*/  STL.64 [R1+0x450], R16 ;  /* 0x0004501001007387 */ /* 0x000fe20000100a00 */
[----:B------:R0:W-:Y:S02]  /*4c8c0*/  STL.64 [R1+0x458], R18 ;  /* 0x0004581201007387 */ /* 0x0001e40000100a00 */
[----:B0-----:R-:W-:-:S05]  /*4c8d0*/  IMAD.MOV.U32 R19, RZ, RZ, R16 ;  /* 0x000000ffff137224 */ /* 0x001fca00078e0010 */
[----:B------:R0:W-:Y:S01]  /*4c8e0*/  STL [R1+0x1f00], R19 ;  /* 0x001f001301007387 */ /* 0x0001e20000100800 */
[----:B------:R-:W2:Y:S02]  /*4c8f0*/  LDL.LU R16, [R1+0x1a0] ;  /* 0x0001a00001107983 */ /* 0x000ea40000300800 */
[----:B------:R-:W2:Y:S02]  /*4c900*/  LDL.LU R17, [R1+0x1a4] ;  /* 0x0001a40001117983 */ /* 0x000ea40000300800 */
[----:B------:R-:W2:Y:S01]  /*4c910*/  LDL.LU R18, [R1+0x1a8] ;  /* 0x0001a80001127983 */ /* 0x000ea20000300800 */
[----:B0-----:R-:W2:Y:S01]  /*4c920*/  LDL.LU R19, [R1+0x1ac] ;  /* 0x0001ac0001137983 */ /* 0x001ea20000300800 */
[----:B------:R-:W-:Y:S02]  /*4c930*/  IMAD.MOV.U32 R5, RZ, RZ, R22 ;  /* 0x000000ffff057224 */ /* 0x000fe400078e0016 */
[----:B------:R-:W-:Y:S01]  /*4c940*/  IMAD.MOV.U32 R4, RZ, RZ, R23 ;  /* 0x000000ffff047224 */ /* 0x000fe200078e0017 */
[----:B--2---:R-:W-:Y:S11]  /*4c950*/  HMMA.16816.F32.BF16 R16, R12, R22, R16 ;  /* 0x000000160c10723c */ /* 0x004ff60000041810 */
[----:B------:R-:W-:Y:S11]  /*4c960*/  @!UPT UIADD3 URZ, URZ, URZ, URZ ;  /* 0x0000003f3f3ff290 */ /* 0x000ff6000fffe03f */
[----:B------:R-:W-:Y:S01]  /*4c970*/  @!UPT UIADD3 URZ, URZ, URZ, URZ ;  /* 0x0000003f3f3ff290 */ /* 0x000fe2000fffe03f */
[----:B------:R-:W-:Y:S01]  /*4c980*/  STL.64 [R1+0x370], R16 ;  /* 0x0003701001007387 */ /* 0x000fe20000100a00 */
[----:B------:R-:W-:Y:S02]  /*4c990*/  STL.64 [R1+0x378], R18 ;  /* 0x0003781201007387 */ /* 0x000fe40000100a00 */
[----:B------:R-:W2:Y:S02]  /*4c9a0*/  LDL.LU R20, [R1+0x70] ;  /* 0x0000700001147983 */ /* 0x000ea40000300800 */
[----:B------:R-:W2:Y:S01]  /*4c9b0*/  LDL.LU R21, [R1+0x74] ;  /* 0x0000740001157983 */ /* 0x000ea20000300800 */
[----:B------:R-:W2:Y:S01]  /*4c9c0*/  LDL.LU R22, [R1+0x78] ;  /* 0x0000780001167983 */ /* 0x000ea20000300800 */
[----:B------:R-:W2:Y:S03]  /*4c9d0*/  LDL.LU R23, [R1+0x7c] ;  /* 0x00007c0001177983 */ /* 0x000ea60000300800 */
[----:B--2---:R0:W-:Y:S02]  /*4c9e0*/  STL.64 [R1+0x21a0], R22 ;  /* 0x0021a01601007387 */ /* 0x0041e40000100a00 */
[----:B0-----:R-:W-:-:S02]  /*4c9f0*/  IMAD.MOV.U32 R22, RZ, RZ, R25 ;  /* 0x000000ffff167224 */ /* 0x001fc400078e0019 */
[----:B------:R-:W-:-:S07]  /*4ca00*/  IMAD.MOV.U32 R23, RZ, RZ, R24 ;  /* 0x000000ffff177224 */ /* 0x000fce00078e0018 */
[----:B----4-:R-:W-:Y:S01]  /*4ca10*/  HMMA.16816.F32.BF16 R8, R12, R22, R8 ;  /* 0x000000160c08723c */ /* 0x010fe20000041808 */
[----:B------:R-:W-:Y:S01]  /*4ca20*/  STL.64 [R1+0x2198], R20 ;  /* 0x0021981401007387 */ /* 0x000fe20000100a00 */
[----:B------:R-:W2:Y:S11]  /*4ca30*/  LDL.LU.64 R18, [R1+0x398] ;  /* 0x0003980001127983 */ /* 0x000eb60000300a00 */
[----:B------:R-:W-:Y:S10]  /*4ca40*/  @!UPT UIADD3 URZ, URZ, URZ, URZ ;  /* 0x0000003f3f3ff290 */ /* 0x000ff4000fffe03f */
[----:B------:R0:W-:Y:S01]  /*4ca50*/  STL.64 [R1+0x340], R8 ;  /* 0x0003400801007387 */ /* 0x0001e20000100a00 */
[----:B------:R1:W-:Y:S03]  /*4ca60*/  STL.64 [R1+0x348], R10 ;  /* 0x0003480a01007387 */ /* 0x0003e60000100a00 */
[----:B0-----:R-:W4:Y:S01]  /*4ca70*/  LDL.LU R8, [R1+0x160] ;  /* 0x0001600001087983 */ /* 0x001f220000300800 */
[----:B------:R-:W4:Y:S02]  /*4ca80*/  LDL.LU R9, [R1+0x164] ;  /* 0x0001640001097983 */ /* 0x000f240000300800 */
[----:B-1----:R-:W4:Y:S02]  /*4ca90*/  LDL.LU R10, [R1+0x168] ;  /* 0x00016800010a7983 */ /* 0x002f240000300800 */
[----:B------:R-:W4:Y:S01]  /*4caa0*/  LDL.LU R11, [R1+0x16c] ;  /* 0x00016c00010b7983 */ /* 0x000f220000300800 */
[----:B------:R0:W-:Y:S01]  /*4cab0*/  STL.64 [R1+0x2280], R22 ;  /* 0x0022801601007387 */ /* 0x0001e20000100a00 */
[----:B------:R-:W3:Y:S02]  /*4cac0*/  LDL.LU R20, [R1+0x170] ;  /* 0x0001700001147983 */ /* 0x000ee40000300800 */
[----:B------:R-:W3:Y:S01]  /*4cad0*/  LDL.LU R21, [R1+0x174] ;  /* 0x0001740001157983 */ /* 0x000ee20000300800 */
[----:B0-----:R-:W3:Y:S01]  /*4cae0*/  LDL.LU R22, [R1+0x178] ;  /* 0x0001780001167983 */ /* 0x001ee20000300800 */
[----:B------:R-:W3:Y:S02]  /*4caf0*/  LDL.LU R23, [R1+0x17c] ;  /* 0x00017c0001177983 */ /* 0x000ee40000300800 */
[----:B------:R-:W3:Y:S02]  /*4cb00*/  LDL.LU.64 R16, [R1+0x390] ;  /* 0x0003900001107983 */ /* 0x000ee40000300a00 */
[----:B------:R-:W-:-:S02]  /*4cb10*/  IMAD.MOV.U32 R25, RZ, RZ, R6 ;  /* 0x000000ffff197224 */ /* 0x000fc400078e0006 */
[----:B------:R-:W-:Y:S01]  /*4cb20*/  IMAD.MOV.U32 R24, RZ, RZ, R7 ;  /* 0x000000ffff187224 */ /* 0x000fe200078e0007 */
[----:B--2---:R0:W-:Y:S02]  /*4cb30*/  STL.64 [R1+0x21b0], R18 ;  /* 0x0021b01201007387 */ /* 0x0041e40000100a00 */
[----:B0-----:R-:W-:Y:S02]  /*4cb40*/  IMAD.MOV.U32 R18, RZ, RZ, R28 ;  /* 0x000000ffff127224 */ /* 0x001fe400078e001c */
[----:B------:R-:W-:Y:S01]  /*4cb50*/  IMAD.MOV.U32 R19, RZ, RZ, R0 ;  /* 0x000000ffff137224 */ /* 0x000fe200078e0000 */
[----:B---3--:R0:W-:Y:S02]  /*4cb60*/  STL.64 [R1+0x21a8], R16 ;  /* 0x0021a81001007387 */ /* 0x0081e40000100a00 */
[----:B0-----:R-:W-:Y:S02]  /*4cb70*/  IMAD.MOV.U32 R16, RZ, RZ, R2 ;  /* 0x000000ffff107224 */ /* 0x001fe400078e0002 */
[----:B------:R-:W-:Y:S01]  /*4cb80*/  IMAD.MOV.U32 R17, RZ, RZ, R3 ;  /* 0x000000ffff117224 */ /* 0x000fe200078e0003 */
[----:B------:R-:W2:Y:S01]  /*4cb90*/  LDL.LU R2, [R1+0x22bc] ;  /* 0x0022bc0001027983 */ /* 0x000ea20000300800 */
[----:B------:R-:W3:Y:S02]  /*4cba0*/  LDL.LU R3, [R1+0x22b8] ;  /* 0x0022b80001037983 */ /* 0x000ee40000300800 */
[----:B------:R-:W2:Y:S02]  /*4cbb0*/  LDL.LU R28, [R1+0x22b4] ;  /* 0x0022b400011c7983 */ /* 0x000ea40000300800 */
[----:B------:R-:W2:Y:S01]  /*4cbc0*/  LDL.LU R0, [R1+0x22b0] ;  /* 0x0022b00001007983 */ /* 0x000ea20000300800 */
[----:B------:R0:W-:Y:S01]  /*4cbd0*/  STL.64 [R1+0x21c0], R18 ;  /* 0x0021c01201007387 */ /* 0x0001e20000100a00 */
[----:B------:R-:W-:Y:S02]  /*4cbe0*/  STL.64 [R1+0x21b8], R16 ;  /* 0x0021b81001007387 */ /* 0x000fe40000100a00 */
[----:B0-----:R-:W-:-:S02]  /*4cbf0*/  IMAD.MOV.U32 R18, RZ, RZ, R5 ;  /* 0x000000ffff127224 */ /* 0x001fc400078e0005 */
[----:B------:R-:W-:-:S05]  /*4cc00*/  IMAD.MOV.U32 R19, RZ, RZ, R4 ;  /* 0x000000ffff137224 */ /* 0x000fca00078e0004 */
[----:B------:R0:W-:Y:S01]  /*4cc10*/  STL.64 [R1+0x2298], R18 ;  /* 0x0022981201007387 */ /* 0x0001e20000100a00 */
[----:B------:R-:W2:Y:S01]  /*4cc20*/  LDL.LU R29, [R1+0x9c4] ;  /* 0x0009c400011d7983 */ /* 0x000ea20000300800 */
[C---:B0-----:R-:W-:Y:S11]  /*4cc30*/  HMMA.16816.F32.BF16 R16, R12.reuse, R6, R20 ;  /* 0x000000060c10723c */ /* 0x041ff60000041814 */
[----:B------:R-:W-:Y:S11]  /*4cc40*/  @!UPT UIADD3 URZ, URZ, URZ, URZ ;  /* 0x0000003f3f3ff290 */ /* 0x000ff6000fffe03f */
[----:B------:R-:W-:Y:S01]  /*4cc50*/  @!UPT UIADD3 URZ, URZ, URZ, URZ ;  /* 0x0000003f3f3ff290 */ /* 0x000fe2000fffe03f */
[----:B------:R0:W-:Y:S01]  /*4cc60*/  STL.64 [R1+0x330], R16 ;  /* 0x0003301001007387 */ /* 0x0001e20000100a00 */
[----:B------:R1:W-:Y:S02]  /*4cc70*/  STL.64 [R1+0x338], R18 ;  /* 0x0003381201007387 */ /* 0x0003e40000100a00 */
[----:B------:R-:W2:Y:S02]  /*4cc80*/  LDL.LU R4, [R1+0x130] ;  /* 0x0001300001047983 */ /* 0x000ea40000300800 */
[----:B------:R-:W2:Y:S01]  /*4cc90*/  LDL.LU R5, [R1+0x134] ;  /* 0x0001340001057983 */ /* 0x000ea20000300800 */
[----:B------:R-:W2:Y:S01]  /*4cca0*/  LDL.LU R6, [R1+0x138] ;  /* 0x0001380001067983 */ /* 0x000ea20000300800 */
[----:B------:R-:W2:Y:S02]  /*4ccb0*/  LDL.LU R7, [R1+0x13c] ;  /* 0x00013c0001077983 */ /* 0x000ea40000300800 */
[----:B------:R-:W2:Y:S02]  /*4ccc0*/  LDL.LU R20, [R1+0x140] ;  /* 0x0001400001147983 */ /* 0x000ea40000300800 */
[----:B------:R-:W2:Y:S01]  /*4ccd0*/  LDL.LU R21, [R1+0x144] ;  /* 0x0001440001157983 */ /* 0x000ea20000300800 */
[----:B------:R-:W2:Y:S01]  /*4cce0*/  LDL.LU R22, [R1+0x148] ;  /* 0x0001480001167983 */ /* 0x000ea20000300800 */
[----:B------:R-:W2:Y:S01]  /*4ccf0*/  LDL.LU R23, [R1+0x14c] ;  /* 0x00014c0001177983 */ /* 0x000ea20000300800 */
[----:B----4-:R-:W-:Y:S02]  /*4cd00*/  HMMA.16816.F32.BF16 R12, R12, R26, R8 ;  /* 0x0000001a0c0c723c */ /* 0x010fe40000041808 */
[----:B0-----:R-:W4:Y:S01]  /*4cd10*/  LDL.LU R16, [R1+0x150] ;  /* 0x0001500001107983 */ /* 0x001f220000300800 */
[----:B------:R-:W4:Y:S02]  /*4cd20*/  LDL.LU R17, [R1+0x154] ;  /* 0x0001540001117983 */ /* 0x000f240000300800 */
[----:B-1----:R-:W4:Y:S02]  /*4cd30*/  LDL.LU R18, [R1+0x158] ;  /* 0x0001580001127983 */ /* 0x002f240000300800 */
[----:B------:R-:W4:Y:S01]  /*4cd40*/  LDL.LU R19, [R1+0x15c] ;  /* 0x00015c0001137983 */ /* 0x000f220000300800 */
[----:B--2---:R0:W-:Y:S01]  /*4cd50*/  STL.64 [R1+0x2290], R22 ;  /* 0x0022901601007387 */ /* 0x0041e20000100a00 */
[----:B------:R1:W-:Y:S03]  /*4cd60*/  STL.64 [R1+0x2288], R20 ;  /* 0x0022881401007387 */ /* 0x0003e60000100a00 */
[----:B0-----:R-:W4:Y:S01]  /*4cd70*/  LDL.LU.64 R22, [R1+0x68] ;  /* 0x0000680001167983 */ /* 0x001f220000300a00 */
[----:B------:R0:W-:Y:S02]  /*4cd80*/  STL.64 [R1+0x2278], R6 ;  /* 0x0022780601007387 */ /* 0x0001e40000100a00 */
[----:B------:R-:W-:Y:S02]  /*4cd90*/  STL.64 [R1+0x2270], R4 ;  /* 0x0022700401007387 */ /* 0x000fe40000100a00 */
[----:B-1----:R-:W-:-:S02]  /*4cda0*/  IMAD.MOV.U32 R21, RZ, RZ, R24 ;  /* 0x000000ffff157224 */ /* 0x002fc400078e0018 */
[----:B------:R-:W-:Y:S01]  /*4cdb0*/  IMAD.MOV.U32 R20, RZ, RZ, R25 ;  /* 0x000000ffff147224 */ /* 0x000fe200078e0019 */
[----:B0-----:R-:W2:Y:S01]  /*4cdc0*/  LDL.LU.64 R6, [R1+0x58] ;  /* 0x0000580001067983 */ /* 0x001ea20000300a00 */
[----:B------:R-:W4:Y:S02]  /*4cdd0*/  LDL.LU.64 R10, [R1+0x22a8] ;  /* 0x0022a800010a7983 */ /* 0x000f240000300a00 */
[----:B------:R-:W4:Y:S02]  /*4cde0*/  LDL.LU.64 R8, [R1+0x22a0] ;  /* 0x0022a00001087983 */ /* 0x000f240000300a00 */
[----:B------:R0:W-:Y:S01]  /*4cdf0*/  STL.64 [R1+0x2238], R26 ;  /* 0x0022381a01007387 */ /* 0x0001e20000100a00 */
[----:B------:R-:W2:Y:S01]  /*4ce00*/  LDL.LU R24, [R1+0x110] ;  /* 0x0001100001187983 */ /* 0x000ea20000300800 */
[----:B------:R-:W-:Y:S02]  /*4ce10*/  STL.64 [R1+0x310], R12 ;  /* 0x0003100c01007387 */ /* 0x000fe40000100a00 */
[----:B------:R-:W-:Y:S02]  /*4ce20*/  STL.64 [R1+0x318], R14 ;  /* 0x0003180e01007387 */ /* 0x000fe40000100a00 */
[----:B------:R-:W2:Y:S01]  /*4ce30*/  LDL.LU R25, [R1+0x114] ;  /* 0x0001140001197983 */ /* 0x000ea20000300800 */
[----:B0-----:R-:W2:Y:S01]  /*4ce40*/  LDL.LU R26, [R1+0x118] ;  /* 0x00011800011a7983 */ /* 0x001ea20000300800 */
[----:B------:R-:W2:Y:S03]  /*4ce50*/  LDL.LU R27, [R1+0x11c] ;  /* 0x00011c00011b7983 */ /* 0x000ea60000300800 */
[----:B--2---:R0:W-:Y:S01]  /*4ce60*/  STL.64 [R1+0x2250], R26 ;  /* 0x0022501a01007387 */ /* 0x0041e20000100a00 */
[----:B------:R-:W-:Y:S03]  /*4ce70*/  STL.64 [R1+0x2248], R24 ;  /* 0x0022481801007387 */ /* 0x000fe60000100a00 */
[----:B0-----:R-:W2:Y:S01]  /*4ce80*/  LDL.LU.64 R26, [R1+0x38] ;  /* 0x00003800011a7983 */ /* 0x001ea20000300a00 */
[----:B------:R-:W-:-:S02]  /*4ce90*/  IMAD.MOV.U32 R14, RZ, RZ, R20 ;  /* 0x000000ffff0e7224 */ /* 0x000fc400078e0014 */
[----:B------:R-:W-:Y:S01]  /*4cea0*/  IMAD.MOV.U32 R15, RZ, RZ, R21 ;  /* 0x000000ffff0f7224 */ /* 0x000fe200078e0015 */
[----:B----4-:R-:W-:Y:S01]  /*4ceb0*/  HMMA.16816.F32.BF16 R16, R8, R22, R16 ;  /* 0x000000160810723c */ /* 0x010fe20000041810 */
[----:B--2---:R0:W-:Y:S04]  /*4cec0*/  STL.64 [R1+0x2268], R26 ;  /* 0x0022681a01007387 */ /* 0x0041e80000100a00 */
[----:B0-----:R-:W2:Y:S01]  /*4ced0*/  LDL.LU.64 R26, [R1+0x48] ;  /* 0x00004800011a7983 */ /* 0x001ea20000300a00 */
        /* <DEDUP_REMOVED lines=11> */
[----:B------:R0:W-:Y:S01]  /*4cf90*/  STL.64 [R1+0x420], R16 ;  /* 0x0004201001007387 */ /* 0x0001e20000100a00 */
[----:B------:R1:W-:Y:S02]  /*4cfa0*/  STL.64 [R1+0x428], R18 ;  /* 0x0004281201007387 */ /* 0x0003e40000100a00 */
[----:B0-----:R-:W-:Y:S01]  /*4cfb0*/  IMAD.MOV.U32 R17, RZ, RZ, R22 ;  /* 0x000000ffff117224 */ /* 0x001fe200078e0016 */
[----:B-1----:R-:W4:Y:S01]  /*4cfc0*/  LDL.LU.64 R18, [R1+0x2298] ;  /* 0x0022980001127983 */ /* 0x002f220000300a00 */
[----:B------:R-:W-:-:S02]  /*4cfd0*/  IMAD.MOV.U32 R16, RZ, RZ, R23 ;  /* 0x000000ffff107224 */ /* 0x000fc400078e0017 */
        /* <DEDUP_REMOVED lines=17> */
[----:B0-----:R-:W-:Y:S02]  /*4d0f0*/  IMAD.MOV.U32 R5, RZ, RZ, R26 ;  /* 0x000000ffff057224 */ /* 0x001fe400078e001a */
[----:B------:R-:W-:Y:S02]  /*4d100*/  IMAD.MOV.U32 R4, RZ, RZ, R27 ;  /* 0x000000ffff047224 */ /* 0x000fe400078e001b */
[----:B------:R-:W2:Y:S02]  /*4d110*/  LDL.LU.64 R26, [R1+0x2268] ;  /* 0x00226800011a7983 */ /* 0x000ea40000300a00 */
[----:B--2---:R-:W-:Y:S01]  /*4d120*/  HMMA.16816.F32.BF16 R12, R8, R26, R12 ;  /* 0x0000001a080c723c */ /* 0x004fe2000004180c */
[----:B-1----:R-:W-:-:S02]  /*4d130*/  IMAD.MOV.U32 R7, RZ, RZ, R26 ;  /* 0x000000ffff077224 */ /* 0x002fc400078e001a */
        /* <DEDUP_REMOVED lines=8> */
[----:B----4-:R0:W-:Y:S01]  /*4d1c0*/  STL.64 [R1+0x21d0], R18 ;  /* 0x0021d01201007387 */ /* 0x0101e20000100a00 */
[C---:B--2---:R-:W-:Y:S08]  /*4d1d0*/  HMMA.16816.F32.BF16 R24, R8.reuse, R18, R24 ;  /* 0x000000120818723c */ /* 0x044ff00000041818 */
[----:B------:R-:W-:Y:S01]  /*4d1e0*/  HMMA.16816.F32.BF16 R12, R8, R22, R12 ;  /* 0x00000016080c723c */ /* 0x000fe2000004180c */
[----:B0-----:R-:W-:-:S02]  /*4d1f0*/  IMAD.MOV.U32 R18, RZ, RZ, R7 ;  /* 0x000000ffff127224 */ /* 0x001fc400078e0007 */
[----:B------:R-:W-:Y:S11]  /*4d200*/  IMAD.MOV.U32 R19, RZ, RZ, R6 ;  /* 0x000000ffff137224 */ /* 0x000ff600078e0006 */
[----:B------:R-:W-:Y:S01]  /*4d210*/  @!UPT UIADD3 URZ, URZ, URZ, URZ ;  /* 0x0000003f3f3ff290 */ /* 0x000fe2000fffe03f */
[----:B------:R-:W-:Y:S01]  /*4d220*/  STL.64 [R1+0x2f0], R24 ;  /* 0x0002f01801007387 */ /* 0x000fe20000100a00 */
[----:B------:R-:W-:Y:S02]  /*4d230*/  STL.64 [R1+0x2f8], R26 ;  /* 0x0002f81a01007387 */ /* 0x000fe40000100a00 */
[----:B------:R0:W-:Y:S02]  /*4d240*/  STL.64 [R1+0x21d8], R18 ;  /* 0x0021d81201007387 */ /* 0x0001e40000100a00 */
[----:B0-----:R-:W-:Y:S02]  /*4d250*/  IMAD.MOV.U32 R19, RZ, RZ, R4 ;  /* 0x000000ffff137224 */ /* 0x001fe400078e0004 */
[----:B------:R-:W-:Y:S01]  /*4d260*/  IMAD.MOV.U32 R18, RZ, RZ, R5 ;  /* 0x000000ffff127224 */ /* 0x000fe200078e0005 */
        /* <DEDUP_REMOVED lines=8> */
[----:B------:R0:W-:Y:S02]  /*4d2f0*/  STL.64 [R1+0x21f0], R18 ;  /* 0x0021f01201007387 */ /* 0x0001e40000100a00 */
[----:B0-----:R-:W-:-:S02]  /*4d300*/  IMAD.MOV.U32 R18, RZ, RZ, R21 ;  /* 0x000000ffff127224 */ /* 0x001fc400078e0015 */
[----:B------:R-:W-:-:S05]  /*4d310*/  IMAD.MOV.U32 R19, RZ, RZ, R20 ;  /* 0x000000ffff137224 */ /* 0x000fca00078e0014 */
[----:B------:R-:W-:Y:S01]  /*4d320*/  STL.64 [R1+0x2208], R18 ;  /* 0x0022081201007387 */ /* 0x000fe20000100a00 */
[----:B------:R-:W-:Y:S02]  /*4d330*/  STL.64 [R1+0x2d0], R12 ;  /* 0x0002d00c01007387 */ /* 0x000fe40000100a00 */
[----:B------:R0:W-:Y:S02]  /*4d340*/  STL.64 [R1+0x2d8], R14 ;  /* 0x0002d80e01007387 */ /* 0x0001e40000100a00 */
        /* <DEDUP_REMOVED lines=27> */
[----:B0-----:R-:W4:Y:S01]  /*4d500*/  LDL.LU.64 R26, [R1+0x2238] ;  /* 0x00223800011a7983 */ /* 0x001f220000300a00 */
[----:B------:R-:W-:-:S02]  /*4d510*/  IMAD.MOV.U32 R18, RZ, RZ, R17 ;  /* 0x000000ffff127224 */ /* 0x000fc400078e0011 */
[----:B------:R-:W-:Y:S01]  /*4d520*/  IMAD.MOV.U32 R19, RZ, RZ, R16 ;  /* 0x000000ffff137224 */ /* 0x000fe200078e0010 */
[----:B----4-:R-:W-:Y:S01]  /*4d530*/  HMMA.16816.F32.BF16 R8, R8, R26, R4 ;  /* 0x0000001a0808723c */ /* 0x010fe20000041804 */
[----:B------:R-:W2:Y:S01]  /*4d540*/  LDL.LU.64 R6, [R1+0x2230] ;  /* 0x0022300001067983 */ /* 0x000ea20000300a00 */
[----:B------:R-:W2:Y:S11]  /*4d550*/  LDL.LU.64 R4, [R1+0x2228] ;  /* 0x0022280001047983 */ /* 0x000eb60000300a00 */
[----:B------:R-:W-:Y:S10]  /*4d560*/  @!UPT UIADD3 URZ, URZ, URZ, URZ ;  /* 0x0000003f3f3ff290 */ /* 0x000ff4000fffe03f */
[----:B------:R0:W-:Y:S01]  /*4d570*/  STL.64 [R1+0x290], R8 ;  /* 0x0002900801007387 */ /* 0x0001e20000100a00 */
[----:B------:R-:W-:Y:S02]  /*4d580*/  STL.64 [R1+0x298], R10 ;  /* 0x0002980a01007387 */ /* 0x000fe40000100a00 */
[----:B0-----:R-:W-:Y:S02]  /*4d590*/  IMAD.MOV.U32 R8, RZ, RZ, R0 ;  /* 0x000000ffff087224 */ /* 0x001fe400078e0000 */
[----:B------:R-:W4:Y:S01]  /*4d5a0*/  LDL.LU R0, [R1+0x2220] ;  /* 0x0022200001007983 */ /* 0x000f220000300800 */
[C---:B--2---:R-:W-:Y:S03]  /*4d5b0*/  HMMA.16816.F32.BF16 R16, R4.reuse, R18, R20 ;  /* 0x000000120410723c */ /* 0x044fe60000041814 */
[----:B------:R-:W2:Y:S01]  /*4d5c0*/  LDL.LU.64 R22, [R1+0x2218] ;  /* 0x0022180001167983 */ /* 0x000ea20000300a00 */
[----:B------:R-:W2:Y:S11]  /*4d5d0*/  LDL.LU.64 R20, [R1+0x2210] ;  /* 0x0022100001147983 */ /* 0x000eb60000300a00 */
[----:B------:R-:W-:Y:S08]  /*4d5e0*/  @!UPT UIADD3 URZ, URZ, URZ, URZ ;  /* 0x0000003f3f3ff290 */ /* 0x000ff0000fffe03f */
[----:B------:R-:W-:Y:S01]  /*4d5f0*/  STL.64 [R1+0x3c0], R16 ;  /* 0x0003c01001007387 */ /* 0x000fe20000100a00 */
[----:B------:R0:W-:Y:S03]  /*4d600*/  STL.64 [R1+0x3c8], R18 ;  /* 0x0003c81201007387 */ /* 0x0001e60000100a00 */
[----:B0-----:R-:W2:Y:S01]  /*4d610*/  LDL.LU.64 R18, [R1+0x2208] ;  /* 0x0022080001127983 */ /* 0x001ea20000300a00 */
[----:B------:R-:W-:Y:S02]  /*4d620*/  IMAD.MOV.U32 R9, RZ, RZ, R28 ;  /* 0x000000ffff097224 */ /* 0x000fe400078e001c */
        /* <DEDUP_REMOVED lines=15> */
[----:B0-----:R-:W2:Y:S01]  /*4d720*/  LDL.LU.64 R18, [R1+0x21d8] ;  /* 0x0021d80001127983 */ /* 0x001ea20000300a00 */
[----:B---3--:R-:W-:Y:S02]  /*4d730*/  IMAD.MOV.U32 R10, RZ, RZ, R3 ;  /* 0x000000ffff0a7224 */ /* 0x008fe400078e0003 */
[----:B------:R-:W-:-:S07]  /*4d740*/  IMAD.MOV.U32 R11, RZ, RZ, R2 ;  /* 0x000000ffff0b7224 */ /* 0x000fce00078e0002 */
[C---:B--2---:R-:W-:Y:S11]  /*4d750*/  HMMA.16816.F32.BF16 R16, R4.reuse, R18, R8 ;  /* 0x000000120410723c */ /* 0x044ff60000041808 */
[----:B------:R-:W-:Y:S11]  /*4d760*/  @!UPT UIADD3 URZ, URZ, URZ, URZ ;  /* 0x0000003f3f3ff290 */ /* 0x000ff6000fffe03f */
[----:B------:R-:W-:Y:S01]  /*4d770*/  @!UPT UIADD3 URZ, URZ, URZ, URZ ;  /* 0x0000003f3f3ff290 */ /* 0x000fe2000fffe03f */
[----:B------:R-:W-:Y:S01]  /*4d780*/  STL.64 [R1+0x2e0], R16 ;  /* 0x0002e01001007387 */ /* 0x000fe20000100a00 */
[----:B------:R-:W-:Y:S02]  /*4d790*/  IMAD.MOV.U32 R11, RZ, RZ, R18 ;  /* 0x000000ffff0b7224 */ /* 0x000fe400078e0012 */
[----:B------:R0:W-:Y:S02]  /*4d7a0*/  STL.64 [R1+0x2e8], R18 ;  /* 0x0002e81201007387 */ /* 0x0001e40000100a00 */
[----:B------:R-:W-:Y:S02]  /*4d7b0*/  IMAD.MOV.U32 R10, RZ, RZ, R19 ;  /* 0x000000ffff0a7224 */ /* 0x000fe400078e0013 */
[----:B0-----:R-:W2:Y:S03]  /*4d7c0*/  LDL.LU.64 R18, [R1+0x21d0] ;  /* 0x0021d00001127983 */ /* 0x001ea60000300a00 */
[----:B------:R-:W-:Y:S02]  /*4d7d0*/  STL [R1+0x1f08], R10 ;  /* 0x001f080a01007387 */ /* 0x000fe40000100800 */
[----:B------:R-:W-:Y:S01]  /*4d7e0*/  STL [R1+0x1f04], R11 ;  /* 0x001f040b01007387 */ /* 0x000fe20000100800 */
[C---:B--2---:R-:W-:Y:S01]  /*4d7f0*/  HMMA.16816.F32.BF16 R16, R4.reuse, R18, R20 ;  /* 0x000000120410723c */ /* 0x044fe20000041814 */
[----:B------:R-:W2:Y:S11]  /*4d800*/  LDL.LU.64 R22, [R1+0x21c8] ;  /* 0x0021c80001167983 */ /* 0x000eb60000300a00 */
[----:B------:R-:W-:Y:S11]  /*4d810*/  @!UPT UIADD3 URZ, URZ, URZ, URZ ;  /* 0x0000003f3f3ff290 */ /* 0x000ff6000fffe03f */
[----:B------:R-:W-:Y:S01]  /*4d820*/  STL.64 [R1+0x2a0], R16 ;  /* 0x0002a01001007387 */ /* 0x000fe20000100a00 */
[----:B------:R0:W-:Y:S03]  /*4d830*/  STL.64 [R1+0x2a8], R18 ;  /* 0x0002a81201007387 */ /* 0x0001e60000100a00 */
[----:B0-----:R-:W2:Y:S01]  /*4d840*/  LDL.LU.64 R18, [R1+0x21c0] ;  /* 0x0021c00001127983 */ /* 0x001ea20000300a00 */
[----:B------:R-:W2:Y:S02]  /*4d850*/  LDL.LU.64 R16, [R1+0x21b8] ;  /* 0x0021b80001107983 */ /* 0x000ea40000300a00 */
[C---:B--2---:R-:W-:Y:S01]  /*4d860*/  HMMA.16816.F32.BF16 R20, R4.reuse, R22, R16 ;  /* 0x000000160414723c */ /* 0x044fe20000041810 */
[----:B------:R-:W2:Y:S01]  /*4d870*/  LDL.LU.64 R18, [R1+0x21b0] ;  /* 0x0021b00001127983 */ /* 0x000ea20000300a00 */
[----:B------:R-:W3:Y:S11]  /*4d880*/  LDL.LU.64 R16, [R1+0x21a8] ;  /* 0x0021a80001107983 */ /* 0x000ef60000300a00 */
[----:B------:R-:W-:Y:S10]  /*4d890*/  @!UPT UIADD3 URZ, URZ, URZ, URZ ;  /* 0x0000003f3f3ff290 */ /* 0x000ff4000fffe03f */
[----:B------:R-:W-:Y:S01]  /*4d8a0*/  STL.64 [R1+0x2b0], R20 ;  /* 0x0002b01401007387 */ /* 0x000fe20000100a00 */
[----:B------:R0:W-:Y:S03]  /*4d8b0*/  STL.64 [R1+0x2b8], R22 ;  /* 0x0002b81601007387 */ /* 0x0001e60000100a00 */
[----:B0-----:R-:W2:Y:S01]  /*4d8c0*/  LDL.LU.64 R22, [R1+0x21a0] ;  /* 0x0021a00001167983 */ /* 0x001ea20000300a00 */
[----:B------:R-:W2:Y:S02]  /*4d8d0*/  LDL.LU.64 R20, [R1+0x2198] ;  /* 0x0021980001147983 */ /* 0x000ea40000300a00 */
[----:B--2---:R-:W-:Y:S01]  /*4d8e0*/  HMMA.16816.F32.BF16 R12, R4, R14, R20 ;  /* 0x0000000e040c723c */ /* 0x004fe20000041814 */
[----:B------:R-:W2:Y:S01]  /*4d8f0*/  LDL.LU.64 R22, [R1+0x2190] ;  /* 0x0021900001167983 */ /* 0x000ea20000300a00 */
[----:B------:R-:W2:Y:S02]  /*4d900*/  LDL.LU.64 R20, [R1+0x2188] ;  /* 0x0021880001147983 */ /* 0x000ea40000300a00 */
[----:B------:R-:W2:Y:S02]  /*4d910*/  LDL R10, [R1+0x1de4] ;  /* 0x001de400010a7983 */ /* 0x000ea40000100800 */
[----:B------:R-:W-:-:S04]  /*4d920*/  IMAD.MOV.U32 R11, RZ, RZ, c[0x0][0x188] ;  /* 0x00006200ff0b7624 */ /* 0x000fc800078e00ff */
[----:B------:R-:W-:-:S04]  /*4d930*/  IMAD.SHL.U32 R11, R11, 0x100, RZ ;  /* 0x000001000b0b7824 */ /* 0x000fc800078e00ff */
[----:B------:R-:W-:-:S09]  /*4d940*/  IMAD.SHL.U32 R11, R11, 0x2, RZ ;  /* 0x000000020b0b7824 */ /* 0x000fd200078e00ff */
[----:B------:R-:W-:Y:S01]  /*4d950*/  STL.64 [R1+0x150], R12 ;  /* 0x0001500c01007387 */ /* 0x000fe20000100a00 */
[----:B------:R2:W-:Y:S01]  /*4d960*/  STL.64 [R1+0x158], R14 ;  /* 0x0001580e01007387 */ /* 0x0005e20000100a00 */
[-C--:B------:R-:W-:Y:S02]  /*4d970*/  IADD3 R2, P0, R18, R11.reuse, RZ ;  /* 0x0000000b12027210 */ /* 0x080fe40007f1e0ff */
[-C--:B---3--:R-:W-:Y:S02]  /*4d980*/  IADD3 R3, P1, R16, R11.reuse, RZ ;  /* 0x0000000b10037210 */ /* 0x088fe40007f3e0ff */
[----:B------:R-:W-:Y:S01]  /*4d990*/  IADD3 R29, R29, 0x1, RZ ;  /* 0x000000011d1d7810 */ /* 0x000fe20007ffe0ff */
[--C-:B----4-:R-:W-:Y:S01]  /*4d9a0*/  IMAD.X R8, R19, 0x1, R0.reuse, P0 ;  /* 0x0000000113087824 */ /* 0x110fe200000e0600 */
[----:B------:R-:W-:Y:S01]  /*4d9b0*/  STL [R1+0x1f0c], R2 ;  /* 0x001f0c0201007387 */ /* 0x000fe20000100800 */
[----:B------:R-:W-:Y:S02]  /*4d9c0*/  IMAD.X R9, R17, 0x1, R0, P1 ;  /* 0x0000000111097824 */ /* 0x000fe400008e0600 */
[----:B------:R-:W-:Y:S01]  /*4d9d0*/  STL [R1+0x1f10], R3 ;  /* 0x001f100301007387 */ /* 0x000fe20000100800 */
[----:B------:R-:W-:Y:S01]  /*4d9e0*/  STL [R1+0x1f14], R8 ;  /* 0x001f140801007387 */ /* 0x000fe20000100800 */
[----:B------:R-:W-:Y:S02]  /*4d9f0*/  STL [R1+0x9c4], R29 ;  /* 0x0009c41d01007387 */ /* 0x000fe40000100800 */
[----:B------:R0:W-:Y:S02]  /*4da00*/  STL [R1+0x2174], R0 ;  /* 0x0021740001007387 */ /* 0x0001e40000100800 */
[----:B------:R-:W-:Y:S01]  /*4da10*/  STL [R1+0x1f18], R9 ;  /* 0x001f180901007387 */ /* 0x000fe20000100800 */
[----:B--2---:R-:W-:Y:S11]  /*4da20*/  HMMA.16816.F32.BF16 R12, R4, R26, R20 ;  /* 0x0000001a040c723c */ /* 0x004ff60000041814 */
[----:B------:R-:W-:Y:S11]  /*4da30*/  @!UPT UIADD3 URZ, URZ, URZ, URZ ;  /* 0x0000003f3f3ff290 */ /* 0x000ff6000fffe03f */
[----:B------:R-:W-:Y:S02]  /*4da40*/  @!UPT UIADD3 URZ, URZ, URZ, URZ ;  /* 0x0000003f3f3ff290 */ /* 0x000fe4000fffe03f */
[----:B------:R-:W-:Y:S02]  /*4da50*/  IMAD.MOV.U32 R4, RZ, RZ, R15 ;  /* 0x000000ffff047224 */ /* 0x000fe400078e000f */
[----:B------:R-:W-:Y:S01]  /*4da60*/  IMAD.MOV.U32 R5, RZ, RZ, R14 ;  /* 0x000000ffff057224 */ /* 0x000fe200078e000e */
[----:B------:R-:W-:Y:S01]  /*4da70*/  STL.64 [R1+0x140], R12 ;  /* 0x0001400c01007387 */ /* 0x000fe20000100a00 */
[----:B------:R-:W-:Y:S02]  /*4da80*/  STL.64 [R1+0x148], R14 ;  /* 0x0001480e01007387 */ /* 0x000fe40000100a00 */
[----:B------:R-:W-:Y:S01]  /*4da90*/  STL [R1+0x1f20], R4 ;  /* 0x001f200401007387 */ /* 0x000fe20000100800 */
[----:B------:R-:W-:Y:S01]  /*4daa0*/  STL [R1+0x1f1c], R5 ;  /* 0x001f1c0501007387 */ /* 0x000fe20000100800 */
[----:B0-----:R-:W2:Y:S01]  /*4dab0*/  LDL.LU R0, [R1+0x181c] ;  /* 0x00181c0001007983 */ /* 0x001ea20000300800 */
[-C--:B------:R-:W-:Y:S02]  /*4dac0*/  IADD3 R24, P3, R24, R11.reuse, RZ ;  /* 0x0000000b18187210 */ /* 0x080fe40007f7e0ff */
[----:B------:R-:W-:Y:S01]  /*4dad0*/  IADD3 R28, P4, R28, R11, RZ ;  /* 0x0000000b1c1c7210 */ /* 0x000fe20007f9e0ff */
[----:B--2---:R0:W-:Y:S02]  /*4dae0*/  STL [R1+0x2178], R0 ;  /* 0x0021780001007387 */ /* 0x0041e40000100800 */
[----:B------:R-:W-:Y:S02]  /*4daf0*/  STL [R1+0x1844], R24 ;  /* 0x0018441801007387 */ /* 0x000fe40000100800 */
[----:B0-----:R-:W2:Y:S01]  /*4db00*/  LDL.LU R0, [R1+0x1824] ;  /* 0x0018240001007983 */ /* 0x001ea20000300800 */
[----:B------:R-:W-:Y:S03]  /*4db10*/  STL [R1+0x183c], R28 ;  /* 0x00183c1c01007387 */ /* 0x000fe60000100800 */
[----:B--2---:R0:W-:Y:S04]  /*4db20*/  STL [R1+0x217c], R0 ;  /* 0x00217c0001007387 */ /* 0x0041e80000100800 */
[----:B0-----:R-:W2:Y:S01]  /*4db30*/  LDL.LU R0, [R1+0x182c] ;  /* 0x00182c0001007983 */ /* 0x001ea20000300800 */
[----:B------:R-:W-:-:S03]  /*4db40*/  ISETP.NE.U32.AND P0, PT, R29, R10, PT ;  /* 0x0000000a1d00720c */ /* 0x000fc60003f05070 */
        /* <DEDUP_REMOVED lines=29> */
[----:B--2---:R-:W-:-:S05]  /*4dd20*/  IADD3 R0, P5, R0, R11, RZ ;  /* 0x0000000b00007210 */ /* 0x004fca0007fbe0ff */
[----:B------:R0:W-:Y:S04]  /*4dd30*/  STL [R1+0x1834], R0 ;  /* 0x0018340001007387 */ /* 0x0001e80000100800 */
[----:B0-----:R-:W2:Y:S02]  /*4dd40*/  LDL.LU R0, [R1+0x2180] ;  /* 0x0021800001007983 */ /* 0x001ea40000300800 */
        /* <DEDUP_REMOVED lines=8> */
[----:B0-----:R-:W3:Y:S02]  /*4ddd0*/  LDL.LU R0, [R1+0x2174] ;  /* 0x0021740001007983 */ /* 0x001ee40000300800 */
[--C-:B---3--:R-:W-:Y:S01]  /*4dde0*/  IMAD.X R5, R5, 0x1, R0.reuse, P3 ;  /* 0x0000000105057824 */ /* 0x108fe200018e0600 */
[-C--:B----4-:R-:W-:Y:S01]  /*4ddf0*/  IADD3 R4, P3, R4, R11.reuse, RZ ;  /* 0x0000000b04047210 */ /* 0x090fe20007f7e0ff */
[--C-:B------:R-:W-:Y:S01]  /*4de00*/  IMAD.X R6, R6, 0x1, R0.reuse, P4 ;  /* 0x0000000106067824 */ /* 0x100fe200020e0600 */
[-C--:B------:R-:W-:Y:S01]  /*4de10*/  IADD3 R7, P4, R7, R11.reuse, RZ ;  /* 0x0000000b07077210 */ /* 0x080fe20007f9e0ff */
[--C-:B------:R-:W-:Y:S01]  /*4de20*/  IMAD.X R26, R26, 0x1, R0.reuse, P5 ;  /* 0x000000011a1a7824 */ /* 0x100fe200028e0600 */
[----:B------:R-:W-:Y:S01]  /*4de30*/  STL [R1+0x1840], R5 ;  /* 0x0018400501007387 */ /* 0x000fe20000100800 */
[-C--:B------:R-:W-:Y:S01]  /*4de40*/  IADD3 R27, P5, R27, R11.reuse, RZ ;  /* 0x0000000b1b1b7210 */ /* 0x080fe20007fbe0ff */
[----:B------:R-:W-:Y:S02]  /*4de50*/  STL [R1+0x1814], R4 ;  /* 0x0018140401007387 */ /* 0x000fe40000100800 */
        /* <DEDUP_REMOVED lines=36> */
[----:B------:R-:W-:Y:S02]  /*4e0a0*/  STL [R1+0x17f0], R18 ;  /* 0x0017f01201007387 */ /* 0x000fe40000100800 */
[--C-:B------:R-:W-:Y:S01]  /*4e0b0*/  IMAD.X R29, R29, 0x1, R0.reuse, P3 ;  /* 0x000000011d1d7824 */ /* 0x100fe200018e0600 */
[----:B------:R-:W-:Y:S01]  /*4e0c0*/  STL [R1+0x17c4], R17 ;  /* 0x0017c41101007387 */ /* 0x000fe20000100800 */
[----:B------:R-:W-:Y:S01]  /*4e0d0*/  IADD3 R24, P3, R24, R11, RZ ;  /* 0x0000000b18187210 */ /* 0x000fe20007f7e0ff */
[----:B------:R-:W-:Y:S02]  /*4e0e0*/  STL [R1+0x17e8], R16 ;  /* 0x0017e81001007387 */ /* 0x000fe40000100800 */
[----:B------:R-:W-:Y:S01]  /*4e0f0*/  STL [R1+0x17bc], R25 ;  /* 0x0017bc1901007387 */ /* 0x000fe20000100800 */
[----:B------:R0:W-:Y:S01]  /*4e100*/  STL [R1+0x2170], R0 ;  /* 0x0021700001007387 */ /* 0x0001e20000100800 */
[----:B------:R-:W-:-:S02]  /*4e110*/  IMAD.X R28, R28, 0x1, R0, P4 ;  /* 0x000000011c1c7824 */ /* 0x000fc400020e0600 */
[----:B------:R-:W-:Y:S01]  /*4e120*/  STL [R1+0x17e0], R29 ;  /* 0x0017e01d01007387 */ /* 0x000fe20000100800 */
[----:B0-----:R-:W2:Y:S01]  /*4e130*/  LDL.LU R0, [R1+0x17ac] ;  /* 0x0017ac0001007983 */ /* 0x001ea20000300800 */
[----:B------:R-:W-:Y:S02]  /*4e140*/  STL [R1+0x17b4], R24 ;  /* 0x0017b41801007387 */ /* 0x000fe40000100800 */
[----:B------:R-:W3:Y:S02]  /*4e150*/  LDL.LU R5, [R1+0x179c] ;  /* 0x00179c0001057983 */ /* 0x000ee40000300800 */
[----:B------:R-:W-:Y:S01]  /*4e160*/  STL [R1+0x17d8], R28 ;  /* 0x0017d81c01007387 */ /* 0x000fe20000100800 */
[----:B---3--:R0:W-:Y:S04]  /*4e170*/  STL [R1+0x2164], R5 ;  /* 0x0021640501007387 */ /* 0x0081e80000100800 */
[----:B0-----:R-:W3:Y:S04]  /*4e180*/  LDL.LU R5, [R1+0x17c8] ;  /* 0x0017c80001057983 */ /* 0x001ee80000300800 */
[----:B---3--:R0:W-:Y:S04]  /*4e190*/  STL [R1+0x2168], R5 ;  /* 0x0021680501007387 */ /* 0x0081e80000100800 */
[----:B0-----:R-:W3:Y:S01]  /*4e1a0*/  LDL.LU R5, [R1+0x17a4] ;  /* 0x0017a40001057983 */ /* 0x001ee20000300800 */
[----:B--2---:R-:W-:-:S03]  /*4e1b0*/  IADD3 R0, P4, R0, R11, RZ ;  /* 0x0000000b00007210 */ /* 0x004fc60007f9e0ff */
[----:B---3--:R0:W-:Y:S04]  /*4e1c0*/  STL [R1+0x216c], R5 ;  /* 0x00216c0501007387 */ /* 0x0081e80000100800 */
        /* <DEDUP_REMOVED lines=27> */
[----:B------:R0:W-:Y:S02]  /*4e380*/  STL [R1+0x17ac], R0 ;  /* 0x0017ac0001007387 */ /* 0x0001e40000100800 */
[----:B0-----:R-:W2:Y:S02]  /*4e390*/  LDL.LU R0, [R1+0x2170] ;  /* 0x0021700001007983 */ /* 0x001ea40000300800 */
[----:B--2---:R-:W-:-:S05]  /*4e3a0*/  IMAD.X R5, R5, 0x1, R0, P5 ;  /* 0x0000000105057824 */ /* 0x004fca00028e0600 */
[----:B------:R0:W-:Y:S04]  /*4e3b0*/  STL [R1+0x17d0], R5 ;  /* 0x0017d00501007387 */ /* 0x0001e80000100800 */
[----:B0-----:R-:W2:Y:S02]  /*4e3c0*/  LDL.LU R5, [R1+0x216c] ;  /* 0x00216c0001057983 */ /* 0x001ea40000300800 */
[----:B--2---:R-:W-:-:S05]  /*4e3d0*/  IADD3 R5, P5, R5, R11, RZ ;  /* 0x0000000b05057210 */ /* 0x004fca0007fbe0ff */
[----:B------:R0:W-:Y:S04]  /*4e3e0*/  STL [R1+0x17a4], R5 ;  /* 0x0017a40501007387 */ /* 0x0001e80000100800 */
[----:B0-----:R-:W2:Y:S02]  /*4e3f0*/  LDL.LU R5, [R1+0x2168] ;  /* 0x0021680001057983 */ /* 0x001ea40000300800 */
[----:B--2---:R-:W-:-:S05]  /*4e400*/  IMAD.X R5, R5, 0x1, R0, P6 ;  /* 0x0000000105057824 */ /* 0x004fca00030e0600 */
[----:B------:R0:W-:Y:S04]  /*4e410*/  STL [R1+0x17c8], R5 ;  /* 0x0017c80501007387 */ /* 0x0001e80000100800 */
[----:B0-----:R-:W2:Y:S01]  /*4e420*/  LDL.LU R5, [R1+0x2164] ;  /* 0x0021640001057983 */ /* 0x001ea20000300800 */
[--C-:B---3--:R-:W-:Y:S01]  /*4e430*/  IMAD.X R4, R4, 0x1, R0.reuse, P1 ;  /* 0x0000000104047824 */ /* 0x108fe200008e0600 */
[-C--:B----4-:R-:W-:Y:S01]  /*4e440*/  IADD3 R6, P1, R6, R11.reuse, RZ ;  /* 0x0000000b06067210 */ /* 0x090fe20007f3e0ff */
[--C-:B------:R-:W-:Y:S01]  /*4e450*/  IMAD.X R7, R7, 0x1, R0.reuse, P2 ;  /* 0x0000000107077824 */ /* 0x100fe200010e0600 */
[-C--:B------:R-:W-:Y:S01]  /*4e460*/  IADD3 R26, P2, R26, R11.reuse, RZ ;  /* 0x0000000b1a1a7210 */ /* 0x080fe20007f5e0ff */
        /* <DEDUP_REMOVED lines=16> */
[----:B------:R-:W-:Y:S01]  /*4e570*/  IMAD.X R24, R24, 0x1, R0, P1 ;  /* 0x0000000118187824 */ /* 0x000fe200008e0600 */
[----:B------:R-:W-:-:S02]  /*4e580*/  IADD3 R28, P1, R28, R11, RZ ;  /* 0x0000000b1c1c7210 */ /* 0x000fc40007f3e0ff */
[----:B--2---:R-:W-:-:S05]  /*4e590*/  IADD3 R5, P6, R5, R11, RZ ;  /* 0x0000000b05057210 */ /* 0x004fca0007fde0ff */
[----:B------:R-:W-:Y:S01]  /*4e5a0*/  STL [R1+0x179c], R5 ;  /* 0x00179c0501007387 */ /* 0x000fe20000100800 */
[----:B------:R-:W-:Y:S02]  /*4e5b0*/  STL [R1+0x17c0], R4 ;  /* 0x0017c00401007387 */ /* 0x000fe40000100800 */
[----:B------:R-:W-:Y:S02]  /*4e5c0*/  STL [R1+0x1794], R6 ;  /* 0x0017940601007387 */ /* 0x000fe40000100800 */
[----:B------:R-:W-:Y:S01]  /*4e5d0*/  STL [R1+0x17b8], R7 ;  /* 0x0017b80701007387 */ /* 0x000fe20000100800 */
[----:B------:R-:W-:Y:S01]  /*4e5e0*/  STL [R1+0x178c], R26 ;  /* 0x00178c1a01007387 */ /* 0x000fe20000100800 */
[----:B------:R-:W-:Y:S02]  /*4e5f0*/  STL [R1+0x17b0], R27 ;  /* 0x0017b01b01007387 */ /* 0x000fe40000100800 */
[----:B------:R-:W-:Y:S02]  /*4e600*/  STL [R1+0x1784], R20 ;  /* 0x0017841401007387 */ /* 0x000fe40000100800 */
[--C-:B------:R-:W-:Y:S01]  /*4e610*/  IMAD.X R8, R8, 0x1, R0.reuse, P6 ;  /* 0x0000000108087824 */ /* 0x100fe200030e0600 */
[----:B------:R-:W-:Y:S01]  /*4e620*/  STL [R1+0x17a8], R21 ;  /* 0x0017a81501007387 */ /* 0x000fe20000100800 */
[----:B------:R-:W-:Y:S01]  /*4e630*/  IADD3 R3, P6, R3, R11, RZ ;  /* 0x0000000b03037210 */ /* 0x000fe20007fde0ff */
        /* <DEDUP_REMOVED lines=11> */
[----:B------:R-:W-:-:S02]  /*4e6f0*/  IMAD.X R25, R25, 0x1, R0, P6 ;  /* 0x0000000119197824 */ /* 0x000fc400030e0600 */
[----:B------:R-:W-:Y:S02]  /*4e700*/  STL [R1+0x1778], R19 ;  /* 0x0017781301007387 */ /* 0x000fe40000100800 */
[----:B------:R-:W-:Y:S01]  /*4e710*/  STL [R1+0x174c], R18 ;  /* 0x00174c1201007387 */ /* 0x000fe20000100800 */
[----:B------:R-:W-:Y:S01]  /*4e720*/  IADD3 R29, P6, R29, R11, RZ ;  /* 0x0000000b1d1d7210 */ /* 0x000fe20007fde0ff */
[----:B------:R-:W-:Y:S01]  /*4e730*/  STL [R1+0x1770], R17 ;  /* 0x0017701101007387 */ /* 0x000fe20000100800 */
[----:B------:R-:W-:Y:S02]  /*4e740*/  STL [R1+0x1744], R16 ;  /* 0x0017441001007387 */ /* 0x000fe40000100800 */
[----:B------:R-:W-:Y:S02]  /*4e750*/  STL [R1+0x1768], R25 ;  /* 0x0017681901007387 */ /* 0x000fe40000100800 */
[----:B------:R0:W-:Y:S01]  /*4e760*/  STL [R1+0x2160], R11 ;  /* 0x0021600b01007387 */ /* 0x0001e20000100800 */
[----:B------:R-:W-:Y:S04]  /*4e770*/  STL [R1+0x173c], R29 ;  /* 0x00173c1d01007387 */ /* 0x000fe80000100800 */
        /* <DEDUP_REMOVED lines=8> */
[----:B--2---:R-:W-:-:S03]  /*4e800*/  IMAD.X R11, R11, 0x1, R0, P2 ;  /* 0x000000010b0b7824 */ /* 0x004fc600010e0600 */
        /* <DEDUP_REMOVED lines=30> */
[----:B--2---:R-:W-:-:S05]  /*4e9f0*/  IADD3 R5, P2, R5, R11, RZ ;  /* 0x0000000b05057210 */ /* 0x004fca0007f5e0ff */
[----:B------:R0:W-:Y:S04]  /*4ea00*/  STL [R1+0x172c], R5 ;  /* 0x00172c0501007387 */ /* 0x0001e80000100800 */
[----:B0-----:R-:W2:Y:S02]  /*4ea10*/  LDL.LU R5, [R1+0x215c] ;  /* 0x00215c0001057983 */ /* 0x001ea40000300800 */
[----:B--2---:R-:W-:-:S05]  /*4ea20*/  IMAD.X R5, R5, 0x1, R0, P3 ;  /* 0x0000000105057824 */ /* 0x004fca00018e0600 */
[----:B------:R0:W-:Y:S04]  /*4ea30*/  STL [R1+0x1750], R5 ;  /* 0x0017500501007387 */ /* 0x0001e80000100800 */
[----:B0-----:R-:W2:Y:S02]  /*4ea40*/  LDL.LU R5, [R1+0x2158] ;  /* 0x0021580001057983 */ /* 0x001ea40000300800 */
[----:B--2---:R-:W-:-:S05]  /*4ea50*/  IADD3 R5, P3, R5, R11, RZ ;  /* 0x0000000b05057210 */ /* 0x004fca0007f7e0ff */
[----:B------:R0:W-:Y:S04]  /*4ea60*/  STL [R1+0x1724], R5 ;  /* 0x0017240501007387 */ /* 0x0001e80000100800 */
[----:B0-----:R-:W2:Y:S01]  /*4ea70*/  LDL.LU R5, [R1+0x2154] ;  /* 0x0021540001057983 */ /* 0x001ea20000300800 */
[--C-:B----4-:R-:W-:Y:S01]  /*4ea80*/  IMAD.X R6, R6, 0x1, R0.reuse, P5 ;  /* 0x0000000106067824 */ /* 0x110fe200028e0600 */
        /* <DEDUP_REMOVED lines=18> */
[----:B------:R-:W-:Y:S01]  /*4ebb0*/  IADD3 R25, P3, R25, R11, RZ ;  /* 0x0000000b19197210 */ /* 0x000fe20007f7e0ff */
[----:B------:R-:W-:-:S02]  /*4ebc0*/  IMAD.X R28, R28, 0x1, R0, P5 ;  /* 0x000000011c1c7824 */ /* 0x000fc400028e0600 */
[----:B--2---:R-:W-:Y:S01]  /*4ebd0*/  IMAD.X R5, R5, 0x1, R0, P4 ;  /* 0x0000000105057824 */ /* 0x004fe200020e0600 */
[----:B---3--:R-:W-:-:S04]  /*4ebe0*/  IADD3 R4, P4, R4, R11, RZ ;  /* 0x0000000b04047210 */ /* 0x008fc80007f9e0ff */
[----:B------:R-:W-:Y:S01]  /*4ebf0*/  STL [R1+0x1748], R5 ;  /* 0x0017480501007387 */ /* 0x000fe20000100800 */
[----:B------:R-:W-:Y:S02]  /*4ec00*/  STL [R1+0x171c], R4 ;  /* 0x00171c0401007387 */ /* 0x000fe40000100800 */
[----:B------:R-:W-:Y:S02]  /*4ec10*/  STL [R1+0x1740], R6 ;  /* 0x0017400601007387 */ /* 0x000fe40000100800 */
[----:B------:R-:W-:Y:S01]  /*4ec20*/  STL [R1+0x1714], R7 ;  /* 0x0017140701007387 */ /* 0x000fe20000100800 */
[----:B------:R-:W-:Y:S01]  /*4ec30*/  STL [R1+0x1738], R26 ;  /* 0x0017381a01007387 */ /* 0x000fe20000100800 */
[----:B------:R-:W-:Y:S02]  /*4ec40*/  STL [R1+0x170c], R27 ;  /* 0x00170c1b01007387 */ /* 0x000fe40000100800 */
        /* <DEDUP_REMOVED lines=17> */
[----:B------:R-:W-:-:S02]  /*4ed60*/  IMAD.X R29, R29, 0x1, R0, P4 ;  /* 0x000000011d1d7824 */ /* 0x000fc400020e0600 */
[----:B------:R-:W-:Y:S01]  /*4ed70*/  STL [R1+0x16cc], R17 ;  /* 0x0016cc1101007387 */ /* 0x000fe20000100800 */
[-C--:B------:R-:W-:Y:S01]  /*4ed80*/  IADD3 R24, P4, R24, R11.reuse, RZ ;  /* 0x0000000b18187210 */ /* 0x080fe20007f9e0ff */
[----:B------:R-:W-:Y:S01]  /*4ed90*/  STL [R1+0x16f0], R16 ;  /* 0x0016f01001007387 */ /* 0x000fe20000100800 */
[----:B------:R-:W-:Y:S02]  /*4eda0*/  STL [R1+0x16c4], R25 ;  /* 0x0016c41901007387 */ /* 0x000fe40000100800 */
[----:B------:R0:W-:Y:S02]  /*4edb0*/  STL [R1+0x2150], R0 ;  /* 0x0021500001007387 */ /* 0x0001e40000100800 */
        /* <DEDUP_REMOVED lines=2258> */
[----:B------:R0:W-:Y:S02]  /*57ae0*/  STL [R1+0xc0c], R28 ;  /* 0x000c0c1c01007387 */ /* 0x0001e40000100800 */
[----:B0-----:R-:W3:Y:S01]  /*57af0*/  LDL.LU R28, [R1+0xb94] ;  /* 0x000b9400011c7983 */ /* 0x001ee20000300800 */
        /* <DEDUP_REMOVED lines=40> */
[-C--:B------:R-:W-:Y:S01]  /*57d80*/  IADD3 R3, P6, R3, R11.reuse, RZ ;  /* 0x0000000b03037210 */ /* 0x080fe20007fde0ff */
        /* <DEDUP_REMOVED lines=9> */
[----:B------:R-:W-:Y:S01]  /*57e20*/  IMAD.X R25, R25, 0x1, R0, P6 ;  /* 0x0000000119197824 */ /* 0x000fe200030e0600 */
[----:B------:R-:W-:Y:S01]  /*57e30*/  STL [R1+0xbe0], R14 ;  /* 0x000be00e01007387 */ /* 0x000fe20000100800 */
[-C--:B------:R-:W-:Y:S01]  /*57e40*/  IADD3 R29, P6, R29, R11.reuse, RZ ;  /* 0x0000000b1d1d7210 */ /* 0x080fe20007fde0ff */
[----:B------:R-:W-:Y:S02]  /*57e50*/  STL [R1+0xbb4], R15 ;  /* 0x000bb40f01007387 */ /* 0x000fe40000100800 */
[----:B------:R-:W-:Y:S01]  /*57e60*/  STL [R1+0xbd8], R19 ;  /* 0x000bd81301007387 */ /* 0x000fe20000100800 */
[----:B------:R-:W-:Y:S01]  /*57e70*/  STL [R1+0xbac], R18 ;  /* 0x000bac1201007387 */ /* 0x000fe20000100800 */
[----:B------:R-:W-:Y:S02]  /*57e80*/  STL [R1+0xbd0], R17 ;  /* 0x000bd01101007387 */ /* 0x000fe40000100800 */
[----:B------:R0:W-:Y:S02]  /*57e90*/  STL [R1+0xb9c], R29 ;  /* 0x000b9c1d01007387 */ /* 0x0001e40000100800 */
[----:B------:R-:W-:Y:S01]  /*57ea0*/  STL [R1+0xba4], R16 ;  /* 0x000ba41001007387 */ /* 0x000fe20000100800 */
[----:B0-----:R-:W2:Y:S01]  /*57eb0*/  LDL.LU R29, [R1+0xbb8] ;  /* 0x000bb800011d7983 */ /* 0x001ea20000300800 */
[----:B------:R-:W-:Y:S02]  /*57ec0*/  STL [R1+0xbc8], R25 ;  /* 0x000bc81901007387 */ /* 0x000fe40000100800 */
[----:B------:R0:W-:Y:S02]  /*57ed0*/  STL [R1+0xbc0], R24 ;  /* 0x000bc01801007387 */ /* 0x0001e40000100800 */
[----:B0-----:R-:W3:Y:S01]  /*57ee0*/  LDL.LU R24, [R1+0xb8c] ;  /* 0x000b8c0001187983 */ /* 0x001ee20000300800 */
[----:B------:R-:W4:Y:S01]  /*57ef0*/  LDL.LU R5, [R1+0xba8] ;  /* 0x000ba80001057983 */ /* 0x000f220000300800 */
[----:B------:R-:W-:-:S02]  /*57f00*/  IADD3 R28, P1, R28, R11, RZ ;  /* 0x0000000b1c1c7210 */ /* 0x000fc40007f3e0ff */
[----:B----4-:R0:W-:Y:S03]  /*57f10*/  STL [R1+0x1fe0], R5 ;  /* 0x001fe00501007387 */ /* 0x0101e60000100800 */
[----:B------:R-:W-:Y:S01]  /*57f20*/  STL [R1+0xb94], R28 ;  /* 0x000b941c01007387 */ /* 0x000fe20000100800 */
[----:B0-----:R-:W4:Y:S01]  /*57f30*/  LDL.LU R5, [R1+0xb84] ;  /* 0x000b840001057983 */ /* 0x001f220000300800 */
[----:B--2---:R-:W-:-:S03]  /*57f40*/  IMAD.X R29, R29, 0x1, R0, P2 ;  /* 0x000000011d1d7824 */ /* 0x004fc600010e0600 */
[----:B----4-:R0:W-:Y:S04]  /*57f50*/  STL [R1+0x1fe4], R5 ;  /* 0x001fe40501007387 */ /* 0x0101e80000100800 */
        /* <DEDUP_REMOVED lines=23> */
[----:B---3--:R-:W-:Y:S01]  /*580d0*/  IADD3 R24, P2, R24, R11, RZ ;  /* 0x0000000b18187210 */ /* 0x008fe20007f5e0ff */
[----:B------:R-:W3:Y:S01]  /*580e0*/  LDL.LU R16, [R1+0xb24] ;  /* 0x000b240001107983 */ /* 0x000ee20000300800 */
[----:B------:R-:W3:Y:S02]  /*580f0*/  LDL.LU R25, [R1+0xb48] ;  /* 0x000b480001197983 */ /* 0x000ee40000300800 */
[----:B------:R0:W-:Y:S02]  /*58100*/  STL [R1+0xbb8], R29 ;  /* 0x000bb81d01007387 */ /* 0x0001e40000100800 */
[----:B0-----:R-:W3:Y:S01]  /*58110*/  LDL.LU R29, [R1+0xb1c] ;  /* 0x000b1c00011d7983 */ /* 0x001ee20000300800 */
[----:B------:R0:W-:Y:S03]  /*58120*/  STL [R1+0xb8c], R24 ;  /* 0x000b8c1801007387 */ /* 0x0001e60000100800 */
[----:B0-----:R-:W3:Y:S01]  /*58130*/  LDL.LU R24, [R1+0xb40] ;  /* 0x000b400001187983 */ /* 0x001ee20000300800 */
        /* <DEDUP_REMOVED lines=23> */
[--C-:B------:R-:W-:Y:S01]  /*582b0*/  IMAD.X R18, R18, 0x1, R0.reuse, P2 ;  /* 0x0000000112127824 */ /* 0x100fe200010e0600 */
[-C--:B------:R-:W-:Y:S02]  /*582c0*/  IADD3 R17, P2, R17, R11.reuse, RZ ;  /* 0x0000000b11117210 */ /* 0x080fe40007f5e0ff */
[-C--:B---3--:R-:W-:Y:S01]  /*582d0*/  IADD3 R16, P3, R16, R11.reuse, RZ ;  /* 0x0000000b10107210 */ /* 0x088fe20007f7e0ff */
[----:B--2---:R-:W-:Y:S01]  /*582e0*/  IMAD.X R5, R5, 0x1, R0, P4 ;  /* 0x0000000105057824 */ /* 0x004fe200020e0600 */
[----:B------:R-:W-:-:S04]  /*582f0*/  IADD3 R4, P4, R4, R11, RZ ;  /* 0x0000000b04047210 */ /* 0x000fc80007f9e0ff */
        /* <DEDUP_REMOVED lines=24> */
[----:B------:R0:W-:Y:S02]  /*58480*/  STL [R1+0xb50], R28 ;  /* 0x000b501c01007387 */ /* 0x0001e40000100800 */
[----:B------:R-:W-:Y:S01]  /*58490*/  STL [R1+0xb58], R18 ;  /* 0x000b581201007387 */ /* 0x000fe20000100800 */
[----:B0-----:R-:W2:Y:S01]  /*584a0*/  LDL.LU R28, [R1+0xb14] ;  /* 0x000b1400011c7983 */ /* 0x001ea20000300800 */
[----:B------:R-:W-:Y:S02]  /*584b0*/  STL [R1+0xb2c], R17 ;  /* 0x000b2c1101007387 */ /* 0x000fe40000100800 */
[----:B------:R0:W-:Y:S02]  /*584c0*/  STL [R1+0xb1c], R29 ;  /* 0x000b1c1d01007387 */ /* 0x0001e40000100800 */
[----:B------:R-:W-:Y:S01]  /*584d0*/  STL [R1+0xb24], R16 ;  /* 0x000b241001007387 */ /* 0x000fe20000100800 */
[----:B0-----:R-:W3:Y:S01]  /*584e0*/  LDL.LU R29, [R1+0xb38] ;  /* 0x000b3800011d7983 */ /* 0x001ee20000300800 */
[----:B------:R-:W-:Y:S02]  /*584f0*/  STL [R1+0xb48], R25 ;  /* 0x000b481901007387 */ /* 0x000fe40000100800 */
[----:B------:R-:W4:Y:S02]  /*58500*/  LDL.LU R5, [R1+0xb04] ;  /* 0x000b040001057983 */ /* 0x000f240000300800 */
[----:B------:R-:W-:Y:S01]  /*58510*/  IMAD.X R24, R24, 0x1, R0, P5 ;  /* 0x0000000118187824 */ /* 0x000fe200028e0600 */
[----:B----4-:R0:W-:Y:S04]  /*58520*/  STL [R1+0x1fd8], R5 ;  /* 0x001fd80501007387 */ /* 0x0101e80000100800 */
[----:B0-----:R-:W4:Y:S01]  /*58530*/  LDL.LU R5, [R1+0xb30] ;  /* 0x000b300001057983 */ /* 0x001f220000300800 */
[----:B------:R-:W-:Y:S01]  /*58540*/  STL [R1+0xb40], R24 ;  /* 0x000b401801007387 */ /* 0x000fe20000100800 */
[----:B--2---:R-:W-:-:S02]  /*58550*/  IADD3 R28, P5, R28, R11, RZ ;  /* 0x0000000b1c1c7210 */ /* 0x004fc40007fbe0ff */
        /* <DEDUP_REMOVED lines=24> */
[----:B---3--:R-:W-:Y:S01]  /*586e0*/  IMAD.X R29, R29, 0x1, R0, P6 ;  /* 0x000000011d1d7824 */ /* 0x008fe200030e0600 */
[----:B------:R0:W-:Y:S04]  /*586f0*/  STL [R1+0xb14], R28 ;  /* 0x000b141c01007387 */ /* 0x0001e80000100800 */
[----:B0-----:R-:W3:Y:S01]  /*58700*/  LDL.LU R28, [R1+0xad0] ;  /* 0x000ad000011c7983 */ /* 0x001ee20000300800 */
[----:B------:R-:W3:Y:S02]  /*58710*/  LDL.LU R16, [R1+0xaa4] ;  /* 0x000aa40001107983 */ /* 0x000ee40000300800 */
[----:B------:R-:W3:Y:S02]  /*58720*/  LDL.LU R25, [R1+0xac8] ;  /* 0x000ac80001197983 */ /* 0x000ee40000300800 */
[----:B------:R0:W-:Y:S02]  /*58730*/  STL [R1+0xb38], R29 ;  /* 0x000b381d01007387 */ /* 0x0001e40000100800 */
[----:B0-----:R-:W3:Y:S01]  /*58740*/  LDL.LU R29, [R1+0xa9c] ;  /* 0x000a9c00011d7983 */ /* 0x001ee20000300800 */
[----:B--2---:R-:W-:-:S05]  /*58750*/  IADD3 R5, P6, R5, R11, RZ ;  /* 0x0000000b05057210 */ /* 0x004fca0007fde0ff */
[----:B------:R0:W-:Y:S04]  /*58760*/  STL [R1+0xb0c], R5 ;  /* 0x000b0c0501007387 */ /* 0x0001e80000100800 */
[----:B0-----:R-:W2:Y:S02]  /*58770*/  LDL.LU R5, [R1+0x1fdc] ;  /* 0x001fdc0001057983 */ /* 0x001ea40000300800 */
[----:B--2---:R-:W-:-:S05]  /*58780*/  IMAD.X R5, R5, 0x1, R0, P1 ;  /* 0x0000000105057824 */ /* 0x004fca00008e0600 */
        /* <DEDUP_REMOVED lines=19> */
[-C--:B------:R-:W-:Y:S01]  /*588c0*/  IADD3 R15, P4, R15, R11.reuse, RZ ;  /* 0x0000000b0f0f7210 */ /* 0x080fe20007f9e0ff */
[----:B------:R-:W-:Y:S01]  /*588d0*/  IMAD.X R18, R18, 0x1, R0, P6 ;  /* 0x0000000112127824 */ /* 0x000fe200030e0600 */
[-C--:B------:R-:W-:Y:S02]  /*588e0*/  IADD3 R17, P6, R17, R11.reuse, RZ ;  /* 0x0000000b11117210 */ /* 0x080fe40007fde0ff */
        /* <DEDUP_REMOVED lines=21> */
[--C-:B---3--:R-:W-:Y:S01]  /*58a40*/  IMAD.X R28, R28, 0x1, R0.reuse, P1 ;  /* 0x000000011c1c7824 */ /* 0x108fe200008e0600 */
[----:B------:R0:W-:Y:S01]  /*58a50*/  STL [R1+0xab4], R24 ;  /* 0x000ab41801007387 */ /* 0x0001e20000100800 */
[----:B------:R-:W-:Y:S03]  /*58a60*/  STL [R1+0xabc], R15 ;  /* 0x000abc0f01007387 */ /* 0x000fe60000100800 */
[----:B0-----:R-:W2:Y:S01]  /*58a70*/  LDL.LU R24, [R1+0xac0] ;  /* 0x000ac00001187983 */ /* 0x001ea20000300800 */
[----:B------:R-:W-:Y:S02]  /*58a80*/  STL [R1+0xae0], R19 ;  /* 0x000ae01301007387 */ /* 0x000fe40000100800 */
[----:B------:R0:W-:Y:S02]  /*58a90*/  STL [R1+0xad0], R28 ;  /* 0x000ad01c01007387 */ /* 0x0001e40000100800 */
[----:B------:R-:W-:Y:S01]  /*58aa0*/  STL [R1+0xad8], R18 ;  /* 0x000ad81201007387 */ /* 0x000fe20000100800 */
[----:B0-----:R-:W3:Y:S01]  /*58ab0*/  LDL.LU R28, [R1+0xa94] ;  /* 0x000a9400011c7983 */ /* 0x001ee20000300800 */
[----:B------:R-:W-:Y:S02]  /*58ac0*/  STL [R1+0xaac], R17 ;  /* 0x000aac1101007387 */ /* 0x000fe40000100800 */
[----:B------:R-:W4:Y:S01]  /*58ad0*/  LDL.LU R5, [R1+0xab0] ;  /* 0x000ab00001057983 */ /* 0x000f220000300800 */
[----:B------:R-:W-:Y:S01]  /*58ae0*/  IADD3 R16, P1, R16, R11, RZ ;  /* 0x0000000b10107210 */ /* 0x000fe20007f3e0ff */
[----:B------:R-:W-:-:S04]  /*58af0*/  IMAD.X R25, R25, 0x1, R0, P2 ;  /* 0x0000000119197824 */ /* 0x000fc800010e0600 */
[----:B------:R-:W-:Y:S04]  /*58b00*/  STL [R1+0xaa4], R16 ;  /* 0x000aa41001007387 */ /* 0x000fe80000100800 */
[----:B----4-:R0:W-:Y:S01]  /*58b10*/  STL [R1+0x1fd0], R5 ;  /* 0x001fd00501007387 */ /* 0x0101e20000100800 */
[----:B------:R-:W-:Y:S03]  /*58b20*/  STL [R1+0xac8], R25 ;  /* 0x000ac81901007387 */ /* 0x000fe60000100800 */
[----:B0-----:R-:W4:Y:S01]  /*58b30*/  LDL.LU R5, [R1+0xa8c] ;  /* 0x000a8c0001057983 */ /* 0x001f220000300800 */
[----:B------:R-:W-:-:S05]  /*58b40*/  IADD3 R29, P2, R29, R11, RZ ;  /* 0x0000000b1d1d7210 */ /* 0x000fca0007f5e0ff */
[----:B------:R-:W-:Y:S01]  /*58b50*/  STL [R1+0xa9c], R29 ;  /* 0x000a9c1d01007387 */ /* 0x000fe20000100800 */
        /* <DEDUP_REMOVED lines=23> */
[----:B------:R0:W-:Y:S01]  /*58cd0*/  STL [R1+0xac0], R24 ;  /* 0x000ac01801007387 */ /* 0x0001e20000100800 */
[----:B---3--:R-:W-:-:S02]  /*58ce0*/  IADD3 R28, P3, R28, R11, RZ ;  /* 0x0000000b1c1c7210 */ /* 0x008fc40007f7e0ff */
[----:B0-----:R-:W3:Y:S01]  /*58cf0*/  LDL.LU R24, [R1+0xa34] ;  /* 0x000a340001187983 */ /* 0x001ee20000300800 */
[----:B------:R-:W3:Y:S02]  /*58d00*/  LDL.LU R18, [R1+0xa58] ;  /* 0x000a580001127983 */ /* 0x000ee40000300800 */
[----:B------:R-:W3:Y:S02]  /*58d10*/  LDL.LU R17, [R1+0xa2c] ;  /* 0x000a2c0001117983 */ /* 0x000ee40000300800 */
[----:B------:R-:W3:Y:S01]  /*58d20*/  LDL.LU R16, [R1+0xa50] ;  /* 0x000a500001107983 */ /* 0x000ee20000300800 */
[----:B------:R0:W-:Y:S01]  /*58d30*/  STL [R1+0xa94], R28 ;  /* 0x000a941c01007387 */ /* 0x0001e20000100800 */
[----:B------:R-:W3:Y:S03]  /*58d40*/  LDL.LU R25, [R1+0xa24] ;  /* 0x000a240001197983 */ /* 0x000ee60000300800 */
        /* <DEDUP_REMOVED lines=21> */
[-C--:B------:R-:W-:Y:S01]  /*58ea0*/  IADD3 R14, P1, R14, R11.reuse, RZ ;  /* 0x0000000b0e0e7210 */ /* 0x080fe20007f3e0ff */
[--C-:B------:R-:W-:Y:S01]  /*58eb0*/  IMAD.X R19, R19, 0x1, R0.reuse, P3 ;  /* 0x0000000113137824 */ /* 0x100fe200018e0600 */
[-C--:B---3--:R-:W-:Y:S02]  /*58ec0*/  IADD3 R24, P3, R24, R11.reuse, RZ ;  /* 0x0000000b18187210 */ /* 0x088fe40007f7e0ff */
[-C--:B------:R-:W-:Y:S01]  /*58ed0*/  IADD3 R15, P2, R15, R11.reuse, RZ ;  /* 0x0000000b0f0f7210 */ /* 0x080fe20007f5e0ff */
[--C-:B------:R-:W-:Y:S01]  /*58ee0*/  IMAD.X R18, R18, 0x1, R0.reuse, P4 ;  /* 0x0000000112127824 */ /* 0x100fe200020e0600 */
[-C--:B------:R-:W-:Y:S01]  /*58ef0*/  IADD3 R17, P4, R17, R11.reuse, RZ ;  /* 0x0000000b11117210 */ /* 0x080fe20007f9e0ff */
        /* <DEDUP_REMOVED lines=28> */
[----:B------:R-:W-:Y:S02]  /*590c0*/  STL [R1+0xa58], R18 ;  /* 0x000a581201007387 */ /* 0x000fe40000100800 */
[----:B------:R-:W-:Y:S01]  /*590d0*/  STL [R1+0xa2c], R17 ;  /* 0x000a2c1101007387 */ /* 0x000fe20000100800 */
[----:B------:R-:W4:Y:S01]  /*590e0*/  LDL.LU R5, [R1+0xa0c] ;  /* 0x000a0c0001057983 */ /* 0x000f220000300800 */
[----:B------:R-:W-:Y:S01]  /*590f0*/  IMAD.X R16, R16, 0x1, R0, P5 ;  /* 0x0000000110107824 */ /* 0x000fe200028e0600 */
[----:B------:R-:W-:-:S04]  /*59100*/  IADD3 R25, P5, R25, R11, RZ ;  /* 0x0000000b19197210 */ /* 0x000fc80007fbe0ff */
[----:B------:R-:W-:Y:S04]  /*59110*/  STL [R1+0xa50], R16 ;  /* 0x000a501001007387 */ /* 0x000fe80000100800 */
[----:B----4-:R0:W-:Y:S01]  /*59120*/  STL [R1+0x1fc8], R5 ;  /* 0x001fc80501007387 */ /* 0x0101e20000100800 */
[----:B------:R-:W-:Y:S03]  /*59130*/  STL [R1+0xa24], R25 ;  /* 0x000a241901007387 */ /* 0x000fe60000100800 */
[----:B0-----:R-:W4:Y:S01]  /*59140*/  LDL.LU R5, [R1+0xa38] ;  /* 0x000a380001057983 */ /* 0x001f220000300800 */
[----:B------:R-:W-:-:S05]  /*59150*/  IMAD.X R28, R28, 0x1, R0, P6 ;  /* 0x000000011c1c7824 */ /* 0x000fca00030e0600 */
[----:B------:R-:W-:Y:S01]  /*59160*/  STL [R1+0xa48], R28 ;  /* 0x000a481c01007387 */ /* 0x000fe20000100800 */
[----:B--2---:R-:W-:-:S03]  /*59170*/  IADD3 R29, P6, R29, R11, RZ ;  /* 0x0000000b1d1d7210 */ /* 0x004fc60007fde0ff */
        /* <DEDUP_REMOVED lines=20> */
[----:B------:R0:W-:Y:S02]  /*592c0*/  STL [R1+0xa1c], R29 ;  /* 0x000a1c1d01007387 */ /* 0x0001e40000100800 */
[----:B---3--:R-:W-:Y:S01]  /*592d0*/  IMAD.X R24, R24, 0x1, R0, P1 ;  /* 0x0000000118187824 */ /* 0x008fe200008e0600 */
[----:B0-----:R-:W3:Y:S01]  /*592e0*/  LDL.LU R29, [R1+0x9ec] ;  /* 0x0009ec00011d7983 */ /* 0x001ee20000300800 */
[----:B------:R-:W3:Y:S02]  /*592f0*/  LDL.LU R15, [R1+0x1874] ;  /* 0x00187400010f7983 */ /* 0x000ee40000300800 */
[----:B------:R-:W3:Y:S02]  /*59300*/  LDL.LU R19, [R1+0x9e8] ;  /* 0x0009e80001137983 */ /* 0x000ee40000300800 */
[----:B------:R-:W3:Y:S01]  /*59310*/  LDL.LU R18, [R1+0x1880] ;  /* 0x0018800001127983 */ /* 0x000ee20000300800 */
[----:B------:R0:W-:Y:S01]  /*59320*/  STL [R1+0xa40], R24 ;  /* 0x000a401801007387 */ /* 0x0001e20000100800 */
[----:B------:R-:W3:Y:S02]  /*59330*/  LDL.LU R17, [R1+0x184c] ;  /* 0x00184c0001117983 */ /* 0x000ee40000300800 */
[----:B------:R-:W3:Y:S02]  /*59340*/  LDL.LU R16, [R1+0x1888] ;  /* 0x0018880001107983 */ /* 0x000ee40000300800 */
[----:B------:R-:W3:Y:S01]  /*59350*/  LDL.LU R25, [R1+0x9e4] ;  /* 0x0009e40001197983 */ /* 0x000ee20000300800 */
        /* <DEDUP_REMOVED lines=21> */
[--C-:B---3--:R-:W-:Y:S02]  /*594b0*/  IMAD.X R29, R29, 0x1, R0.reuse, P6 ;  /* 0x000000011d1d7824 */ /* 0x108fe400030e0600 */
[--C-:B------:R-:W-:Y:S01]  /*594c0*/  IMAD.X R13, R13, 0x1, R0.reuse, P5 ;  /* 0x000000010d0d7824 */ /* 0x100fe200028e0600 */
[-C--:B------:R-:W-:Y:S02]  /*594d0*/  IADD3 R14, P5, R14, R11.reuse, RZ ;  /* 0x0000000b0e0e7210 */ /* 0x080fe40007fbe0ff */
        /* <DEDUP_REMOVED lines=20> */
[----:B------:R0:W-:Y:S01]  /*59620*/  STL [R1+0x1868], R28 ;  /* 0x0018681c01007387 */ /* 0x0001e20000100800 */
[----:B------:R-:W-:Y:S02]  /*59630*/  STL [R1+0x1860], R10 ;  /* 0x0018600a01007387 */ /* 0x000fe40000100800 */
[--C-:B------:R-:W-:Y:S01]  /*59640*/  IMAD.X R17, R17, 0x1, R0.reuse, P2 ;  /* 0x0000000111117824 */ /* 0x100fe200010e0600 */
        /* <DEDUP_REMOVED lines=8> */
[----:B------:R-:W-:Y:S01]  /*596d0*/  STL [R1+0x1880], R18 ;  /* 0x0018801201007387 */ /* 0x000fe20000100800 */
        /* <DEDUP_REMOVED lines=39> */
[----:B------:R-:W3:Y:S01]  /*59950*/  LDL.LU R16, [R1+0x18cc] ;  /* 0x0018cc0001107983 */ /* 0x000ee20000300800 */
        /* <DEDUP_REMOVED lines=20> */
[-C--:B---3--:R-:W-:Y:S02]  /*59aa0*/  IADD3 R28, P2, R28, R11.reuse, RZ ;  /* 0x0000000b1c1c7210 */ /* 0x088fe40007f5e0ff */
[-C--:B------:R-:W-:Y:S01]  /*59ab0*/  IADD3 R10, P1, R10, R11.reuse, RZ ;  /* 0x0000000b0a0a7210 */ /* 0x080fe20007f3e0ff */
[--C-:B------:R-:W-:Y:S01]  /*59ac0*/  IMAD.X R13, R13, 0x1, R0.reuse, P3 ;  /* 0x000000010d0d7824 */ /* 0x100fe200018e0600 */
[-C--:B------:R-:W-:Y:S01]  /*59ad0*/  IADD3 R14, P3, R14, R11.reuse, RZ ;  /* 0x0000000b0e0e7210 */ /* 0x080fe20007f7e0ff */
[--C-:B------:R-:W-:Y:S01]  /*59ae0*/  IMAD.X R15, R15, 0x1, R0.reuse, P4 ;  /* 0x000000010f0f7824 */ /* 0x100fe200020e0600 */
        /* <DEDUP_REMOVED lines=42> */
[-C--:B--2---:R-:W-:Y:S01]  /*59d90*/  IADD3 R24, P1, R24, R11.reuse, RZ ;  /* 0x0000000b18187210 */ /* 0x084fe20007f3e0ff */
[----:B---3--:R-:W-:Y:S02]  /*59da0*/  IMAD.X R28, R28, 0x1, R0, P2 ;  /* 0x000000011c1c7824 */ /* 0x008fe400010e0600 */
[----:B----4-:R0:W-:Y:S04]  /*59db0*/  STL [R1+0x1fbc], R5 ;  /* 0x001fbc0501007387 */ /* 0x0101e80000100800 */
        /* <DEDUP_REMOVED lines=15> */
[----:B------:R0:W-:Y:S02]  /*59eb0*/  STL [R1+0x1910], R24 ;  /* 0x0019101801007387 */ /* 0x0001e40000100800 */
        /* <DEDUP_REMOVED lines=47> */
[--C-:B------:R-:W-:Y:S02]  /*5a1b0*/  IMAD.X R8, R8, 0x1, R0.reuse, P3 ;  /* 0x0000000108087824 */ /* 0x100fe400018e0600 */
[----:B------:R-:W-:Y:S01]  /*5a1c0*/  STL [R1+0x18fc], R27 ;  /* 0x0018fc1b01007387 */ /* 0x000fe20000100800 */
[-C--:B------:R-:W-:Y:S01]  /*5a1d0*/  IADD3 R29, P3, R29, R11.reuse, RZ ;  /* 0x0000000b1d1d7210 */ /* 0x080fe20007f7e0ff */
        /* <DEDUP_REMOVED lines=11> */
[-C--:B------:R-:W-:Y:S01]  /*5a290*/  IADD3 R16, P3, R16, R11.reuse, RZ ;  /* 0x0000000b10107210 */ /* 0x080fe20007f7e0ff */
        /* <DEDUP_REMOVED lines=10> */
[----:B------:R0:W-:Y:S02]  /*5a340*/  STL [R1+0x1988], R28 ;  /* 0x0019881c01007387 */ /* 0x0001e40000100800 */
[----:B------:R-:W-:Y:S01]  /*5a350*/  STL [R1+0x1980], R16 ;  /* 0x0019801001007387 */ /* 0x000fe20000100800 */
[----:B0-----:R-:W4:Y:S01]  /*5a360*/  LDL.LU R28, [R1+0x1964] ;  /* 0x00196400011c7983 */ /* 0x001f220000300800 */
[----:B------:R-:W-:Y:S03]  /*5a370*/  STL [R1+0x194c], R25 ;  /* 0x00194c1901007387 */ /* 0x000fe60000100800 */
[----:B----4-:R0:W-:Y:S04]  /*5a380*/  STL [R1+0x1fb0], R28 ;  /* 0x001fb01c01007387 */ /* 0x0101e80000100800 */
[----:B0-----:R-:W4:Y:S01]  /*5a390*/  LDL.LU R28, [R1+0x1994] ;  /* 0x00199400011c7983 */ /* 0x001f220000300800 */
[----:B--2---:R-:W-:Y:S01]  /*5a3a0*/  IMAD.X R29, R29, 0x1, R0, P5 ;  /* 0x000000011d1d7824 */ /* 0x004fe200028e0600 */
[----:B---3--:R-:W-:-:S02]  /*5a3b0*/  IADD3 R24, P5, R24, R11, RZ ;  /* 0x0000000b18187210 */ /* 0x008fc40007fbe0ff */
        /* <DEDUP_REMOVED lines=16> */
[----:B------:R-:W3:Y:S01]  /*5a4c0*/  LDL.LU R2, [R1+0x199c] ;  /* 0x00199c0001027983 */ /* 0x000ee20000300800 */
[----:B------:R-:W3:Y:S01]  /*5a4d0*/  LDL.LU R10, [R1+0x1ba4] ;  /* 0x001ba400010a7983 */ /* 0x000ee20000300800 */
[----:B------:R-:W3:Y:S02]  /*5a4e0*/  LDL.LU R12, [R1+0x19a4] ;  /* 0x0019a400010c7983 */ /* 0x000ee40000300800 */
[----:B------:R1:W-:Y:S02]  /*5a4f0*/  STL [R1+0x1990], R24 ;  /* 0x0019901801007387 */ /* 0x0003e40000100800 */
        /* <DEDUP_REMOVED lines=8> */
[----:B0-----:R-:W3:Y:S01]  /*5a580*/  LDL.LU R29, [R1+0x1b80] ;  /* 0x001b8000011d7983 */ /* 0x001ee20000300800 */
[----:B-1----:R-:W3:Y:S01]  /*5a590*/  LDL.LU R24, [R1+0x19cc] ;  /* 0x0019cc0001187983 */ /* 0x002ee20000300800 */
[----:B--2---:R-:W-:-:S05]  /*5a5a0*/  IMAD.X R28, R28, 0x1, R0, P6 ;  /* 0x000000011c1c7824 */ /* 0x004fca00030e0600 */
[----:B------:R0:W-:Y:S04]  /*5a5b0*/  STL [R1+0x195c], R28 ;  /* 0x00195c1c01007387 */ /* 0x0001e80000100800 */
[----:B0-----:R-:W2:Y:S02]  /*5a5c0*/  LDL.LU R28, [R1+0x1fb4] ;  /* 0x001fb400011c7983 */ /* 0x001ea40000300800 */
[----:B--2---:R-:W-:-:S05]  /*5a5d0*/  IADD3 R28, P6, R28, R11, RZ ;  /* 0x0000000b1c1c7210 */ /* 0x004fca0007fde0ff */
[----:B------:R0:W-:Y:S04]  /*5a5e0*/  STL [R1+0x1994], R28 ;  /* 0x0019941c01007387 */ /* 0x0001e80000100800 */
[----:B0-----:R-:W2:Y:S01]  /*5a5f0*/  LDL.LU R28, [R1+0x1fb0] ;  /* 0x001fb000011c7983 */ /* 0x001ea20000300800 */
[--C-:B----4-:R-:W-:Y:S01]  /*5a600*/  IMAD.X R4, R4, 0x1, R0.reuse, P2 ;  /* 0x0000000104047824 */ /* 0x110fe200010e0600 */
[-C--:B---3--:R-:W-:Y:S01]  /*5a610*/  IADD3 R6, P2, R6, R11.reuse, RZ ;  /* 0x0000000b06067210 */ /* 0x088fe20007f5e0ff */
[--C-:B------:R-:W-:Y:S01]  /*5a620*/  IMAD.X R7, R7, 0x1, R0.reuse, P3 ;  /* 0x0000000107077824 */ /* 0x100fe200018e0600 */
[-C--:B------:R-:W-:Y:S01]  /*5a630*/  IADD3 R26, P3, R26, R11.reuse, RZ ;  /* 0x0000000b1a1a7210 */ /* 0x080fe20007f7e0ff */
[--C-:B------:R-:W-:Y:S01]  /*5a640*/  IMAD.X R27, R27, 0x1, R0.reuse, P4 ;  /* 0x000000011b1b7824 */ /* 0x100fe200020e0600 */
[----:B------:R-:W-:Y:S01]  /*5a650*/  IADD3 R20, P4, R20, R11, RZ ;  /* 0x0000000b14147210 */ /* 0x000fe20007f9e0ff */
[----:B------:R-:W-:-:S02]  /*5a660*/  IMAD.X R3, R3, 0x1, R0, P6 ;  /* 0x0000000103037824 */ /* 0x000fc400030e0600 */
[--C-:B------:R-:W-:Y:S01]  /*5a670*/  IMAD.X R21, R21, 0x1, R0.reuse, P5 ;  /* 0x0000000115157824 */ /* 0x100fe200028e0600 */
[-C--:B------:R-:W-:Y:S02]  /*5a680*/  IADD3 R22, P5, R22, R11.reuse, RZ ;  /* 0x0000000b16167210 */ /* 0x080fe40007fbe0ff */
[----:B------:R-:W-:Y:S01]  /*5a690*/  IADD3 R23, P6, R23, R11, RZ ;  /* 0x0000000b17177210 */ /* 0x000fe20007fde0ff */
[----:B--2---:R-:W-:-:S05]  /*5a6a0*/  IMAD.X R28, R28, 0x1, R0, P1 ;  /* 0x000000011c1c7824 */ /* 0x004fca00008e0600 */
[----:B------:R0:W-:Y:S04]  /*5a6b0*/  STL [R1+0x1964], R28 ;  /* 0x0019641c01007387 */ /* 0x0001e80000100800 */
[----:B0-----:R-:W2:Y:S01]  /*5a6c0*/  LDL.LU R28, [R1+0x1fac] ;  /* 0x001fac00011c7983 */ /* 0x001ea20000300800 */
[----:B------:R-:W-:-:S05]  /*5a6d0*/  IADD3 R5, P1, R5, R11, RZ ;  /* 0x0000000b05057210 */ /* 0x000fca0007f3e0ff */
[----:B------:R-:W-:Y:S01]  /*5a6e0*/  STL [R1+0x19a0], R5 ;  /* 0x0019a00501007387 */ /* 0x000fe20000100800 */
[----:B------:R-:W-:Y:S02]  /*5a6f0*/  STL [R1+0x196c], R4 ;  /* 0x00196c0401007387 */ /* 0x000fe40000100800 */
[----:B------:R-:W-:Y:S02]  /*5a700*/  STL [R1+0x19a8], R6 ;  /* 0x0019a80601007387 */ /* 0x000fe40000100800 */
[----:B------:R-:W-:Y:S01]  /*5a710*/  STL [R1+0x1958], R7 ;  /* 0x0019580701007387 */ /* 0x000fe20000100800 */
[----:B------:R-:W-:Y:S01]  /*5a720*/  STL [R1+0x19b0], R26 ;  /* 0x0019b01a01007387 */ /* 0x000fe20000100800 */
[----:B------:R-:W-:Y:S02]  /*5a730*/  STL [R1+0x197c], R27 ;  /* 0x00197c1b01007387 */ /* 0x000fe40000100800 */
[----:B------:R-:W-:Y:S02]  /*5a740*/  STL [R1+0x19b4], R20 ;  /* 0x0019b41401007387 */ /* 0x000fe40000100800 */
[----:B------:R0:W-:Y:S02]  /*5a750*/  STL [R1+0x198c], R3 ;  /* 0x00198c0301007387 */ /* 0x0001e40000100800 */
[----:B------:R-:W-:-:S02]  /*5a760*/  IMAD.X R9, R9, 0x1, R0, P1 ;  /* 0x0000000109097824 */ /* 0x000fc400008e0600 */
[----:B0-----:R-:W-:-:S04]  /*5a770*/  IMAD.MOV.U32 R3, RZ, RZ, c[0x0][0x18c] ;  /* 0x00006300ff037624 */ /* 0x001fc800078e00ff */
[----:B------:R-:W-:Y:S01]  /*5a780*/  IMAD.SHL.U32 R6, R3, 0x100, RZ ;  /* 0x0000010003067824 */ /* 0x000fe200078e00ff */
[-C--:B------:R-:W-:Y:S01]  /*5a790*/  IADD3 R8, P1, R8, R11.reuse, RZ ;  /* 0x0000000b08087210 */ /* 0x080fe20007f3e0ff */
[----:B------:R-:W-:Y:S02]  /*5a7a0*/  STL [R1+0x1984], R21 ;  /* 0x0019841501007387 */ /* 0x000fe40000100800 */
[----:B------:R-:W-:Y:S02]  /*5a7b0*/  IMAD.SHL.U32 R6, R6, 0x2, RZ ;  /* 0x0000000206067824 */ /* 0x000fe400078e00ff */
[--C-:B------:R-:W-:Y:S01]  /*5a7c0*/  IMAD.X R2, R2, 0x1, R0.reuse, P2 ;  /* 0x0000000102027824 */ /* 0x100fe200010e0600 */
[----:B------:R-:W-:Y:S01]  /*5a7d0*/  STL [R1+0x19c0], R22 ;  /* 0x0019c01601007387 */ /* 0x000fe20000100800 */
[----:B------:R-:W-:Y:S01]  /*5a7e0*/  IADD3 R10, P2, R10, R11, RZ ;  /* 0x0000000b0a0a7210 */ /* 0x000fe20007f5e0ff */
        /* <DEDUP_REMOVED lines=21> */
[----:B------:R-:W-:-:S02]  /*5a940*/  IMAD.X R24, R24, 0x1, R0, P2 ;  /* 0x0000000118187824 */ /* 0x000fc400010e0600 */
[----:B------:R-:W-:Y:S01]  /*5a950*/  STL [R1+0x19bc], R17 ;  /* 0x0019bc1101007387 */ /* 0x000fe20000100800 */
[----:B------:R-:W-:Y:S01]  /*5a960*/  STL [R1+0x1b88], R16 ;  /* 0x001b881001007387 */ /* 0x000fe20000100800 */
[----:B------:R-:W-:Y:S02]  /*5a970*/  STL [R1+0x1f24], R0 ;  /* 0x001f240001007387 */ /* 0x000fe40000100800 */
[----:B------:R-:W-:Y:S02]  /*5a980*/  STL [R1+0x19c4], R25 ;  /* 0x0019c41901007387 */ /* 0x000fe40000100800 */
[----:B------:R-:W-:Y:S01]  /*5a990*/  STL [R1+0x1b80], R29 ;  /* 0x001b801d01007387 */ /* 0x000fe20000100800 */
[----:B--2---:R-:W-:-:S05]  /*5a9a0*/  IADD3 R28, P2, R28, R6, RZ ;  /* 0x000000061c1c7210 */ /* 0x004fca0007f5e0ff */
[----:B------:R0:W-:Y:S01]  /*5a9b0*/  STL [R1+0x1b78], R28 ;  /* 0x001b781c01007387 */ /* 0x0001e20000100800 */
[----:B------:R-:W-:Y:S03]  /*5a9c0*/  STL [R1+0x19cc], R24 ;  /* 0x0019cc1801007387 */ /* 0x000fe60000100800 */
[----:B0-----:R-:W2:Y:S01]  /*5a9d0*/  LDL.LU R28, [R1+0x1fa8] ;  /* 0x001fa800011c7983 */ /* 0x001ea20000300800 */
[----:B------:R0:W-:Y:S03]  /*5a9e0*/  STL [R1+0x1fa4], R6 ;  /* 0x001fa40601007387 */ /* 0x0001e60000100800 */
[----:B0-----:R-:W2:Y:S01]  /*5a9f0*/  LDL.LU R6, [R1+0x1b9c] ;  /* 0x001b9c0001067983 */ /* 0x001ea20000300800 */
[----:B------:R-:W3:Y:S03]  /*5aa00*/  LDL.LU R0, [R1+0x1b8c] ;  /* 0x001b8c0001007983 */ /* 0x000ee60000300800 */
        /* <DEDUP_REMOVED lines=772> */
[--C-:B------:R-:W-:Y:S02]  /*5da50*/  IMAD.X R13, R13, 0x1, R28.reuse, P6 ;  /* 0x000000010d0d7824 */ /* 0x100fe400030e061c */
[----:B------:R-:W-:Y:S01]  /*5da60*/  IMAD.X R14, R14, 0x1, R28, P1 ;  /* 0x000000010e0e7824 */ /* 0x000fe200008e061c */
[----:B--2---:R-:W-:-:S05]  /*5da70*/  IADD3 R0, P5, R0, R6, RZ ;  /* 0x0000000600007210 */ /* 0x004fca0007fbe0ff */
[----:B------:R0:W-:Y:S04]  /*5da80*/  STL [R1+0x1d6c], R0 ;  /* 0x001d6c0001007387 */ /* 0x0001e80000100800 */
[----:B0-----:R0:W5:Y:S01]  /*5da90*/  LDL.LU R0, [R1+0x1f24] ;  /* 0x001f240001007983 */ /* 0x0011620000300800 */
[----:B------:R1:W-:Y:S03]  /*5daa0*/  STL [R1+0x1d38], R4 ;  /* 0x001d380401007387 */ /* 0x0003e60000100800 */
[----:B-1----:R0:W5:Y:S01]  /*5dab0*/  LDL.LU R4, [R1+0x1f20] ;  /* 0x001f200001047983 */ /* 0x0021620000300800 */
[----:B------:R1:W-:Y:S03]  /*5dac0*/  STL [R1+0x1d74], R5 ;  /* 0x001d740501007387 */ /* 0x0003e60000100800 */
[----:B-1----:R0:W5:Y:S01]  /*5dad0*/  LDL.LU R5, [R1+0x1f1c] ;  /* 0x001f1c0001057983 */ /* 0x0021620000300800 */
[----:B------:R1:W-:Y:S03]  /*5dae0*/  STL [R1+0x1d40], R9 ;  /* 0x001d400901007387 */ /* 0x0003e60000100800 */
[----:B-1----:R0:W5:Y:S01]  /*5daf0*/  LDL.LU R9, [R1+0x1f18] ;  /* 0x001f180001097983 */ /* 0x0021620000300800 */
[----:B------:R1:W-:Y:S02]  /*5db00*/  STL [R1+0x1d7c], R8 ;  /* 0x001d7c0801007387 */ /* 0x0003e40000100800 */
[----:B------:R-:W-:Y:S01]  /*5db10*/  IMAD.X R17, R17, 0x1, R28, P5 ;  /* 0x0000000111117824 */ /* 0x000fe200028e061c */
[----:B-1----:R0:W5:Y:S01]  /*5db20*/  LDL.LU R8, [R1+0x1f14] ;  /* 0x001f140001087983 */ /* 0x0021620000300800 */
[----:B------:R1:W-:Y:S01]  /*5db30*/  STL [R1+0x1d48], R3 ;  /* 0x001d480301007387 */ /* 0x0003e20000100800 */
[----:B------:R-:W-:-:S02]  /*5db40*/  IADD3 R16, P5, R16, R6, RZ ;  /* 0x0000000610107210 */ /* 0x000fc40007fbe0ff */
[----:B-1----:R0:W5:Y:S01]  /*5db50*/  LDL.LU R3, [R1+0x1f10] ;  /* 0x001f100001037983 */ /* 0x0021620000300800 */
[----:B------:R1:W-:Y:S03]  /*5db60*/  STL [R1+0x1d84], R2 ;  /* 0x001d840201007387 */ /* 0x0003e60000100800 */
        /* <DEDUP_REMOVED lines=21> */
[----:B------:R0:W-:Y:S02]  /*5dcc0*/  STL [R1+0x1d78], R26 ;  /* 0x001d781a01007387 */ /* 0x0001e40000100800 */
[----:B------:R0:W-:Y:S01]  /*5dcd0*/  STL [R1+0x1db4], R27 ;  /* 0x001db41b01007387 */ /* 0x0001e20000100800 */
[----:B------:R0:W-:Y:S01]  /*5dce0*/  STL [R1+0x1d80], R20 ;  /* 0x001d801401007387 */ /* 0x0001e20000100800 */
[----:B------:R0:W-:Y:S02]  /*5dcf0*/  STL [R1+0x1dbc], R21 ;  /* 0x001dbc1501007387 */ /* 0x0001e40000100800 */
[----:B------:R0:W-:Y:S02]  /*5dd00*/  STL [R1+0x1d88], R22 ;  /* 0x001d881601007387 */ /* 0x0001e40000100800 */
[----:B------:R0:W-:Y:S01]  /*5dd10*/  STL [R1+0x1dc0], R23 ;  /* 0x001dc01701007387 */ /* 0x0001e20000100800 */
[----:B------:R0:W-:Y:S01]  /*5dd20*/  STL [R1+0x1d90], R12 ;  /* 0x001d900c01007387 */ /* 0x0001e20000100800 */
[----:B------:R0:W-:Y:S02]  /*5dd30*/  STL [R1+0x1da8], R15 ;  /* 0x001da80f01007387 */ /* 0x0001e40000100800 */
[----:B------:R0:W-:Y:S02]  /*5dd40*/  STL [R1+0x1d98], R13 ;  /* 0x001d980d01007387 */ /* 0x0001e40000100800 */
[----:B------:R0:W-:Y:S02]  /*5dd50*/  STL [R1+0x1da0], R14 ;  /* 0x001da00e01007387 */ /* 0x0001e40000100800 */
[----:B0-----:R-:W2:Y:S04]  /*5dd60*/  LDL.LU R14, [R1+0x1db0] ;  /* 0x001db000010e7983 */ /* 0x001ea80000300800 */
[----:B------:R-:W3:Y:S01]  /*5dd70*/  LDL.LU R15, [R1+0x1db8] ;  /* 0x001db800010f7983 */ /* 0x000ee20000300800 */
[----:B-----5:R-:W-:-:S02]  /*5dd80*/  IMAD.MOV.U32 R6, RZ, RZ, R2 ;  /* 0x000000ffff067224 */ /* 0x020fc400078e0002 */
[----:B------:R-:W-:Y:S02]  /*5dd90*/  IMAD.MOV.U32 R2, RZ, RZ, R3 ;  /* 0x000000ffff027224 */ /* 0x000fe400078e0003 */
[----:B------:R-:W-:Y:S02]  /*5dda0*/  IMAD.MOV.U32 R3, RZ, RZ, R9 ;  /* 0x000000ffff037224 */ /* 0x000fe400078e0009 */
[----:B------:R-:W-:Y:S02]  /*5ddb0*/  IMAD.MOV.U32 R7, RZ, RZ, R8 ;  /* 0x000000ffff077224 */ /* 0x000fe400078e0008 */
[--C-:B--2---:R-:W-:Y:S02]  /*5ddc0*/  IMAD.X R14, R14, 0x1, R28.reuse, P3 ;  /* 0x000000010e0e7824 */ /* 0x104fe400018e061c */
[----:B---3--:R-:W-:-:S03]  /*5ddd0*/  IMAD.X R15, R15, 0x1, R28, P4 ;  /* 0x000000010f0f7824 */ /* 0x008fc600020e061c */
[----:B------:R0:W-:Y:S04]  /*5dde0*/  STL [R1+0x1db0], R14 ;  /* 0x001db00e01007387 */ /* 0x0001e80000100800 */
[----:B------:R0:W-:Y:S04]  /*5ddf0*/  STL.64 [R1+0x390], R2 ;  /* 0x0003900201007387 */ /* 0x0001e80000100a00 */
[----:B------:R0:W-:Y:S04]  /*5de00*/  STL [R1+0x1db8], R15 ;  /* 0x001db80f01007387 */ /* 0x0001e80000100800 */
[----:B------:R0:W-:Y:S01]  /*5de10*/  STL.64 [R1+0x398], R6 ;  /* 0x0003980601007387 */ /* 0x0001e20000100a00 */
[----:B------:R-:W-:Y:S01]  /*5de20*/  @!P0 CALL.REL.NOINC `(.L_x_2) ;  /* 0x0000001000008944 */ /* 0x000fe20003c00000 */
[----:B------:R-:W-:Y:S05]  /*5de30*/  BRA `(.L_x_3) ;  /* 0xfffb473000007947 */ /* 0x000fea000383ffff */
.L_x_2:
[----:B------:R1:W-:Y:S04]  /*5de40*/  STL [R1+0x1f78], R11 ;  /* 0x001f780b01007387 */ /* 0x0003e80000100800 */
[----:B-1----:R-:W2:Y:S04]  /*5de50*/  LDL.LU R11, [R1+0x338] ;  /* 0x00033800010b7983 */ /* 0x002ea80000300800 */
[----:B--2---:R1:W-:Y:S04]  /*5de60*/  STL [R1+0x1f80], R11 ;  /* 0x001f800b01007387 */ /* 0x0043e80000100800 */
        /* <DEDUP_REMOVED lines=32> */
[----:B------:R2:W-:Y:S01]  /*5e070*/  STL [R1+0x1f74], R10 ;  /* 0x001f740a01007387 */ /* 0x0005e20000100800 */
[----:B-1----:R-:W-:-:S03]  /*5e080*/  IMAD.MOV.U32 R11, RZ, RZ, R5 ;  /* 0x000000ffff0b7224 */ /* 0x002fc600078e0005 */
[----:B--2---:R-:W2:Y:S04]  /*5e090*/  LDL.LU R10, [R1+0x34c] ;  /* 0x00034c00010a7983 */ /* 0x004ea80000300800 */
        /* <DEDUP_REMOVED lines=35> */
[----:B------:R-:W2:Y:S04]  /*5e2d0*/  LDL.LU R0, [R1+0x344] ;  /* 0x0003440001007983 */ /* 0x000ea80000300800 */
[----:B------:R-:W2:Y:S01]  /*5e2e0*/  LDL.LU R28, [R1+0x340] ;  /* 0x00034000011c7983 */ /* 0x000ea20000300800 */
[----:B-1----:R-:W-:-:S03]  /*5e2f0*/  IMAD.MOV.U32 R10, RZ, RZ, R4 ;  /* 0x000000ffff0a7224 */ /* 0x002fc600078e0004 */
[----:B0-----:R-:W3:Y:S04]  /*5e300*/  LDL.LU R3, [R1+0x374] ;  /* 0x0003740001037983 */ /* 0x001ee80000300800 */
[----:B------:R-:W3:Y:S04]  /*5e310*/  LDL.LU R9, [R1+0x370] ;  /* 0x0003700001097983 */ /* 0x000ee80000300800 */
[----:B------:R-:W4:Y:S04]  /*5e320*/  LDL.LU R2, [R1+0x3ac] ;  /* 0x0003ac0001027983 */ /* 0x000f280000300800 */
[----:B------:R-:W4:Y:S04]  /*5e330*/  LDL.LU R8, [R1+0x3a8] ;  /* 0x0003a80001087983 */ /* 0x000f280000300800 */
[----:B------:R-:W5:Y:S04]  /*5e340*/  LDL.LU R4, [R1+0x3bc] ;  /* 0x0003bc0001047983 */ /* 0x000f680000300800 */
[----:B------:R-:W5:Y:S04]  /*5e350*/  LDL.LU R5, [R1+0x3b8] ;  /* 0x0003b80001057983 */ /* 0x000f680000300800 */
        /* <DEDUP_REMOVED lines=12> */
[----:B------:R0:W-:Y:S01]  /*5e420*/  STL [R1+0x1f04], R19 ;  /* 0x001f041301007387 */ /* 0x0001e20000100800 */
[----:B------:R-:W-:-:S03]  /*5e430*/  F2FP.BF16.PACK_AB R11, R10, R11 ;  /* 0x0000000b0a0b723e */ /* 0x000fc600000010ff */
        /* <DEDUP_REMOVED lines=13> */
[----:B------:R-:W2:Y:S04]  /*5e510*/  LDL.LU R10, [R1+0x2004] ;  /* 0x00200400010a7983 */ /* 0x000ea80000300800 */
[----:B------:R0:W-:Y:S04]  /*5e520*/  STL [R1+0x9c], R11 ;  /* 0x00009c0b01007387 */ /* 0x0001e80000100800 */
[----:B0-----:R-:W2:Y:S02]  /*5e530*/  LDL.LU R11, [R1+0x2000] ;  /* 0x00200000010b7983 */ /* 0x001ea40000300800 */
[----:B--2---:R-:W-:-:S02]  /*5e540*/  F2FP.BF16.PACK_AB R11, R10, R11 ;  /* 0x0000000b0a0b723e */ /* 0x004fc400000010ff */
        /* <DEDUP_REMOVED lines=64> */
[----:B------:R-:W2:Y:S01]  /*5e950*/  LDL.LU R10, [R1+0x1f7c] ;  /* 0x001f7c00010a7983 */ /* 0x000ea20000300800 */
[----:B------:R-:W-:Y:S02]  /*5e960*/  F2FP.BF16.PACK_AB R24, R24, R25 ;  /* 0x000000191818723e */ /* 0x000fe400000010ff */
[----:B------:R-:W-:Y:S01]  /*5e970*/  F2FP.BF16.PACK_AB R17, R16, R17 ;  /* 0x000000111011723e */ /* 0x000fe200000010ff */
[----:B------:R0:W-:Y:S01]  /*5e980*/  STL [R1+0x58], R11 ;  /* 0x0000580b01007387 */ /* 0x0001e20000100800 */
[----:B------:R-:W-:Y:S02]  /*5e990*/  F2FP.BF16.PACK_AB R16, R18, R19 ;  /* 0x000000131210723e */ /* 0x000fe400000010ff */
[----:B------:R-:W-:Y:S02]  /*5e9a0*/  F2FP.BF16.PACK_AB R0, R0, R28 ;  /* 0x0000001c0000723e */ /* 0x000fe400000010ff */
[----:B---3--:R-:W-:Y:S01]  /*5e9b0*/  F2FP.BF16.PACK_AB R3, R3, R9 ;  /* 0x000000090303723e */ /* 0x008fe200000010ff */
[----:B0-----:R-:W3:Y:S01]  /*5e9c0*/  LDL.LU R11, [R1+0x1f78] ;  /* 0x001f7800010b7983 */ /* 0x001ee20000300800 */
[----:B----4-:R-:W-:-:S02]  /*5e9d0*/  F2FP.BF16.PACK_AB R2, R2, R8 ;  /* 0x000000080202723e */ /* 0x010fc400000010ff */
[----:B--2---:R-:W-:Y:S02]  /*5e9e0*/  F2FP.BF16.PACK_AB R29, R10, R29 ;  /* 0x0000001d0a1d723e */ /* 0x004fe400000010ff */
[----:B------:R-:W2:Y:S04]  /*5e9f0*/  LDL.LU R10, [R1+0x1f74] ;  /* 0x001f7400010a7983 */ /* 0x000ea80000300800 */
[----:B------:R-:W-:Y:S04]  /*5ea00*/  STL [R1+0x54], R29 ;  /* 0x0000541d01007387 */ /* 0x000fe80000100800 */
[----:B------:R-:W-:Y:S04]  /*5ea10*/  STL [R1+0x50], R24 ;  /* 0x0000501801007387 */ /* 0x000fe80000100800 */
[----:B------:R-:W-:Y:S04]  /*5ea20*/  STL [R1+0x4c], R17 ;  /* 0x00004c1101007387 */ /* 0x000fe80000100800 */
[----:B------:R-:W-:Y:S04]  /*5ea30*/  STL [R1+0x48], R16 ;  /* 0x0000481001007387 */ /* 0x000fe80000100800 */
[----:B------:R5:W-:Y:S04]  /*5ea40*/  STL [R1+0x44], R0 ;  /* 0x0000440001007387 */ /* 0x000be80000100800 */
[----:B------:R0:W-:Y:S01]  /*5ea50*/  STL [R1+0x40], R3 ;  /* 0x0000400301007387 */ /* 0x0001e20000100800 */
[----:B-----5:R-:W-:-:S03]  /*5ea60*/  F2FP.BF16.PACK_AB R0, R4, R5 ;  /* 0x000000050400723e */ /* 0x020fc600000010ff */
[----:B------:R1:W-:Y:S01]  /*5ea70*/  STL [R1+0x3c], R2 ;  /* 0x00003c0201007387 */ /* 0x0003e20000100800 */
[----:B0-----:R-:W-:-:S03]  /*5ea80*/  F2FP.BF16.PACK_AB R3, R6, R7 ;  /* 0x000000070603723e */ /* 0x001fc600000010ff */
[----:B------:R0:W-:Y:S04]  /*5ea90*/  STL [R1+0x38], R0 ;  /* 0x0000380001007387 */ /* 0x0001e80000100800 */
[----:B------:R4:W-:Y:S01]  /*5eaa0*/  STL [R1+0x34], R3 ;  /* 0x0000340301007387 */ /* 0x0009e20000100800 */
[----:B-1----:R-:W-:Y:S02]  /*5eab0*/  F2FP.BF16.PACK_AB R2, R26, R27 ;  /* 0x0000001b1a02723e */ /* 0x002fe400000010ff */
[----:B0-----:R-:W-:-:S03]  /*5eac0*/  F2FP.BF16.PACK_AB R0, R20, R21 ;  /* 0x000000151400723e */ /* 0x001fc600000010ff */
[----:B------:R0:W-:Y:S01]  /*5ead0*/  STL [R1+0x30], R2 ;  /* 0x0000300201007387 */ /* 0x0001e20000100800 */
[----:B----4-:R-:W-:-:S03]  /*5eae0*/  F2FP.BF16.PACK_AB R3, R22, R23 ;  /* 0x000000171603723e */ /* 0x010fc600000010ff */
[----:B------:R1:W-:Y:S04]  /*5eaf0*/  STL [R1+0x2c], R0 ;  /* 0x00002c0001007387 */ /* 0x0003e80000100800 */
[----:B------:R-:W-:Y:S04]  /*5eb00*/  STL [R1+0x28], R3 ;  /* 0x0000280301007387 */ /* 0x000fe80000100800 */
[----:B------:R-:W4:Y:S01]  /*5eb10*/  LDL.LU R7, [R1+0x3d8] ;  /* 0x0003d80001077983 */ /* 0x000f220000300800 */
[----:B0-----:R-:W-:Y:S02]  /*5eb20*/  F2FP.BF16.PACK_AB R2, R12, R13 ;  /* 0x0000000d0c02723e */ /* 0x001fe400000010ff */
[----:B-1----:R-:W-:-:S03]  /*5eb30*/  F2FP.BF16.PACK_AB R0, R14, R15 ;  /* 0x0000000f0e00723e */ /* 0x002fc600000010ff */
[----:B------:R-:W-:Y:S04]  /*5eb40*/  STL [R1+0x24], R2 ;  /* 0x0000240201007387 */ /* 0x000fe80000100800 */
[----:B----4-:R0:W-:Y:S04]  /*5eb50*/  STL [R1+0x1f34], R7 ;  /* 0x001f340701007387 */ /* 0x0101e80000100800 */
[----:B------:R-:W-:Y:S04]  /*5eb60*/  STL [R1+0x20], R0 ;  /* 0x0000200001007387 */ /* 0x000fe80000100800 */
[----:B0-----:R-:W4:Y:S04]  /*5eb70*/  LDL.LU R7, [R1+0x3c0] ;  /* 0x0003c00001077983 */ /* 0x001f280000300800 */
[----:B----4-:R0:W-:Y:S04]  /*5eb80*/  STL [R1+0x1f3c], R7 ;  /* 0x001f3c0701007387 */ /* 0x0101e80000100800 */
        /* <DEDUP_REMOVED lines=11> */
[----:B----4-:R-:W-:Y:S04]  /*5ec40*/  STL [R1+0x1f6c], R7 ;  /* 0x001f6c0701007387 */ /* 0x010fe80000100800 */
[----:B------:R-:W4:Y:S04]  /*5ec50*/  LDL.LU R6, [R1+0x3e8] ;  /* 0x0003e80001067983 */ /* 0x000f280000300800 */
        /* <DEDUP_REMOVED lines=20> */
[----:B------:R-:W5:Y:S01]  /*5eda0*/  LDL.LU R4, [R1+0x428] ;  /* 0x0004280001047983 */ /* 0x000f620000300800 */
[----:B---3--:R-:W-:-:S03]  /*5edb0*/  IMAD.MOV.U32 R7, RZ, RZ, R11 ;  /* 0x000000ffff077224 */ /* 0x008fc600078e000b */
[----:B-----5:R0:W-:Y:S04]  /*5edc0*/  STL [R1+0x1f28], R4 ;  /* 0x001f280401007387 */ /* 0x0201e80000100800 */
[----:B0-----:R-:W3:Y:S04]  /*5edd0*/  LDL.LU R4, [R1+0x3fc] ;  /* 0x0003fc0001047983 */ /* 0x001ee80000300800 */
[----:B------:R-:W5:Y:S01]  /*5ede0*/  LDL.LU R11, [R1+0x3d0] ;  /* 0x0003d000010b7983 */ /* 0x000f620000300800 */
[----:B--2---:R-:W-:-:S03]  /*5edf0*/  IMAD.MOV.U32 R6, RZ, RZ, R10 ;  /* 0x000000ffff067224 */ /* 0x004fc600078e000a */
[----:B-----5:R0:W-:Y:S04]  /*5ee00*/  STL [R1+0x1f24], R11 ;  /* 0x001f240b01007387 */ /* 0x0201e80000100800 */
[----:B0-----:R-:W2:Y:S04]  /*5ee10*/  LDL.LU R11, [R1+0x42c] ;  /* 0x00042c00010b7983 */ /* 0x001ea80000300800 */
[----:B------:R-:W5:Y:S04]  /*5ee20*/  LDL.LU R10, [R1+0x3e0] ;  /* 0x0003e000010a7983 */ /* 0x000f680000300800 */
[----:B-----5:R0:W-:Y:S04]  /*5ee30*/  STL [R1+0x1f20], R10 ;  /* 0x001f200a01007387 */ /* 0x0201e80000100800 */
[----:B0-----:R-:W5:Y:S04]  /*5ee40*/  LDL.LU R10, [R1+0x3d4] ;  /* 0x0003d400010a7983 */ /* 0x001f680000300800 */
[----:B------:R-:W2:Y:S04]  /*5ee50*/  LDL.LU R9, [R1+0x3f0] ;  /* 0x0003f00001097983 */ /* 0x000ea80000300800 */
[----:B--2---:R0:W-:Y:S04]  /*5ee60*/  STL [R1+0x1f1c], R9 ;  /* 0x001f1c0901007387 */ /* 0x0041e80000100800 */
[----:B0-----:R-:W2:Y:S04]  /*5ee70*/  LDL.LU R9, [R1+0x3e4] ;  /* 0x0003e40001097983 */ /* 0x001ea80000300800 */
        /* <DEDUP_REMOVED lines=16> */
[----:B------:R-:W2:Y:S04]  /*5ef80*/  LDL.LU R18, [R1+0x454] ;  /* 0x0004540001127983 */ /* 0x000ea80000300800 */
[----:B------:R-:W2:Y:S04]  /*5ef90*/  LDL.LU R17, [R1+0x464] ;  /* 0x0004640001117983 */ /* 0x000ea80000300800 */
[----:B------:R-:W2:Y:S04]  /*5efa0*/  LDL.LU R16, [R1+0x474] ;  /* 0x0004740001107983 */ /* 0x000ea80000300800 */
[----:B------:R-:W2:Y:S01]  /*5efb0*/  LDL.LU R25, [R1+0x43c] ;  /* 0x00043c0001197983 */ /* 0x000ea20000300800 */
[----:B------:R-:W-:-:S03]  /*5efc0*/  F2FP.BF16.PACK_AB R7, R6, R7 ;  /* 0x000000070607723e */ /* 0x000fc600000010ff */
[----:B--2---:R0:W-:Y:S04]  /*5efd0*/  STL [R1+0x1ef4], R25 ;  /* 0x001ef41901007387 */ /* 0x0041e80000100800 */
        /* <DEDUP_REMOVED lines=42> */
[----:B------:R0:W-:Y:S04]  /*5f280*/  STL [R1], R7 ;  /* 0x0000000701007387 */ /* 0x0001e80000100800 */
[----:B0-----:R-:W2:Y:S02]  /*5f290*/  LDL.LU R7, [R1+0x1f34] ;  /* 0x001f340001077983 */ /* 0x001ea40000300800 */
[----:B--2---:R-:W-:-:S02]  /*5f2a0*/  F2FP.BF16.PACK_AB R7, R6, R7 ;  /* 0x000000070607723e */ /* 0x004fc400000010ff */
[----:B------:R-:W4:Y:S02]  /*5f2b0*/  LDL.LU R6, [R1+0x1f30] ;  /* 0x001f300001067983 */ /* 0x000f240000300800 */
[----:B----4-:R-:W-:Y:S02]  /*5f2c0*/  F2FP.BF16.PACK_AB R6, R5, R6 ;  /* 0x000000060506723e */ /* 0x010fe400000010ff */
[----:B------:R-:W3:Y:S02]  /*5f2d0*/  LDL.LU R5, [R1+0x1f2c] ;  /* 0x001f2c0001057983 */ /* 0x000ee40000300800 */
[----:B---3--:R-:W-:Y:S02]  /*5f2e0*/  F2FP.BF16.PACK_AB R5, R4, R5 ;  /* 0x000000050405723e */ /* 0x008fe400000010ff */
[----:B------:R-:W2:Y:S02]  /*5f2f0*/  LDL.LU R4, [R1+0x1f28] ;  /* 0x001f280001047983 */ /* 0x000ea40000300800 */
[----:B--2---:R-:W-:-:S02]  /*5f300*/  F2FP.BF16.PACK_AB R4, R11, R4 ;  /* 0x000000040b04723e */ /* 0x004fc400000010ff */
[----:B------:R-:W5:Y:S02]  /*5f310*/  LDL.LU R11, [R1+0x1f24] ;  /* 0x001f2400010b7983 */ /* 0x000f640000300800 */
[----:B-----5:R-:W-:Y:S02]  /*5f320*/  F2FP.BF16.PACK_AB R11, R10, R11 ;  /* 0x0000000b0a0b723e */ /* 0x020fe400000010ff */
[----:B------:R-:W2:Y:S02]  /*5f330*/  LDL.LU R10, [R1+0x1f20] ;  /* 0x001f2000010a7983 */ /* 0x000ea40000300800 */
[----:B--2---:R-:W-:Y:S02]  /*5f340*/  F2FP.BF16.PACK_AB R10, R9, R10 ;  /* 0x0000000a090a723e */ /* 0x004fe400000010ff */
[----:B------:R-:W2:Y:S02]  /*5f350*/  LDL.LU R9, [R1+0x1f1c] ;  /* 0x001f1c0001097983 */ /* 0x000ea40000300800 */
[----:B--2---:R-:W-:-:S02]  /*5f360*/  F2FP.BF16.PACK_AB R9, R8, R9 ;  /* 0x000000090809723e */ /* 0x004fc400000010ff */
[----:B------:R-:W2:Y:S02]  /*5f370*/  LDL.LU R8, [R1+0x1f18] ;  /* 0x001f180001087983 */ /* 0x000ea40000300800 */
[----:B--2---:R-:W-:Y:S02]  /*5f380*/  F2FP.BF16.PACK_AB R8, R15, R8 ;  /* 0x000000080f08723e */ /* 0x004fe400000010ff */
        /* <DEDUP_REMOVED lines=16> */
[----:B------:R-:W2:Y:S01]  /*5f490*/  LDL.LU R25, [R1+0x1ef4] ;  /* 0x001ef40001197983 */ /* 0x000ea20000300800 */
[----:B------:R-:W-:Y:S02]  /*5f4a0*/  F2FP.BF16.PACK_AB R22, R24, R22 ;  /* 0x000000161816723e */ /* 0x000fe400000010ff */
[----:B------:R-:W-:Y:S02]  /*5f4b0*/  F2FP.BF16.PACK_AB R21, R29, R21 ;  /* 0x000000151d15723e */ /* 0x000fe400000010ff */
[----:B--2---:R-:W-:Y:S02]  /*5f4c0*/  F2FP.BF16.PACK_AB R23, R25, R23 ;  /* 0x000000171917723e */ /* 0x004fe400000010ff */
[----:B------:R-:W2:Y:S04]  /*5f4d0*/  LDL.LU R25, [R1+0x1ef0] ;  /* 0x001ef00001197983 */ /* 0x000ea80000300800 */
[----:B------:R-:W3:Y:S04]  /*5f4e0*/  LDL.LU R24, [R1+0x1eec] ;  /* 0x001eec0001187983 */ /* 0x000ee80000300800 */
[----:B------:R-:W3:Y:S01]  /*5f4f0*/  LDL.LU R29, [R1+0x1ee8] ;  /* 0x001ee800011d7983 */ /* 0x000ee20000300800 */
[----:B------:R-:W-:-:S02]  /*5f500*/  F2FP.BF16.PACK_AB R20, R0, R20 ;  /* 0x000000140014723e */ /* 0x000fc400000010ff */
[----:B------:R-:W-:Y:S02]  /*5f510*/  F2FP.BF16.PACK_AB R27, R28, R27 ;  /* 0x0000001b1c1b723e */ /* 0x000fe400000010ff */
[----:B------:R-:W-:Y:S02]  /*5f520*/  F2FP.BF16.PACK_AB R26, R3, R26 ;  /* 0x0000001a031a723e */ /* 0x000fe400000010ff */
[----:B--2---:R-:W-:Y:S02]  /*5f530*/  F2FP.BF16.PACK_AB R25, R2, R25 ;  /* 0x000000190219723e */ /* 0x004fe400000010ff */
[----:B---3--:R-:W-:Y:S02]  /*5f540*/  F2FP.BF16.PACK_AB R24, R29, R24 ;  /* 0x000000181d18723e */ /* 0x008fe400000010ff */
.L_x_1:
[----:B0-----:R-:W2:Y:S04]  /*5f550*/  LDL.LU R0, [R1+0x1de8] ;  /* 0x001de80001007983 */ /* 0x001ea80000300800 */
[----:B------:R-:W0:Y:S02]  /*5f560*/  S2R R28, SR_TID.X ;  /* 0x00000000001c7919 */ /* 0x000e240000002100 */
[----:B0-----:R-:W-:-:S02]  /*5f570*/  IMAD.SHL.U32 R3, R28, 0x8, RZ ;  /* 0x000000081c037824 */ /* 0x001fc400078e00ff */
[C---:B------:R-:W-:Y:S02]  /*5f580*/  IMAD.SHL.U32 R2, R28.reuse, 0x20, RZ ;  /* 0x000000201c027824 */ /* 0x040fe400078e00ff */
[C---:B------:R-:W-:Y:S01]  /*5f590*/  IMAD.SHL.U32 R29, R28.reuse, 0x4, RZ ;  /* 0x000000041c1d7824 */ /* 0x040fe200078e00ff */
[----:B------:R-:W-:Y:S01]  /*5f5a0*/  LOP3.LUT R3, R3, 0x300, RZ, 0xc0, !PT ;  /* 0x0000030003037812 */ /* 0x000fe200078ec0ff */
[----:B------:R-:W-:Y:S01]  /*5f5b0*/  IMAD.SHL.U32 R28, R28, 0x400, RZ ;  /* 0x000004001c1c7824 */ /* 0x000fe200078e00ff */
[----:B------:R-:W-:Y:S01]  /*5f5c0*/  BAR.SYNC.DEFER_BLOCKING 0x0 ;  /* 0x0000000000007b1d */ /* 0x000fe20000010000 */
[----:B--2---:R-:W-:-:S04]  /*5f5d0*/  LOP3.LUT R0, R0, 0x1800, RZ, 0xc0, !PT ;  /* 0x0000180000007812 */ /* 0x004fc800078ec0ff */
[----:B------:R-:W-:Y:S02]  /*5f5e0*/  LOP3.LUT R2, R0, 0x60, R2, 0xf8, !PT ;  /* 0x0000006000027812 */ /* 0x000fe400078ef802 */
[----:B------:R-:W-:Y:S02]  /*5f5f0*/  LOP3.LUT R0, R3, 0x70, R29, 0xf8, !PT ;  /* 0x0000007003007812 */ /* 0x000fe400078ef81d */
[----:B------:R-:W2:Y:S02]  /*5f600*/  LDL.LU R3, [R1+0x1dec] ;  /* 0x001dec0001037983 */ /* 0x000ea40000300800 */
[----:B------:R-:W-:Y:S02]  /*5f610*/  LOP3.LUT R0, R2, R0, RZ, 0x3c, !PT ;  /* 0x0000000002007212 */ /* 0x000fe400078e3cff */
[----:B------:R-:W0:Y:S04]  /*5f620*/  S2R R29, SR_TID.X ;  /* 0x00000000001d7919 */ /* 0x000e280000002100 */
[----:B------:R-:W-:Y:S04]  /*5f630*/  STS.128 [R0], R24 ;  /* 0x0000001800007388 */ /* 0x000fe80000000c00 */
[----:B------:R1:W-:Y:S04]  /*5f640*/  STS.128 [R0+0x80], R20 ;  /* 0x0000801400007388 */ /* 0x0003e80000000c00 */
[----:B------:R3:W-:Y:S04]  /*5f650*/  STS.128 [R0+0x400], R16 ;  /* 0x0004001000007388 */ /* 0x0007e80000000c00 */
[----:B------:R-:W-:Y:S01]  /*5f660*/  STS.128 [R0+0x480], R12 ;  /* 0x0004800c00007388 */ /* 0x000fe20000000c00 */
[----:B0-----:R-:W-:-:S03]  /*5f670*/  LOP3.LUT R29, R29, 0x7f, RZ, 0xc0, !PT ;  /* 0x0000007f1d1d7812 */ /* 0x001fc600078ec0ff */
[----:B------:R-:W-:Y:S01]  /*5f680*/  BAR.SYNC.DEFER_BLOCKING 0x0 ;  /* 0x0000000000007b1d */ /* 0x000fe20000010000 */
[----:B--2---:R-:W-:Y:S02]  /*5f690*/  ISETP.GE.AND P6, PT, R3, c[0x0][0x17c], PT ;  /* 0x00005f0003007a0c */ /* 0x004fe40003fc6270 */
[----:B------:R-:W-:-:S03]  /*5f6a0*/  LOP3.LUT R3, R28, 0x1800, RZ, 0xc0, !PT ;  /* 0x000018001c037812 */ /* 0x000fc600078ec0ff */
[----:B------:R-:W2:Y:S04]  /*5f6b0*/  LDL.LU R28, [R1+0x1df0] ;  /* 0x001df000011c7983 */ /* 0x000ea80000300800 */
[----:B------:R-:W4:Y:S01]  /*5f6c0*/  LDL.LU R2, [R1+0x1df4] ;  /* 0x001df40001027983 */ /* 0x000f220000300800 */
[----:B------:R-:W-:-:S03]  /*5f6d0*/  IMAD R3, R29, 0x10, R3 ;  /* 0x000000101d037824 */ /* 0x000fc600078e0203 */
[----:B-1----:R-:W5:Y:S02]  /*5f6e0*/  LDL.LU R20, [R1+0x10] ;  /* 0x0000100001147983 */ /* 0x002f640000300800 */
[----:B------:R-:W-:Y:S02]  /*5f6f0*/  LOP3.LUT R29, R3, 0x20, RZ, 0x3c, !PT ;  /* 0x00000020031d7812 */ /* 0x000fe400078e3cff */
[----:B------:R-:W0:Y:S04]  /*5f700*/  LDS.128 R12, [R3] ;  /* 0x00000000030c7984 */ /* 0x000e280000000c00 */
[----:B------:R-:W1:Y:S04]  /*5f710*/  LDS.128 R24, [R29] ;  /* 0x000000001d187984 */ /* 0x000e680000000c00 */
[----:B------:R-:W5:Y:S04]  /*5f720*/  LDL.LU R21, [R1+0x14] ;  /* 0x0000140001157983 */ /* 0x000f680000300800 */
[----:B------:R-:W5:Y:S04]  /*5f730*/  LDL.LU R22, [R1+0x18] ;  /* 0x0000180001167983 */ /* 0x000f680000300800 */
[----:B------:R-:W5:Y:S04]  /*5f740*/  LDL.LU R23, [R1+0x1c] ;  /* 0x00001c0001177983 */ /* 0x000f680000300800 */
[----:B---3--:R-:W3:Y:S04]  /*5f750*/  LDL.LU R16, [R1] ;  /* 0x0000000001107983 */ /* 0x008ee80000300800 */
[----:B------:R-:W3:Y:S04]  /*5f760*/  LDL.LU R17, [R1+0x4] ;  /* 0x0000040001117983 */ /* 0x000ee80000300800 */
[----:B------:R-:W3:Y:S04]  /*5f770*/  LDL.LU R18, [R1+0x8] ;  /* 0x0000080001127983 */ /* 0x000ee80000300800 */
[----:B------:R-:W3:Y:S04]  /*5f780*/  LDL.LU R19, [R1+0xc] ;  /* 0x00000c0001137983 */ /* 0x000ee80000300800 */
[----:B0-----:R-:W-:Y:S04]  /*5f790*/  STL.64 [R1+0xb0], R12 ;  /* 0x0000b00c01007387 */ /* 0x001fe80000100a00 */
[----:B------:R-:W-:Y:S01]  /*5f7a0*/  STL.64 [R1+0xb8], R14 ;  /* 0x0000b80e01007387 */ /* 0x000fe20000100a00 */
[----:B--2---:R-:W-:-:S02]  /*5f7b0*/  ISETP.GE.AND P5, PT, R28, c[0x0][0x17c], PT ;  /* 0x00005f001c007a0c */ /* 0x004fc40003fa6270 */
[C---:B------:R-:W-:Y:S02]  /*5f7c0*/  LOP3.LUT R28, R3.reuse, 0x40, RZ, 0x3c, !PT ;  /* 0x00000040031c7812 */ /* 0x040fe400078e3cff */
[----:B----4-:R-:W-:Y:S02]  /*5f7d0*/  ISETP.GE.AND P4, PT, R2, c[0x0][0x17c], PT ;  /* 0x00005f0002007a0c */ /* 0x010fe40003f86270 */
[----:B------:R-:W-:Y:S01]  /*5f7e0*/  LOP3.LUT R2, R3, 0x60, RZ, 0x3c, !PT ;  /* 0x0000006003027812 */ /* 0x000fe200078e3cff */
[----:B------:R-:W0:Y:S04]  /*5f7f0*/  LDS.128 R12, [R28] ;  /* 0x000000001c0c7984 */ /* 0x000e280000000c00 */
[----:B------:R-:W2:Y:S04]  /*5f800*/  LDL.LU R3, [R1+0x1df8] ;  /* 0x001df80001037983 */ /* 0x000ea80000300800 */
[----:B-1----:R-:W-:Y:S04]  /*5f810*/  STL.64 [R1+0xa0], R24 ;  /* 0x0000a01801007387 */ /* 0x002fe80000100a00 */
[----:B------:R-:W-:Y:S04]  /*5f820*/  STL.64 [R1+0xa8], R26 ;  /* 0x0000a81a01007387 */ /* 0x000fe80000100a00 */
[----:B------:R-:W1:Y:S04]  /*5f830*/  LDS.128 R24, [R2] ;  /* 0x0000000002187984 */ /* 0x000e680000000c00 */
[----:B------:R-:W-:Y:S06]  /*5f840*/  BAR.SYNC.DEFER_BLOCKING 0x0 ;  /* 0x0000000000007b1d */ /* 0x000fec0000010000 */
[----:B0-----:R-:W-:Y:S04]  /*5f850*/  STL.64 [R1+0xc0], R12 ;  /* 0x0000c00c01007387 */ /* 0x001fe80000100a00 */
[----:B------:R-:W-:Y:S04]  /*5f860*/  STL.64 [R1+0xc8], R14 ;  /* 0x0000c80e01007387 */ /* 0x000fe80000100a00 */
[----:B-1----:R-:W-:Y:S04]  /*5f870*/  STL [R1+0x1f0c], R24 ;  /* 0x001f0c1801007387 */ /* 0x002fe80000100800 */
[----:B------:R-:W-:Y:S04]  /*5f880*/  STL [R1+0x1f08], R25 ;  /* 0x001f081901007387 */ /* 0x000fe80000100800 */
[----:B------:R-:W-:Y:S04]  /*5f890*/  STL [R1+0x1f04], R26 ;  /* 0x001f041a01007387 */ /* 0x000fe80000100800 */
[----:B------:R0:W-:Y:S04]  /*5f8a0*/  STL [R1+0x1efc], R27 ;  /* 0x001efc1b01007387 */ /* 0x0001e80000100800 */
[----:B0-----:R-:W4:Y:S04]  /*5f8b0*/  LDL R27, [R1+0x9cc] ;  /* 0x0009cc00011b7983 */ /* 0x001f280000100800 */
[----:B------:R-:W0:Y:S04]  /*5f8c0*/  S2R R14, SR_TID.X ;  /* 0x00000000000e7919 */ /* 0x000e280000002100 */
[----:B------:R-:W-:Y:S04]  /*5f8d0*/  STS.128 [R0], R8 ;  /* 0x0000000800007388 */ /* 0x000fe80000000c00 */
[----:B------:R-:W-:Y:S04]  /*5f8e0*/  STS.128 [R0+0x80], R4 ;  /* 0x0000800400007388 */ /* 0x000fe80000000c00 */
[----:B---3--:R-:W-:Y:S04]  /*5f8f0*/  STS.128 [R0+0x400], R16 ;  /* 0x0004001000007388 */ /* 0x008fe80000000c00 */
[----:B-----5:R-:W-:Y:S04]  /*5f900*/  STS.128 [R0+0x480], R20 ;  /* 0x0004801400007388 */ /* 0x020fe80000000c00 */
[----:B------:R-:W-:Y:S01]  /*5f910*/  BAR.SYNC.DEFER_BLOCKING 0x0 ;  /* 0x0000000000007b1d */ /* 0x000fe20000010000 */
[C---:B0-----:R-:W-:Y:S01]  /*5f920*/  IMAD.SHL.U32 R24, R14.reuse, 0x400, RZ ;  /* 0x000004000e187824 */ /* 0x041fe200078e00ff */
[----:B------:R-:W-:-:S04]  /*5f930*/  LOP3.LUT R15, R14, 0x7f, RZ, 0xc0, !PT ;  /* 0x0000007f0e0f7812 */ /* 0x000fc800078ec0ff */
[----:B------:R-:W-:-:S05]  /*5f940*/  LOP3.LUT R24, R24, 0x1800, RZ, 0xc0, !PT ;  /* 0x0000180018187812 */ /* 0x000fca00078ec0ff */
[----:B------:R-:W-:-:S05]  /*5f950*/  IMAD R24, R15, 0x10, R24 ;  /* 0x000000100f187824 */ /* 0x000fca00078e0218 */
[----:B------:R-:W0:Y:S04]  /*5f960*/  LDS.128 R4, [R24] ;  /* 0x0000000018047984 */ /* 0x000e280000000c00 */
[----:B------:R-:W1:Y:S04]  /*5f970*/  LDS.128 R8, [R29] ;  /* 0x000000001d087984 */ /* 0x000e680000000c00 */
[----:B------:R-:W3:Y:S04]  /*5f980*/  LDS.128 R12, [R28] ;  /* 0x000000001c0c7984 */ /* 0x000ee80000000c00 */
[----:B------:R-:W-:Y:S04]  /*5f990*/  LDS.128 R16, [R2] ;  /* 0x0000000002107984 */ /* 0x000fe80000000c00 */
[----:B------:R-:W-:Y:S06]  /*5f9a0*/  BAR.SYNC.DEFER_BLOCKING 0x0 ;  /* 0x0000000000007b1d */ /* 0x000fec0000010000 */
[----:B----4-:R-:W-:Y:S04]  /*5f9b0*/  STL.64 [R1+0x1f60], R26 ;  /* 0x001f601a01007387 */ /* 0x010fe80000100a00 */
[----:B------:R4:W-:Y:S04]  /*5f9c0*/  STL.64 [R1+0x1f58], R24 ;  /* 0x001f581801007387 */ /* 0x0009e80000100a00 */
[----:B0-----:R-:W-:Y:S04]  /*5f9d0*/  STL [R1+0x1f00], R7 ;  /* 0x001f000701007387 */ /* 0x001fe80000100800 */
[----:B------:R-:W5:Y:S04]  /*5f9e0*/  LDL.LU R20, [R1+0x60] ;  /* 0x0000600001147983 */ /* 0x000f680000300800 */
[----:B------:R-:W5:Y:S04]  /*5f9f0*/  LDL.LU R21, [R1+0x64] ;  /* 0x0000640001157983 */ /* 0x000f680000300800 */
[----:B------:R-:W2:Y:S04]  /*5fa00*/  LDL.LU R22, [R1+0x68] ;  /* 0x0000680001167983 */ /* 0x000ea80000300800 */
[----:B------:R-:W2:Y:S04]  /*5fa10*/  LDL.LU R23, [R1+0x6c] ;  /* 0x00006c0001177983 */ /* 0x000ea80000300800 */
[----:B----4-:R-:W4:Y:S04]  /*5fa20*/  LDL.LU R24, [R1+0x40] ;  /* 0x0000400001187983 */ /* 0x010f280000300800 */
[----:B------:R-:W4:Y:S04]  /*5fa30*/  LDL.LU R25, [R1+0x44] ;  /* 0x0000440001197983 */ /* 0x000f280000300800 */
[----:B------:R-:W2:Y:S04]  /*5fa40*/  LDL.LU R26, [R1+0x48] ;  /* 0x00004800011a7983 */ /* 0x000ea80000300800 */
[----:B------:R-:W2:Y:S04]  /*5fa50*/  LDL.LU R27, [R1+0x4c] ;  /* 0x00004c00011b7983 */ /* 0x000ea80000300800 */
[----:B--2---:R-:W-:Y:S04]  /*5fa60*/  STL.64 [R1+0x1f70], R26 ;  /* 0x001f701a01007387 */ /* 0x004fe80000100a00 */
[----:B----4-:R0:W-:Y:S04]  /*5fa70*/  STL.64 [R1+0x1f68], R24 ;  /* 0x001f681801007387 */ /* 0x0101e80000100a00 */
[----:B0-----:R-:W2:Y:S04]  /*5fa80*/  LDL.LU R24, [R1+0x30] ;  /* 0x0000300001187983 */ /* 0x001ea80000300800 */
[----:B------:R-:W2:Y:S04]  /*5fa90*/  LDL.LU R25, [R1+0x34] ;  /* 0x0000340001197983 */ /* 0x000ea80000300800 */
[----:B------:R-:W4:Y:S04]  /*5faa0*/  LDL.LU R26, [R1+0x38] ;  /* 0x00003800011a7983 */ /* 0x000f280000300800 */
[----:B------:R-:W4:Y:S04]  /*5fab0*/  LDL.LU R27, [R1+0x3c] ;  /* 0x00003c00011b7983 */ /* 0x000f280000300800 */
[----:B----4-:R-:W-:Y:S04]  /*5fac0*/  STL.64 [R1+0x1f80], R26 ;  /* 0x001f801a01007387 */ /* 0x010fe80000100a00 */
[----:B--2---:R0:W-:Y:S04]  /*5fad0*/  STL.64 [R1+0x1f78], R24 ;  /* 0x001f781801007387 */ /* 0x0041e80000100a00 */
[----:B0-----:R-:W2:Y:S04]  /*5fae0*/  LDL.LU R24, [R1+0x20] ;  /* 0x0000200001187983 */ /* 0x001ea80000300800 */
[----:B------:R-:W2:Y:S04]  /*5faf0*/  LDL.LU R25, [R1+0x24] ;  /* 0x0000240001197983 */ /* 0x000ea80000300800 */
[----:B------:R-:W2:Y:S04]  /*5fb00*/  LDL.LU R26, [R1+0x28] ;  /* 0x00002800011a7983 */ /* 0x000ea80000300800 */
[----:B------:R-:W2:Y:S04]  /*5fb10*/  LDL.LU R27, [R1+0x2c] ;  /* 0x00002c00011b7983 */ /* 0x000ea80000300800 */
[----:B------:R-:W-:Y:S04]  /*5fb20*/  STL.64 [R1+0x1f50], R22 ;  /* 0x001f501601007387 */ /* 0x000fe80000100a00 */
[----:B-----5:R0:W-:Y:S04]  /*5fb30*/  STL.64 [R1+0x1f48], R20 ;  /* 0x001f481401007387 */ /* 0x0201e80000100a00 */
[----:B0-----:R-:W4:Y:S04]  /*5fb40*/  LDL.LU R20, [R1+0x50] ;  /* 0x0000500001147983 */ /* 0x001f280000300800 */
[----:B------:R-:W4:Y:S04]  /*5fb50*/  LDL.LU R21, [R1+0x54] ;  /* 0x0000540001157983 */ /* 0x000f280000300800 */
[----:B------:R-:W4:Y:S04]  /*5fb60*/  LDL.LU R22, [R1+0x58] ;  /* 0x0000580001167983 */ /* 0x000f280000300800 */
[----:B------:R-:W4:Y:S04]  /*5fb70*/  LDL.LU R23, [R1+0x5c] ;  /* 0x00005c0001177983 */ /* 0x000f280000300800 */
[----:B------:R-:W5:Y:S04]  /*5fb80*/  LDL R7, [R1+0x9d0] ;  /* 0x0009d00001077983 */ /* 0x000f680000100800 */
[----:B-1----:R0:W-:Y:S04]  /*5fb90*/  STL.64 [R1+0x1f10], R10 ;  /* 0x001f100a01007387 */ /* 0x0021e80000100a00 */
[----:B0-----:R-:W2:Y:S04]  /*5fba0*/  LDL.LU R11, [R1+0xb0] ;  /* 0x0000b000010b7983 */ /* 0x001ea80000300800 */
[----:B---3--:R-:W-:Y:S04]  /*5fbb0*/  STL.64 [R1+0x1f20], R14 ;  /* 0x001f200e01007387 */ /* 0x008fe80000100a00 */
[----:B------:R0:W-:Y:S04]  /*5fbc0*/  STL.64 [R1+0x1f18], R12 ;  /* 0x001f180c01007387 */ /* 0x0001e80000100a00 */
[----:B0-----:R-:W3:Y:S04]  /*5fbd0*/  LDL.LU R12, [R1+0x90] ;  /* 0x00009000010c7983 */ /* 0x001ee80000300800 */
[----:B------:R-:W3:Y:S04]  /*5fbe0*/  LDL.LU R13, [R1+0x94] ;  /* 0x00009400010d7983 */ /* 0x000ee80000300800 */
[----:B------:R-:W2:Y:S04]  /*5fbf0*/  LDL.LU R14, [R1+0x98] ;  /* 0x00009800010e7983 */ /* 0x000ea80000300800 */
[----:B------:R-:W2:Y:S04]  /*5fc00*/  LDL.LU R15, [R1+0x9c] ;  /* 0x00009c00010f7983 */ /* 0x000ea80000300800 */
[----:B--2---:R-:W-:Y:S04]  /*5fc10*/  STL.64 [R1+0x1f30], R14 ;  /* 0x001f300e01007387 */ /* 0x004fe80000100a00 */
[----:B---3--:R0:W-:Y:S04]  /*5fc20*/  STL.64 [R1+0x1f28], R12 ;  /* 0x001f280c01007387 */ /* 0x0081e80000100a00 */
[----:B0-----:R-:W2:Y:S04]  /*5fc30*/  LDL.LU R12, [R1+0x80] ;  /* 0x00008000010c7983 */ /* 0x001ea80000300800 */
[----:B------:R-:W2:Y:S04]  /*5fc40*/  LDL.LU R13, [R1+0x84] ;  /* 0x00008400010d7983 */ /* 0x000ea80000300800 */
[----:B------:R-:W3:Y:S04]  /*5fc50*/  LDL.LU R14, [R1+0x88] ;  /* 0x00008800010e7983 */ /* 0x000ee80000300800 */
[----:B------:R-:W3:Y:S04]  /*5fc60*/  LDL.LU R15, [R1+0x8c] ;  /* 0x00008c00010f7983 */ /* 0x000ee80000300800 */
[----:B------:R-:W-:Y:S04]  /*5fc70*/  STS.128 [R0], R24 ;  /* 0x0000001800007388 */ /* 0x000fe80000000c00 */
[----:B---3--:R-:W-:Y:S04]  /*5fc80*/  STL.64 [R1+0x1f40], R14 ;  /* 0x001f400e01007387 */ /* 0x008fe80000100a00 */
[----:B--2---:R0:W-:Y:S04]  /*5fc90*/  STL.64 [R1+0x1f38], R12 ;  /* 0x001f380c01007387 */ /* 0x0041e80000100a00 */
[----:B0-----:R-:W2:Y:S04]  /*5fca0*/  LDL.LU R12, [R1+0x70] ;  /* 0x00007000010c7983 */ /* 0x001ea80000300800 */
[----:B------:R-:W2:Y:S04]  /*5fcb0*/  LDL.LU R13, [R1+0x74] ;  /* 0x00007400010d7983 */ /* 0x000ea80000300800 */
[----:B------:R-:W2:Y:S04]  /*5fcc0*/  LDL.LU R14, [R1+0x78] ;  /* 0x00007800010e7983 */ /* 0x000ea80000300800 */
[----:B------:R-:W2:Y:S04]  /*5fcd0*/  LDL.LU R15, [R1+0x7c] ;  /* 0x00007c00010f7983 */ /* 0x000ea80000300800 */
[----:B------:R-:W3:Y:S04]  /*5fce0*/  LDL.LU.64 R26, [R1+0x1f80] ;  /* 0x001f8000011a7983 */ /* 0x000ee80000300a00 */
[----:B------:R-:W3:Y:S04]  /*5fcf0*/  LDL.LU.64 R24, [R1+0x1f78] ;  /* 0x001f780001187983 */ /* 0x000ee80000300a00 */
[----:B---3--:R0:W-:Y:S04]  /*5fd00*/  STS.128 [R0+0x80], R24 ;  /* 0x0000801800007388 */ /* 0x0081e80000000c00 */
[----:B0-----:R-:W3:Y:S04]  /*5fd10*/  LDL.LU.64 R26, [R1+0x1f70] ;  /* 0x001f7000011a7983 */ /* 0x001ee80000300a00 */
[----:B------:R-:W3:Y:S04]  /*5fd20*/  LDL.LU.64 R24, [R1+0x1f68] ;  /* 0x001f680001187983 */ /* 0x000ee80000300a00 */
[----:B------:R-:W2:Y:S04]  /*5fd30*/  LDL.LU R10, [R1+0x9c8] ;  /* 0x0009c800010a7983 */ /* 0x000ea80000300800 */
[----:B----4-:R-:W-:Y:S04]  /*5fd40*/  STS.128 [R0+0x480], R20 ;  /* 0x0004801400007388 */ /* 0x010fe80000000c00 */
[----:B---3--:R0:W-:Y:S04]  /*5fd50*/  STS.128 [R0+0x400], R24 ;  /* 0x0004001800007388 */ /* 0x0081e80000000c00 */
[----:B0-----:R-:W3:Y:S04]  /*5fd60*/  LDL.LU.64 R26, [R1+0x1f60] ;  /* 0x001f6000011a7983 */ /* 0x001ee80000300a00 */
[----:B------:R-:W4:Y:S04]  /*5fd70*/  LDL.LU.64 R24, [R1+0x1f58] ;  /* 0x001f580001187983 */ /* 0x000f280000300a00 */
[----:B------:R-:W-:Y:S06]  /*5fd80*/  BAR.SYNC.DEFER_BLOCKING 0x0 ;  /* 0x0000000000007b1d */ /* 0x000fec0000010000 */
[----:B----4-:R-:W0:Y:S04]  /*5fd90*/  LDS.128 R20, [R24] ;  /* 0x0000000018147984 */ /* 0x010e280000000c00 */
[----:B0-----:R-:W-:Y:S04]  /*5fda0*/  STL.64 [R1+0x40], R20 ;  /* 0x0000401401007387 */ /* 0x001fe80000100a00 */
[----:B------:R-:W-:Y:S04]  /*5fdb0*/  STL.64 [R1+0x48], R22 ;  /* 0x0000481601007387 */ /* 0x000fe80000100a00 */
[----:B------:R-:W0:Y:S04]  /*5fdc0*/  LDS.128 R20, [R29] ;  /* 0x000000001d147984 */ /* 0x000e280000000c00 */
[----:B0-----:R-:W-:Y:S04]  /*5fdd0*/  STL.64 [R1+0x30], R20 ;  /* 0x0000301401007387 */ /* 0x001fe80000100a00 */
[----:B------:R-:W-:Y:S04]  /*5fde0*/  STL.64 [R1+0x38], R22 ;  /* 0x0000381601007387 */ /* 0x000fe80000100a00 */
[----:B------:R-:W0:Y:S04]  /*5fdf0*/  LDS.128 R20, [R28] ;  /* 0x000000001c147984 */ /* 0x000e280000000c00 */
[----:B0-----:R-:W-:Y:S04]  /*5fe00*/  STL.64 [R1+0x20], R20 ;  /* 0x0000201401007387 */ /* 0x001fe80000100a00 */
[----:B------:R-:W-:Y:S04]  /*5fe10*/  STL.64 [R1+0x28], R22 ;  /* 0x0000281601007387 */ /* 0x000fe80000100a00 */
[----:B------:R-:W0:Y:S04]  /*5fe20*/  LDS.128 R20, [R2] ;  /* 0x0000000002147984 */ /* 0x000e280000000c00 */
[----:B------:R-:W-:Y:S06]  /*5fe30*/  BAR.SYNC.DEFER_BLOCKING 0x0 ;  /* 0x0000000000007b1d */ /* 0x000fec0000010000 */
[----:B--2---:R-:W-:Y:S04]  /*5fe40*/  STS.128 [R0+0x80], R12 ;  /* 0x0000800c00007388 */ /* 0x004fe80000000c00 */
[----:B0-----:R-:W-:Y:S04]  /*5fe50*/  STL.64 [R1+0x10], R20 ;  /* 0x0000101401007387 */ /* 0x001fe80000100a00 */
[----:B------:R0:W-:Y:S04]  /*5fe60*/  STL.64 [R1+0x18], R22 ;  /* 0x0000181601007387 */ /* 0x0001e80000100a00 */
[----:B0-----:R-:W2:Y:S04]  /*5fe70*/  LDL.LU.64 R22, [R1+0x1f50] ;  /* 0x001f500001167983 */ /* 0x001ea80000300a00 */
[----:B------:R-:W2:Y:S04]  /*5fe80*/  LDL.LU.64 R20, [R1+0x1f48] ;  /* 0x001f480001147983 */ /* 0x000ea80000300a00 */
[----:B------:R-:W4:Y:S04]  /*5fe90*/  LDL.LU.64 R14, [R1+0x1f40] ;  /* 0x001f4000010e7983 */ /* 0x000f280000300a00 */
[----:B------:R-:W4:Y:S04]  /*5fea0*/  LDL.LU.64 R12, [R1+0x1f38] ;  /* 0x001f3800010c7983 */ /* 0x000f280000300a00 */
[----:B----4-:R0:W-:Y:S04]  /*5feb0*/  STS.128 [R0+0x400], R12 ;  /* 0x0004000c00007388 */ /* 0x0101e80000000c00 */
[----:B0-----:R-:W4:Y:S04]  /*5fec0*/  LDL.LU.64 R14, [R1+0x1f30] ;  /* 0x001f3000010e7983 */ /* 0x001f280000300a00 */
[----:B------:R-:W4:Y:S04]  /*5fed0*/  LDL.LU.64 R12, [R1+0x1f28] ;  /* 0x001f2800010c7983 */ /* 0x000f280000300a00 */
[----:B--2---:R0:W-:Y:S01]  /*5fee0*/  STS.128 [R0], R20 ;  /* 0x0000001400007388 */ /* 0x0041e20000000c00 */
[----:B------:R-:W-:Y:S01]  /*5fef0*/  ISETP.GE.AND P1, PT, R3, c[0x0][0x17c], PT ;  /* 0x00005f0003007a0c */ /* 0x000fe20003f26270 */
[C---:B---3--:R-:W-:Y:S01]  /*5ff00*/  IMAD R3, R27.reuse, c[0x0][0x194], RZ ;  /* 0x000065001b037a24 */ /* 0x048fe200078e02ff */
[----:B------:R-:W-:-:S02]  /*5ff10*/  ISETP.GE.AND P0, PT, R27, c[0x0][0x178], PT ;  /* 0x00005e001b007a0c */ /* 0x000fc40003f06270 */
[----:B-----5:R-:W-:Y:S02]  /*5ff20*/  ISETP.GE.AND P3, PT, R7, c[0x0][0x178], PT ;  /* 0x00005e0007007a0c */ /* 0x020fe40003f66270 */
[C---:B------:R-:W-:Y:S02]  /*5ff30*/  LEA R2, P2, R3.reuse, c[0x0][0x170], 0x1 ;  /* 0x00005c0003027a11 */ /* 0x040fe400078408ff */
[C---:B------:R-:W-:Y:S02]  /*5ff40*/  ISETP.LT.AND P0, PT, R10.reuse, c[0x0][0x17c], !P0 ;  /* 0x00005f000a007a0c */ /* 0x040fe40004701270 */
[----:B------:R-:W-:Y:S01]  /*5ff50*/  LEA.HI.X.SX32 R3, R3, c[0x0][0x174], 0x1, P2 ;  /* 0x00005d0003037a11 */ /* 0x000fe200010f0eff */
[----:B0-----:R-:W-:Y:S01]  /*5ff60*/  IMAD R21, R7, c[0x0][0x194], RZ ;  /* 0x0000650007157a24 */ /* 0x001fe200078e02ff */
[C---:B------:R-:W-:Y:S01]  /*5ff70*/  ISETP.LT.AND P3, PT, R10.reuse, c[0x0][0x17c], !P3 ;  /* 0x00005f000a007a0c */ /* 0x040fe20005f61270 */
[----:B------:R-:W-:-:S03]  /*5ff80*/  IMAD R10, R10, c[0x0][0x198], RZ ;  /* 0x000066000a0a7a24 */ /* 0x000fc600078e02ff */
[C---:B------:R-:W-:Y:S01]  /*5ff90*/  LEA R20, P2, R21.reuse, c[0x0][0x170], 0x1 ;  /* 0x00005c0015147a11 */ /* 0x040fe200078408ff */
[----:B------:R-:W-:Y:S01]  /*5ffa0*/  IMAD.WIDE R28, R10, 0x2, R2 ;  /* 0x000000020a1c7825 */ /* 0x000fe200078e0202 */
[----:B----4-:R0:W-:Y:S04]  /*5ffb0*/  STS.128 [R0+0x480], R12 ;  /* 0x0004800c00007388 */ /* 0x0101e80000000c00 */
[----:B------:R-:W-:Y:S06]  /*5ffc0*/  BAR.SYNC.DEFER_BLOCKING 0x0 ;  /* 0x0000000000007b1d */ /* 0x000fec0000010000 */
[----:B0-----:R-:W2:Y:S04]  /*5ffd0*/  LDL.LU.64 R14, [R1+0x1f20] ;  /* 0x001f2000010e7983 */ /* 0x001ea80000300a00 */
[----:B------:R-:W3:Y:S04]  /*5ffe0*/  LDL.LU.64 R12, [R1+0x1f18] ;  /* 0x001f1800010c7983 */ /* 0x000ee80000300a00 */
[----:B------:R-:W4:Y:S01]  /*5fff0*/  LDL.LU R24, [R1+0x1e00] ;  /* 0x001e000001187983 */ /* 0x000f220000300800 */
[----:B------:R-:W-:-:S02]  /*60000*/  LEA.HI.X.SX32 R21, R21, c[0x0][0x174], 0x1, P2 ;  /* 0x00005d0015157a11 */ /* 0x000fc400010f0eff */
[----:B------:R-:W-:Y:S01]  /*60010*/  ISETP.LT.AND P2, PT, R27, c[0x0][0x178], !P6 ;  /* 0x00005e001b007a0c */ /* 0x000fe20007741270 */
[----:B------:R0:W-:Y:S02]  /*60020*/  @P0 STG.E.U16 [R28.64], R11 ;  /* 0x0000000b1c000986 */ /* 0x0001e4000c101504 */
[----:B------:R-:W-:-:S05]  /*60030*/  IMAD.WIDE R22, R10, 0x2, R20 ;  /* 0x000000020a167825 */ /* 0x000fca00078e0214 */
[----:B------:R1:W-:Y:S01]  /*60040*/  @P3 STG.E.U16 [R22.64], R4 ;  /* 0x0000000416003986 */ /* 0x0003e2000c101504 */
[----:B0-----:R-:W-:-:S03]  /*60050*/  IADD3 R28, R10, c[0x0][0x198], RZ ;  /* 0x000066000a1c7a10 */ /* 0x001fc60007ffe0ff */
[----:B------:R-:W5:Y:S01]  /*60060*/  LDL.LU R29, [R1+0x1dfc] ;  /* 0x001dfc00011d7983 */ /* 0x000f620000300800 */
[----:B-1----:R-:W-:Y:S01]  /*60070*/  PRMT R4, R11, 0x7632, R4 ;  /* 0x000076320b047816 */ /* 0x002fe20000000004 */
[----:B------:R-:W-:Y:S01]  /*60080*/  IMAD.WIDE R22, R28, 0x2, R2 ;  /* 0x000000021c167825 */ /* 0x000fe200078e0202 */
[----:B------:R-:W-:Y:S02]  /*60090*/  ISETP.LT.AND P0, PT, R7, c[0x0][0x178], !P6 ;  /* 0x00005e0007007a0c */ /* 0x000fe40007701270 */
[----:B------:R-:W-:Y:S02]  /*600a0*/  PRMT R25, R4, 0x7632, R25 ;  /* 0x0000763204197816 */ /* 0x000fe40000000019 */
[----:B------:R0:W-:Y:S01]  /*600b0*/  @P2 STG.E.U16 [R22.64], R4 ;  /* 0x0000000416002986 */ /* 0x0001e2000c101504 */
[----:B------:R-:W-:-:S03]  /*600c0*/  IMAD.WIDE R10, R28, 0x2, R20 ;  /* 0x000000021c0a7825 */ /* 0x000fc600078e0214 */
[----:B0-----:R-:W2:Y:S05]  /*600d0*/  LDL.LU R4, [R1+0xa0] ;  /* 0x0000a00001047983 */ /* 0x001eaa0000300800 */
[----:B------:R0:W-:Y:S01]  /*600e0*/  @P0 STG.E.U16 [R10.64], R25 ;  /* 0x000000190a000986 */ /* 0x0001e2000c101504 */
[----:B----4-:R-:W-:-:S03]  /*600f0*/  ISETP.GE.AND P2, PT, R24, c[0x0][0x17c], PT ;  /* 0x00005f0018007a0c */ /* 0x010fc60003f46270 */
[----:B------:R-:W4:Y:S04]  /*60100*/  LDL.LU R24, [R1+0x1e04] ;  /* 0x001e040001187983 */ /* 0x000f280000300800 */
[----:B0-----:R-:W3:Y:S04]  /*60110*/  LDL.LU.64 R10, [R1+0x1f10] ;  /* 0x001f1000010a7983 */ /* 0x001ee80000300a00 */
[----:B------:R-:W3:Y:S01]  /*60120*/  LDL.LU R25, [R1+0x1e08] ;  /* 0x001e080001197983 */ /* 0x000ee20000300800 */
[----:B------:R-:W-:Y:S02]  /*60130*/  ISETP.LT.AND P6, PT, R27, c[0x0][0x178], !P4 ;  /* 0x00005e001b007a0c */ /* 0x000fe400067c1270 */
[----:B------:R-:W-:-:S02]  /*60140*/  ISETP.LT.AND P4, PT, R7, c[0x0][0x178], !P4 ;  /* 0x00005e0007007a0c */ /* 0x000fc40006781270 */
[----:B------:R-:W-:Y:S02]  /*60150*/  IADD3 R0, R28, c[0x0][0x198], RZ ;  /* 0x000066001c007a10 */ /* 0x000fe40007ffe0ff */
[----:B-----5:R-:W-:-:S03]  /*60160*/  ISETP.GE.AND P3, PT, R29, c[0x0][0x17c], PT ;  /* 0x00005f001d007a0c */ /* 0x020fc60003f66270 */
[----:B------:R-:W-:-:S04]  /*60170*/  IMAD.WIDE R28, R0, 0x2, R2 ;  /* 0x00000002001c7825 */ /* 0x000fc800078e0202 */
[C-C-:B------:R-:W-:Y:S01]  /*60180*/  IMAD.WIDE R22, R0.reuse, 0x2, R20.reuse ;  /* 0x0000000200167825 */ /* 0x140fe200078e0214 */
[----:B------:R-:W-:Y:S02]  /*60190*/  IADD3 R0, R0, c[0x0][0x198], RZ ;  /* 0x0000660000007a10 */ /* 0x000fe40007ffe0ff */
[----:B------:R-:W-:Y:S02]  /*601a0*/  ISETP.LT.AND P0, PT, R27, c[0x0][0x178], !P5 ;  /* 0x00005e001b007a0c */ /* 0x000fe40006f01270 */
[----:B------:R-:W-:Y:S01]  /*601b0*/  ISETP.LT.AND P5, PT, R7, c[0x0][0x178], !P5 ;  /* 0x00005e0007007a0c */ /* 0x000fe20006fa1270 */
[----:B--2---:R0:W-:Y:S04]  /*601c0*/  @P6 STG.E.U16 [R28.64], R4 ;  /* 0x000000041c006986 */ /* 0x0041e8000c101504 */
[----:B------:R1:W-:Y:S01]  /*601d0*/  @P4 STG.E.U16 [R22.64], R8 ;  /* 0x0000000816004986 */ /* 0x0003e2000c101504 */
[----:B0-----:R-:W-:Y:S01]  /*601e0*/  IMAD.WIDE R28, R0, 0x2, R20 ;  /* 0x00000002001c7825 */ /* 0x001fe200078e0214 */
[----:B-1----:R-:W-:-:S03]  /*601f0*/  PRMT R8, R4, 0x7632, R8 ;  /* 0x0000763204087816 */ /* 0x002fc60000000008 */
[C---:B------:R-:W-:Y:S01]  /*60200*/  IMAD.WIDE R22, R0.reuse, 0x2, R2 ;  /* 0x0000000200167825 */ /* 0x040fe200078e0202 */
[----:B------:R-:W-:Y:S02]  /*60210*/  IADD3 R4, R0, c[0x0][0x198], RZ ;  /* 0x0000660000047a10 */ /* 0x000fe40007ffe0ff */
[----:B------:R-:W2:Y:S01]  /*60220*/  LDL.LU R0, [R1+0xc0] ;  /* 0x0000c00001007983 */ /* 0x000ea20000300800 */
[----:B------:R-:W-:-:S03]  /*60230*/  PRMT R26, R8, 0x7632, R26 ;  /* 0x00007632081a7816 */ /* 0x000fc6000000001a */
[----:B------:R-:W-:Y:S04]  /*60240*/  @P0 STG.E.U16 [R22.64], R8 ;  /* 0x0000000816000986 */ /* 0x000fe8000c101504 */
[----:B------:R0:W-:Y:S01]  /*60250*/  @P5 STG.E.U16 [R28.64], R26 ;  /* 0x0000001a1c005986 */ /* 0x0001e2000c101504 */
[----:B----4-:R-:W-:-:S03]  /*60260*/  ISETP.GE.AND P4, PT, R24, c[0x0][0x17c], PT ;  /* 0x00005f0018007a0c */ /* 0x010fc60003f86270 */
[----:B------:R-:W4:Y:S01]  /*60270*/  LDL.LU R24, [R1+0x1f0c] ;  /* 0x001f0c0001187983 */ /* 0x000f220000300800 */
[----:B---3--:R-:W-:-:S03]  /*60280*/  ISETP.GE.AND P0, PT, R25, c[0x0][0x17c], PT ;  /* 0x00005f0019007a0c */ /* 0x008fc60003f06270 */
[----:B------:R-:W3:Y:S04]  /*60290*/  LDL.LU R25, [R1+0x1f08] ;  /* 0x001f080001197983 */ /* 0x000ee80000300800 */
[----:B0-----:R-:W5:Y:S01]  /*602a0*/  LDL.LU R26, [R1+0x1e10] ;  /* 0x001e1000011a7983 */ /* 0x001f620000300800 */
[----:B------:R-:W-:Y:S02]  /*602b0*/  ISETP.LT.AND P6, PT, R27, c[0x0][0x178], !P1 ;  /* 0x00005e001b007a0c */ /* 0x000fe40004fc1270 */
[----:B------:R-:W-:Y:S01]  /*602c0*/  ISETP.LT.AND P1, PT, R7, c[0x0][0x178], !P1 ;  /* 0x00005e0007007a0c */ /* 0x000fe20004f21270 */
[C---:B------:R-:W-:Y:S01]  /*602d0*/  IMAD.WIDE R22, R4.reuse, 0x2, R2 ;  /* 0x0000000204167825 */ /* 0x040fe200078e0202 */
[----:B------:R-:W-:Y:S02]  /*602e0*/  ISETP.LT.AND P5, PT, R27, c[0x0][0x178], !P3 ;  /* 0x00005e001b007a0c */ /* 0x000fe40005fa1270 */
[----:B------:R-:W-:Y:S01]  /*602f0*/  ISETP.LT.AND P3, PT, R7, c[0x0][0x178], !P3 ;  /* 0x00005e0007007a0c */ /* 0x000fe20005f61270 */
[C---:B------:R-:W-:Y:S01]  /*60300*/  IMAD.WIDE R28, R4.reuse, 0x2, R20 ;  /* 0x00000002041c7825 */ /* 0x040fe200078e0214 */
[----:B------:R-:W-:-:S05]  /*60310*/  IADD3 R4, R4, c[0x0][0x198], RZ ;  /* 0x0000660004047a10 */ /* 0x000fca0007ffe0ff */
[----:B--2---:R0:W-:Y:S01]  /*60320*/  @P6 STG.E.U16 [R22.64], R0 ;  /* 0x0000000016006986 */ /* 0x0041e2000c101504 */
[----:B------:R-:W-:Y:S02]  /*60330*/  PRMT R8, R0, 0x7632, R8 ;  /* 0x0000763200087816 */ /* 0x000fe40000000008 */
[----:B------:R-:W-:Y:S01]  /*60340*/  ISETP.LT.AND P6, PT, R27, c[0x0][0x178], !P2 ;  /* 0x00005e001b007a0c */ /* 0x000fe200057c1270 */
[----:B------:R1:W-:Y:S01]  /*60350*/  @P1 STG.E.U16 [R28.64], R12 ;  /* 0x0000000c1c001986 */ /* 0x0003e2000c101504 */
[----:B------:R-:W-:Y:S02]  /*60360*/  ISETP.LT.AND P2, PT, R7, c[0x0][0x178], !P2 ;  /* 0x00005e0007007a0c */ /* 0x000fe40005741270 */
[C---:B0-----:R-:W-:Y:S01]  /*60370*/  IADD3 R0, R4.reuse, c[0x0][0x198], RZ ;  /* 0x0000660004007a10 */ /* 0x041fe20007ffe0ff */
[----:B------:R-:W-:-:S04]  /*60380*/  IMAD.WIDE R22, R4, 0x2, R20 ;  /* 0x0000000204167825 */ /* 0x000fc800078e0214 */
[----:B-1----:R-:W-:Y:S01]  /*60390*/  IMAD.WIDE R28, R4, 0x2, R2 ;  /* 0x00000002041c7825 */ /* 0x002fe200078e0202 */
[----:B------:R-:W-:Y:S01]  /*603a0*/  PRMT R12, R12, 0x7632, R12 ;  /* 0x000076320c0c7816 */ /* 0x000fe2000000000c */
[----:B------:R-:W2:Y:S04]  /*603b0*/  LDL.LU R4, [R1+0x1e0c] ;  /* 0x001e0c0001047983 */ /* 0x000ea80000300800 */
[----:B------:R0:W-:Y:S04]  /*603c0*/  @P5 STG.E.U16 [R28.64], R8 ;  /* 0x000000081c005986 */ /* 0x0001e8000c101504 */
[----:B------:R1:W-:Y:S01]  /*603d0*/  @P3 STG.E.U16 [R22.64], R12 ;  /* 0x0000000c16003986 */ /* 0x0003e2000c101504 */
[----:B0-----:R-:W-:-:S04]  /*603e0*/  IMAD.WIDE R28, R0, 0x2, R2 ;  /* 0x00000002001c7825 */ /* 0x001fc800078e0202 */
[----:B-1----:R-:W-:Y:S01]  /*603f0*/  IMAD.WIDE R22, R0, 0x2, R20 ;  /* 0x0000000200167825 */ /* 0x002fe200078e0214 */
[----:B------:R-:W-:Y:S01]  /*60400*/  PRMT R12, R16, 0x7632, R12 ;  /* 0x00007632100c7816 */ /* 0x000fe2000000000c */
[----:B----4-:R0:W-:Y:S01]  /*60410*/  @P6 STG.E.U16 [R28.64], R24 ;  /* 0x000000181c006986 */ /* 0x0101e2000c101504 */
[----:B------:R-:W-:-:S03]  /*60420*/  PRMT R8, R24, 0x7632, R8 ;  /* 0x0000763218087816 */ /* 0x000fc60000000008 */
[----:B------:R1:W-:Y:S01]  /*60430*/  @P2 STG.E.U16 [R22.64], R16 ;  /* 0x0000001016002986 */ /* 0x0003e2000c101504 */
[----:B-----5:R-:W-:-:S03]  /*60440*/  ISETP.GE.AND P5, PT, R26, c[0x0][0x17c], PT ;  /* 0x00005f001a007a0c */ /* 0x020fc60003fa6270 */
[----:B------:R-:W4:Y:S04]  /*60450*/  LDL.LU R26, [R1+0x1e18] ;  /* 0x001e1800011a7983 */ /* 0x000f280000300800 */
[----:B0-----:R-:W5:Y:S04]  /*60460*/  LDL.LU R24, [R1+0xb4] ;  /* 0x0000b40001187983 */ /* 0x001f680000300800 */
[----:B-1----:R-:W3:Y:S01]  /*60470*/  LDL.LU R16, [R1+0x1e14] ;  /* 0x001e140001107983 */ /* 0x002ee20000300800 */
[----:B------:R-:W-:Y:S02]  /*60480*/  ISETP.LT.AND P3, PT, R27, c[0x0][0x178], !P4 ;  /* 0x00005e001b007a0c */ /* 0x000fe40006761270 */
[----:B--2---:R-:W-:-:S02]  /*60490*/  ISETP.GE.AND P1, PT, R4, c[0x0][0x17c], PT ;  /* 0x00005f0004007a0c */ /* 0x004fc40003f26270 */
[----:B------:R-:W-:-:S05]  /*604a0*/  IADD3 R4, R0, c[0x0][0x198], RZ ;  /* 0x0000660000047a10 */ /* 0x000fca0007ffe0ff */
[----:B------:R-:W-:-:S05]  /*604b0*/  IMAD.WIDE R28, R4, 0x2, R2 ;  /* 0x00000002041c7825 */ /* 0x000fca00078e0202 */
[----:B------:R0:W-:Y:S01]  /*604c0*/  @P3 STG.E.U16 [R28.64], R8 ;  /* 0x000000081c003986 */ /* 0x0001e2000c101504 */
[----:B----4-:R-:W-:-:S03]  /*604d0*/  ISETP.GE.AND P3, PT, R26, c[0x0][0x17c], PT ;  /* 0x00005f001a007a0c */ /* 0x010fc60003f66270 */
[----:B------:R-:W2:Y:S01]  /*604e0*/  LDL.LU R26, [R1+0x1e1c] ;  /* 0x001e1c00011a7983 */ /* 0x000ea20000300800 */
[----:B---3--:R-:W-:-:S03]  /*604f0*/  ISETP.GE.AND P2, PT, R16, c[0x0][0x17c], PT ;  /* 0x00005f0010007a0c */ /* 0x008fc60003f46270 */
[----:B------:R-:W3:Y:S01]  /*60500*/  LDL.LU R16, [R1+0x1e20] ;  /* 0x001e200001107983 */ /* 0x000ee20000300800 */
[----:B------:R-:W-:Y:S02]  /*60510*/  ISETP.LT.AND P4, PT, R7, c[0x0][0x178], !P4 ;  /* 0x00005e0007007a0c */ /* 0x000fe40006781270 */
[----:B------:R-:W-:Y:S02]  /*60520*/  ISETP.LT.AND P6, PT, R27, c[0x0][0x178], !P0 ;  /* 0x00005e001b007a0c */ /* 0x000fe400047c1270 */
[----:B------:R-:W-:Y:S01]  /*60530*/  ISETP.LT.AND P0, PT, R7, c[0x0][0x178], !P0 ;  /* 0x00005e0007007a0c */ /* 0x000fe20004701270 */
[C---:B------:R-:W-:Y:S01]  /*60540*/  IMAD.WIDE R22, R4.reuse, 0x2, R20 ;  /* 0x0000000204167825 */ /* 0x040fe200078e0214 */
[----:B------:R-:W-:-:S05]  /*60550*/  IADD3 R0, R4, c[0x0][0x198], RZ ;  /* 0x0000660004007a10 */ /* 0x000fca0007ffe0ff */
[C---:B0-----:R-:W-:Y:S02]  /*60560*/  IMAD.WIDE R28, R0.reuse, 0x2, R2 ;  /* 0x00000002001c7825 */ /* 0x041fe400078e0202 */
[----:B------:R0:W-:Y:S04]  /*60570*/  @P4 STG.E.U16 [R22.64], R12 ;  /* 0x0000000c16004986 */ /* 0x0001e8000c101504 */
[----:B-----5:R1:W-:Y:S01]  /*60580*/  @P6 STG.E.U16 [R28.64], R24 ;  /* 0x000000181c006986 */ /* 0x0203e2000c101504 */
[C---:B0-----:R-:W-:Y:S01]  /*60590*/  IMAD.WIDE R22, R0.reuse, 0x2, R20 ;  /* 0x0000000200167825 */ /* 0x041fe200078e0214 */
[----:B------:R-:W-:-:S04]  /*605a0*/  IADD3 R0, R0, c[0x0][0x198], RZ ;  /* 0x0000660000007a10 */ /* 0x000fc80007ffe0ff */
[----:B------:R0:W-:Y:S01]  /*605b0*/  @P0 STG.E.U16 [R22.64], R5 ;  /* 0x0000000516000986 */ /* 0x0001e2000c101504 */
[C---:B-1----:R-:W-:Y:S01]  /*605c0*/  IMAD.WIDE R28, R0.reuse, 0x2, R2 ;  /* 0x00000002001c7825 */ /* 0x042fe200078e0202 */
[----:B------:R-:W-:Y:S02]  /*605d0*/  IADD3 R4, R0, c[0x0][0x198], RZ ;  /* 0x0000660000047a10 */ /* 0x000fe40007ffe0ff */
[----:B0-----:R-:W-:Y:S01]  /*605e0*/  PRMT R5, R24, 0x7632, R5 ;  /* 0x0000763218057816 */ /* 0x001fe20000000005 */
[----:B------:R-:W-:Y:S01]  /*605f0*/  IMAD.WIDE R22, R0, 0x2, R20 ;  /* 0x0000000200167825 */ /* 0x000fe200078e0214 */
[----:B------:R-:W4:Y:S04]  /*60600*/  LDL.LU R24, [R1+0xc4] ;  /* 0x0000c40001187983 */ /* 0x000f280000300800 */
[----:B------:R-:W5:Y:S01]  /*60610*/  LDL.LU R0, [R1+0xa4] ;  /* 0x0000a40001007983 */ /* 0x000f620000300800 */
[----:B------:R-:W-:-:S13]  /*60620*/  ISETP.LT.AND P4, PT, R27, c[0x0][0x178], !P1 ;  /* 0x00005e001b007a0c */ /* 0x000fda0004f81270 */
[----:B------:R0:W-:Y:S01]  /*60630*/  @P4 STG.E.U16 [R28.64], R5 ;  /* 0x000000051c004986 */ /* 0x0001e2000c101504 */
[----:B--2---:R-:W-:-:S03]  /*60640*/  ISETP.GE.AND P0, PT, R26, c[0x0][0x17c], PT ;  /* 0x00005f001a007a0c */ /* 0x004fc60003f06270 */
[----:B------:R-:W2:Y:S01]  /*60650*/  LDL.LU R26, [R1+0x1f04] ;  /* 0x001f0400011a7983 */ /* 0x000ea20000300800 */
[----:B---3--:R-:W-:-:S03]  /*60660*/  ISETP.GE.AND P4, PT, R16, c[0x0][0x17c], PT ;  /* 0x00005f0010007a0c */ /* 0x008fc60003f86270 */
[----:B------:R-:W3:Y:S01]  /*60670*/  LDL.LU R16, [R1+0x1e28] ;  /* 0x001e280001107983 */ /* 0x000ee20000300800 */
[----:B------:R-:W-:Y:S02]  /*60680*/  ISETP.LT.AND P1, PT, R7, c[0x0][0x178], !P1 ;  /* 0x00005e0007007a0c */ /* 0x000fe40004f21270 */
[----:B------:R-:W-:Y:S02]  /*60690*/  ISETP.LT.AND P6, PT, R27, c[0x0][0x178], !P5 ;  /* 0x00005e001b007a0c */ /* 0x000fe40006fc1270 */
[----:B------:R-:W-:Y:S02]  /*606a0*/  ISETP.LT.AND P5, PT, R7, c[0x0][0x178], !P5 ;  /* 0x00005e0007007a0c */ /* 0x000fe40006fa1270 */
[----:B------:R-:W-:Y:S01]  /*606b0*/  PRMT R8, R5, 0x7632, R8 ;  /* 0x0000763205087816 */ /* 0x000fe20000000008 */
[----:B0-----:R-:W-:-:S06]  /*606c0*/  IMAD.WIDE R28, R4, 0x2, R2 ;  /* 0x00000002041c7825 */ /* 0x001fcc00078e0202 */
[----:B------:R0:W-:Y:S01]  /*606d0*/  @P1 STG.E.U16 [R22.64], R8 ;  /* 0x0000000816001986 */ /* 0x0001e2000c101504 */
[----:B------:R-:W-:Y:S01]  /*606e0*/  ISETP.LT.AND P1, PT, R27, c[0x0][0x178], !P2 ;  /* 0x00005e001b007a0c */ /* 0x000fe20005721270 */
[C---:B0-----:R-:W-:Y:S01]  /*606f0*/  IMAD.WIDE R22, R4.reuse, 0x2, R20 ;  /* 0x0000000204167825 */ /* 0x041fe200078e0214 */
[----:B------:R-:W-:Y:S01]  /*60700*/  IADD3 R4, R4, c[0x0][0x198], RZ ;  /* 0x0000660004047a10 */ /* 0x000fe20007ffe0ff */
[----:B-----5:R0:W-:Y:S01]  /*60710*/  @P6 STG.E.U16 [R28.64], R0 ;  /* 0x000000001c006986 */ /* 0x0201e2000c101504 */
[----:B------:R-:W-:-:S03]  /*60720*/  PRMT R8, R0, 0x7632, R8 ;  /* 0x0000763200087816 */ /* 0x000fc60000000008 */
[----:B------:R1:W-:Y:S04]  /*60730*/  @P5 STG.E.U16 [R22.64], R9 ;  /* 0x0000000916005986 */ /* 0x0003e8000c101504 */
[----:B0-----:R-:W5:Y:S01]  /*60740*/  LDL.LU R29, [R1+0x1e24] ;  /* 0x001e2400011d7983 */ /* 0x001f620000300800 */
[----:B-1----:R-:W-:-:S03]  /*60750*/  IMAD.WIDE R22, R4, 0x2, R2 ;  /* 0x0000000204167825 */ /* 0x002fc600078e0202 */
[----:B------:R-:W2:Y:S04]  /*60760*/  LDL.LU R28, [R1+0x1e2c] ;  /* 0x001e2c00011c7983 */ /* 0x000ea80000300800 */
[----:B------:R0:W-:Y:S04]  /*60770*/  @P1 STG.E.U16 [R22.64], R8 ;  /* 0x0000000816001986 */ /* 0x0001e8000c101504 */
[----:B0-----:R-:W2:Y:S04]  /*60780*/  LDL.LU R23, [R1+0x1e30] ;  /* 0x001e300001177983 */ /* 0x001ea80000300800 */
[----:B------:R-:W2:Y:S01]  /*60790*/  LDL.LU R22, [R1+0x1e34] ;  /* 0x001e340001167983 */ /* 0x000ea20000300800 */
[----:B------:R-:W-:-:S02]  /*607a0*/  ISETP.LT.AND P2, PT, R7, c[0x0][0x178], !P2 ;  /* 0x00005e0007007a0c */ /* 0x000fc40005741270 */
[----:B------:R-:W-:Y:S02]  /*607b0*/  ISETP.LT.AND P5, PT, R27, c[0x0][0x178], !P3 ;  /* 0x00005e001b007a0c */ /* 0x000fe40005fa1270 */
[C---:B------:R-:W-:Y:S01]  /*607c0*/  IADD3 R0, R4.reuse, c[0x0][0x198], RZ ;  /* 0x0000660004007a10 */ /* 0x040fe20007ffe0ff */
[----:B------:R-:W-:Y:S01]  /*607d0*/  IMAD.WIDE R4, R4, 0x2, R20 ;  /* 0x0000000204047825 */ /* 0x000fe200078e0214 */
[----:B------:R-:W-:-:S03]  /*607e0*/  PRMT R12, R9, 0x7632, R12 ;  /* 0x00007632090c7816 */ /* 0x000fc6000000000c */
[----:B------:R-:W-:-:S04]  /*607f0*/  IMAD.WIDE R8, R0, 0x2, R2 ;  /* 0x0000000200087825 */ /* 0x000fc800078e0202 */
[----:B------:R0:W-:Y:S04]  /*60800*/  @P2 STG.E.U16 [R4.64], R12 ;  /* 0x0000000c04002986 */ /* 0x0001e8000c101504 */
[----:B----4-:R1:W-:Y:S01]  /*60810*/  @P5 STG.E.U16 [R8.64], R24 ;  /* 0x0000001808005986 */ /* 0x0103e2000c101504 */
[----:B0-----:R-:W-:Y:S02]  /*60820*/  PRMT R12, R24, 0x7632, R12 ;  /* 0x00007632180c7816 */ /* 0x001fe4000000000c */
[----:B---3--:R-:W-:Y:S02]  /*60830*/  ISETP.GE.AND P1, PT, R16, c[0x0][0x17c], PT ;  /* 0x00005f0010007a0c */ /* 0x008fe40003f26270 */
[----:B------:R-:W3:Y:S04]  /*60840*/  LDL.LU R16, [R1+0x1e38] ;  /* 0x001e380001107983 */ /* 0x000ee80000300800 */
[----:B-1----:R-:W4:Y:S01]  /*60850*/  LDL.LU R24, [R1+0xb8] ;  /* 0x0000b80001187983 */ /* 0x002f220000300800 */
[----:B------:R-:W-:-:S02]  /*60860*/  ISETP.LT.AND P3, PT, R7, c[0x0][0x178], !P3 ;  /* 0x00005e0007007a0c */ /* 0x000fc40005f61270 */
[----:B------:R-:W-:Y:S01]  /*60870*/  ISETP.LT.AND P2, PT, R27, c[0x0][0x178], !P0 ;  /* 0x00005e001b007a0c */ /* 0x000fe20004741270 */
[C---:B------:R-:W-:Y:S01]  /*60880*/  IMAD.WIDE R4, R0.reuse, 0x2, R20 ;  /* 0x0000000200047825 */ /* 0x040fe200078e0214 */
[----:B------:R-:W-:Y:S02]  /*60890*/  ISETP.LT.AND P0, PT, R7, c[0x0][0x178], !P0 ;  /* 0x00005e0007007a0c */ /* 0x000fe40004701270 */
[----:B------:R-:W-:Y:S02]  /*608a0*/  IADD3 R8, R0, c[0x0][0x198], RZ ;  /* 0x0000660000087a10 */ /* 0x000fe40007ffe0ff */
[----:B------:R-:W-:Y:S02]  /*608b0*/  ISETP.LT.AND P5, PT, R27, c[0x0][0x178], !P4 ;  /* 0x00005e001b007a0c */ /* 0x000fe400067a1270 */
[----:B------:R-:W-:Y:S02]  /*608c0*/  ISETP.LT.AND P4, PT, R7, c[0x0][0x178], !P4 ;  /* 0x00005e0007007a0c */ /* 0x000fe40006781270 */
[C---:B------:R-:W-:Y:S01]  /*608d0*/  IADD3 R0, R8.reuse, c[0x0][0x198], RZ ;  /* 0x0000660008007a10 */ /* 0x040fe20007ffe0ff */
[----:B------:R0:W-:Y:S02]  /*608e0*/  @P3 STG.E.U16 [R4.64], R13 ;  /* 0x0000000d04003986 */ /* 0x0001e4000c101504 */
[----:B0-----:R-:W-:Y:S01]  /*608f0*/  IMAD.WIDE R4, R8, 0x2, R2 ;  /* 0x0000000208047825 */ /* 0x001fe200078e0202 */
[----:B------:R-:W-:-:S03]  /*60900*/  PRMT R13, R13, 0x7632, R13 ;  /* 0x000076320d0d7816 */ /* 0x000fc6000000000d */
[----:B------:R-:W-:Y:S01]  /*60910*/  IMAD.WIDE R8, R8, 0x2, R20 ;  /* 0x0000000208087825 */ /* 0x000fe200078e0214 */
[----:B------:R0:W-:Y:S04]  /*60920*/  @P2 STG.E.U16 [R4.64], R12 ;  /* 0x0000000c04002986 */ /* 0x0001e8000c101504 */
[----:B------:R1:W-:Y:S01]  /*60930*/  @P0 STG.E.U16 [R8.64], R13 ;  /* 0x0000000d08000986 */ /* 0x0003e2000c101504 */
[----:B0-----:R-:W-:-:S04]  /*60940*/  IMAD.WIDE R4, R0, 0x2, R2 ;  /* 0x0000000200047825 */ /* 0x001fc800078e0202 */
[----:B-1----:R-:W-:Y:S01]  /*60950*/  IMAD.WIDE R8, R0, 0x2, R20 ;  /* 0x0000000200087825 */ /* 0x002fe200078e0214 */
[----:B------:R0:W-:Y:S04]  /*60960*/  @P5 STG.E.U16 [R4.64], R25 ;  /* 0x0000001904005986 */ /* 0x0001e8000c101504 */
[----:B------:R1:W-:Y:S01]  /*60970*/  @P4 STG.E.U16 [R8.64], R17 ;  /* 0x0000001108004986 */ /* 0x0003e2000c101504 */
[----:B-----5:R-:W-:-:S03]  /*60980*/  ISETP.GE.AND P6, PT, R29, c[0x0][0x17c], PT ;  /* 0x00005f001d007a0c */ /* 0x020fc60003fc6270 */
[----:B------:R-:W5:Y:S01]  /*60990*/  LDL.LU R29, [R1+0xa8] ;  /* 0x0000a800011d7983 */ /* 0x000f620000300800 */
[----:B0-----:R-:W-:-:S03]  /*609a0*/  PRMT R5, R25, 0x7632, R5 ;  /* 0x0000763219057816 */ /* 0x001fc60000000005 */
[----:B------:R-:W5:Y:S01]  /*609b0*/  LDL.LU R25, [R1+0x1e3c] ;  /* 0x001e3c0001197983 */ /* 0x000f620000300800 */
[----:B--2---:R-:W-:-:S03]  /*609c0*/  ISETP.GE.AND P4, PT, R22, c[0x0][0x17c], PT ;  /* 0x00005f0016007a0c */ /* 0x004fc60003f86270 */
[----:B------:R-:W2:Y:S01]  /*609d0*/  LDL.LU R22, [R1+0x1e40] ;  /* 0x001e400001167983 */ /* 0x000ea20000300800 */
[----:B------:R-:W-:Y:S02]  /*609e0*/  ISETP.LT.AND P0, PT, R27, c[0x0][0x178], !P6 ;  /* 0x00005e001b007a0c */ /* 0x000fe40007701270 */
[----:B------:R-:W-:-:S05]  /*609f0*/  IADD3 R0, R0, c[0x0][0x198], RZ ;  /* 0x0000660000007a10 */ /* 0x000fca0007ffe0ff */
[----:B-1----:R-:W-:Y:S01]  /*60a00*/  IMAD.WIDE R8, R0, 0x2, R2 ;  /* 0x0000000200087825 */ /* 0x002fe200078e0202 */
[----:B------:R-:W-:Y:S02]  /*60a10*/  ISETP.GE.AND P2, PT, R23, c[0x0][0x17c], PT ;  /* 0x00005f0017007a0c */ /* 0x000fe40003f46270 */
[----:B------:R-:W2:Y:S04]  /*60a20*/  LDL.LU R23, [R1+0x1e44] ;  /* 0x001e440001177983 */ /* 0x000ea80000300800 */
[----:B------:R0:W-:Y:S01]  /*60a30*/  @P0 STG.E.U16 [R8.64], R5 ;  /* 0x0000000508000986 */ /* 0x0001e2000c101504 */
[----:B------:R-:W-:Y:S02]  /*60a40*/  ISETP.LT.AND P6, PT, R7, c[0x0][0x178], !P6 ;  /* 0x00005e0007007a0c */ /* 0x000fe400077c1270 */
[----:B------:R-:W-:-:S02]  /*60a50*/  ISETP.LT.AND P5, PT, R27, c[0x0][0x178], !P1 ;  /* 0x00005e001b007a0c */ /* 0x000fc40004fa1270 */
[C---:B------:R-:W-:Y:S01]  /*60a60*/  IADD3 R4, R0.reuse, c[0x0][0x198], RZ ;  /* 0x0000660000047a10 */ /* 0x040fe20007ffe0ff */
[----:B------:R-:W-:Y:S01]  /*60a70*/  IMAD.WIDE R12, R0, 0x2, R20 ;  /* 0x00000002000c7825 */ /* 0x000fe200078e0214 */
[----:B------:R-:W-:-:S03]  /*60a80*/  PRMT R17, R17, 0x7632, R17 ;  /* 0x0000763211117816 */ /* 0x000fc60000000011 */
[----:B0-----:R-:W-:-:S04]  /*60a90*/  IMAD.WIDE R8, R4, 0x2, R2 ;  /* 0x0000000204087825 */ /* 0x001fc800078e0202 */
[----:B------:R-:W-:Y:S01]  /*60aa0*/  @P6 STG.E.U16 [R12.64], R17 ;  /* 0x000000110c006986 */ /* 0x000fe2000c101504 */
[----:B---3--:R-:W-:-:S03]  /*60ab0*/  ISETP.GE.AND P0, PT, R16, c[0x0][0x17c], PT ;  /* 0x00005f0010007a0c */ /* 0x008fc60003f06270 */
[----:B------:R-:W3:Y:S01]  /*60ac0*/  LDL.LU R16, [R1+0x1e48] ;  /* 0x001e480001107983 */ /* 0x000ee20000300800 */
[----:B----4-:R-:W-:-:S03]  /*60ad0*/  PRMT R5, R24, 0x7632, R5 ;  /* 0x0000763218057816 */ /* 0x010fc60000000005 */
[----:B------:R0:W-:Y:S04]  /*60ae0*/  @P5 STG.E.U16 [R8.64], R24 ;  /* 0x0000001808005986 */ /* 0x0001e8000c101504 */
[----:B0-----:R-:W4:Y:S01]  /*60af0*/  LDL.LU R24, [R1+0xc8] ;  /* 0x0000c80001187983 */ /* 0x001f220000300800 */
[----:B------:R-:W-:Y:S02]  /*60b00*/  ISETP.LT.AND P1, PT, R7, c[0x0][0x178], !P1 ;  /* 0x00005e0007007a0c */ /* 0x000fe40004f21270 */
[----:B------:R-:W-:Y:S01]  /*60b10*/  ISETP.GE.AND P3, PT, R28, c[0x0][0x17c], PT ;  /* 0x00005f001c007a0c */ /* 0x000fe20003f66270 */
[----:B------:R-:W-:-:S03]  /*60b20*/  IMAD.WIDE R12, R4, 0x2, R20 ;  /* 0x00000002040c7825 */ /* 0x000fc600078e0214 */
[----:B------:R-:W-:Y:S02]  /*60b30*/  ISETP.LT.AND P6, PT, R27, c[0x0][0x178], !P3 ;  /* 0x00005e001b007a0c */ /* 0x000fe40005fc1270 */
[----:B------:R-:W-:Y:S02]  /*60b40*/  ISETP.LT.AND P3, PT, R7, c[0x0][0x178], !P3 ;  /* 0x00005e0007007a0c */ /* 0x000fe40005f61270 */
[----:B------:R-:W-:Y:S02]  /*60b50*/  IADD3 R0, R4, c[0x0][0x198], RZ ;  /* 0x0000660004007a10 */ /* 0x000fe40007ffe0ff */
[----:B------:R-:W-:Y:S01]  /*60b60*/  ISETP.LT.AND P5, PT, R27, c[0x0][0x178], !P2 ;  /* 0x00005e001b007a0c */ /* 0x000fe200057a1270 */
[----:B------:R0:W-:Y:S01]  /*60b70*/  @P1 STG.E.U16 [R12.64], R6 ;  /* 0x000000060c001986 */ /* 0x0001e2000c101504 */
[----:B------:R-:W-:Y:S01]  /*60b80*/  ISETP.LT.AND P2, PT, R7, c[0x0][0x178], !P2 ;  /* 0x00005e0007007a0c */ /* 0x000fe20005741270 */
[C---:B------:R-:W-:Y:S01]  /*60b90*/  IMAD.WIDE R8, R0.reuse, 0x2, R2 ;  /* 0x0000000200087825 */ /* 0x040fe200078e0202 */
[----:B------:R-:W-:-:S04]  /*60ba0*/  IADD3 R4, R0, c[0x0][0x198], RZ ;  /* 0x0000660000047a10 */ /* 0x000fc80007ffe0ff */
[----:B------:R1:W-:Y:S01]  /*60bb0*/  @P6 STG.E.U16 [R8.64], R5 ;  /* 0x0000000508006986 */ /* 0x0003e2000c101504 */
[----:B0-----:R-:W-:Y:S01]  /*60bc0*/  PRMT R6, R6, 0x7632, R6 ;  /* 0x0000763206067816 */ /* 0x001fe20000000006 */
[----:B------:R-:W-:-:S05]  /*60bd0*/  IMAD.WIDE R12, R0, 0x2, R20 ;  /* 0x00000002000c7825 */ /* 0x000fca00078e0214 */
[----:B------:R0:W-:Y:S01]  /*60be0*/  @P3 STG.E.U16 [R12.64], R6 ;  /* 0x000000060c003986 */ /* 0x0001e2000c101504 */
[----:B-1----:R-:W-:-:S04]  /*60bf0*/  IMAD.WIDE R8, R4, 0x2, R2 ;  /* 0x0000000204087825 */ /* 0x002fc800078e0202 */
[----:B0-----:R-:W-:Y:S01]  /*60c00*/  IMAD.WIDE R12, R4, 0x2, R20 ;  /* 0x00000002040c7825 */ /* 0x001fe200078e0214 */
[----:B-----5:R-:W-:Y:S04]  /*60c10*/  @P5 STG.E.U16 [R8.64], R29 ;  /* 0x0000001d08005986 */ /* 0x020fe8000c101504 */
[----:B------:R0:W-:Y:S01]  /*60c20*/  @P2 STG.E.U16 [R12.64], R10 ;  /* 0x0000000a0c002986 */ /* 0x0001e2000c101504 */
[----:B--2---:R-:W-:-:S03]  /*60c30*/  ISETP.GE.AND P6, PT, R22, c[0x0][0x17c], PT ;  /* 0x00005f0016007a0c */ /* 0x004fc60003fc6270 */
[----:B------:R-:W2:Y:S04]  /*60c40*/  LDL.LU R22, [R1+0x1e4c] ;  /* 0x001e4c0001167983 */ /* 0x000ea80000300800 */
[----:B------:R-:W5:Y:S04]  /*60c50*/  LDL.LU R17, [R1+0x1e50] ;  /* 0x001e500001117983 */ /* 0x000f680000300800 */
[----:B0-----:R-:W2:Y:S01]  /*60c60*/  LDL.LU R13, [R1+0x1e54] ;  /* 0x001e5400010d7983 */ /* 0x001ea20000300800 */
[----:B------:R-:W-:Y:S02]  /*60c70*/  ISETP.LT.AND P3, PT, R27, c[0x0][0x178], !P4 ;  /* 0x00005e001b007a0c */ /* 0x000fe40006761270 */
[----:B------:R-:W-:-:S02]  /*60c80*/  IADD3 R4, R4, c[0x0][0x198], RZ ;  /* 0x0000660004047a10 */ /* 0x000fc40007ffe0ff */
[----:B------:R-:W-:-:S03]  /*60c90*/  PRMT R10, R29, 0x7632, R10 ;  /* 0x000076321d0a7816 */ /* 0x000fc6000000000a */
[----:B------:R-:W-:-:S06]  /*60ca0*/  IMAD.WIDE R8, R4, 0x2, R2 ;  /* 0x0000000204087825 */ /* 0x000fcc00078e0202 */
[----:B------:R0:W-:Y:S01]  /*60cb0*/  @P3 STG.E.U16 [R8.64], R10 ;  /* 0x0000000a08003986 */ /* 0x0001e2000c101504 */
[----:B------:R-:W-:Y:S02]  /*60cc0*/  ISETP.LT.AND P4, PT, R7, c[0x0][0x178], !P4 ;  /* 0x00005e0007007a0c */ /* 0x000fe40006781270 */
[----:B------:R-:W-:Y:S02]  /*60cd0*/  ISETP.LT.AND P2, PT, R27, c[0x0][0x178], !P0 ;  /* 0x00005e001b007a0c */ /* 0x000fe40004741270 */
[C---:B------:R-:W-:Y:S01]  /*60ce0*/  IADD3 R0, R4.reuse, c[0x0][0x198], RZ ;  /* 0x0000660004007a10 */ /* 0x040fe20007ffe0ff */
[----:B------:R-:W-:Y:S01]  /*60cf0*/  IMAD.WIDE R4, R4, 0x2, R20 ;  /* 0x0000000204047825 */ /* 0x000fe200078e0214 */
[----:B------:R-:W-:-:S03]  /*60d00*/  PRMT R6, R10, 0x7632, R6 ;  /* 0x000076320a067816 */ /* 0x000fc60000000006 */
[----:B0-----:R-:W-:-:S04]  /*60d10*/  IMAD.WIDE R8, R0, 0x2, R2 ;  /* 0x0000000200087825 */ /* 0x001fc800078e0202 */
[----:B------:R-:W-:Y:S01]  /*60d20*/  @P4 STG.E.U16 [R4.64], R6 ;  /* 0x0000000604004986 */ /* 0x000fe2000c101504 */
[----:B---3--:R-:W-:-:S03]  /*60d30*/  ISETP.GE.AND P3, PT, R16, c[0x0][0x17c], PT ;  /* 0x00005f0010007a0c */ /* 0x008fc60003f66270 */
[----:B------:R-:W3:Y:S04]  /*60d40*/  LDL.LU R16, [R1+0x1e58] ;  /* 0x001e580001107983 */ /* 0x000ee80000300800 */
[----:B----4-:R0:W-:Y:S01]  /*60d50*/  @P2 STG.E.U16 [R8.64], R24 ;  /* 0x0000001808002986 */ /* 0x0101e2000c101504 */
[----:B------:R-:W-:-:S03]  /*60d60*/  PRMT R12, R24, 0x7632, R12 ;  /* 0x00007632180c7816 */ /* 0x000fc6000000000c */
[----:B0-----:R-:W4:Y:S01]  /*60d70*/  LDL.LU R24, [R1+0xbc] ;  /* 0x0000bc0001187983 */ /* 0x001f220000300800 */
[----:B------:R-:W-:Y:S02]  /*60d80*/  ISETP.LT.AND P0, PT, R7, c[0x0][0x178], !P0 ;  /* 0x00005e0007007a0c */ /* 0x000fe40004701270 */
[----:B------:R-:W-:Y:S01]  /*60d90*/  ISETP.GE.AND P1, PT, R25, c[0x0][0x17c], PT ;  /* 0x00005f0019007a0c */ /* 0x000fe20003f26270 */
[----:B------:R-:W-:-:S03]  /*60da0*/  IMAD.WIDE R4, R0, 0x2, R20 ;  /* 0x0000000200047825 */ /* 0x000fc600078e0214 */
[----:B------:R-:W-:Y:S02]  /*60db0*/  ISETP.LT.AND P4, PT, R27, c[0x0][0x178], !P1 ;  /* 0x00005e001b007a0c */ /* 0x000fe40004f81270 */
[----:B------:R-:W-:Y:S02]  /*60dc0*/  ISETP.LT.AND P1, PT, R7, c[0x0][0x178], !P1 ;  /* 0x00005e0007007a0c */ /* 0x000fe40004f21270 */
[----:B------:R-:W-:-:S03]  /*60dd0*/  IADD3 R6, R0, c[0x0][0x198], RZ ;  /* 0x0000660000067a10 */ /* 0x000fc60007ffe0ff */
[----:B------:R0:W-:Y:S01]  /*60de0*/  @P0 STG.E.U16 [R4.64], R14 ;  /* 0x0000000e04000986 */ /* 0x0001e2000c101504 */
[----:B------:R-:W-:Y:S01]  /*60df0*/  ISETP.LT.AND P0, PT, R27, c[0x0][0x178], !P6 ;  /* 0x00005e001b007a0c */ /* 0x000fe20007701270 */
[C---:B------:R-:W-:Y:S01]  /*60e00*/  IMAD.WIDE R8, R6.reuse, 0x2, R2 ;  /* 0x0000000206087825 */ /* 0x040fe200078e0202 */
[----:B------:R-:W-:Y:S02]  /*60e10*/  IADD3 R0, R6, c[0x0][0x198], RZ ;  /* 0x0000660006007a10 */ /* 0x000fe40007ffe0ff */
[----:B------:R-:W-:Y:S02]  /*60e20*/  PRMT R10, R14, 0x7632, R10 ;  /* 0x000076320e0a7816 */ /* 0x000fe4000000000a */
[----:B------:R-:W-:Y:S01]  /*60e30*/  ISETP.GE.AND P5, PT, R23, c[0x0][0x17c], PT ;  /* 0x00005f0017007a0c */ /* 0x000fe20003fa6270 */
[----:B------:R1:W-:Y:S01]  /*60e40*/  @P4 STG.E.U16 [R8.64], R12 ;  /* 0x0000000c08004986 */ /* 0x0003e2000c101504 */
[----:B0-----:R-:W-:Y:S01]  /*60e50*/  IMAD.WIDE R4, R6, 0x2, R20 ;  /* 0x0000000206047825 */ /* 0x001fe200078e0214 */
[----:B------:R-:W-:-:S04]  /*60e60*/  ISETP.LT.AND P6, PT, R7, c[0x0][0x178], !P6 ;  /* 0x00005e0007007a0c */ /* 0x000fc800077c1270 */
[----:B------:R0:W-:Y:S01]  /*60e70*/  @P1 STG.E.U16 [R4.64], R10 ;  /* 0x0000000a04001986 */ /* 0x0001e2000c101504 */
[----:B------:R-:W-:Y:S01]  /*60e80*/  ISETP.LT.AND P1, PT, R27, c[0x0][0x178], !P5 ;  /* 0x00005e001b007a0c */ /* 0x000fe20006f21270 */
[----:B-1----:R-:W-:Y:S01]  /*60e90*/  IMAD.WIDE R8, R0, 0x2, R2 ;  /* 0x0000000200087825 */ /* 0x002fe200078e0202 */
[----:B------:R-:W-:Y:S02]  /*60ea0*/  ISETP.LT.AND P5, PT, R7, c[0x0][0x178], !P5 ;  /* 0x00005e0007007a0c */ /* 0x000fe40006fa1270 */
[----:B------:R-:W4:Y:S04]  /*60eb0*/  LDL.LU R7, [R1+0x1f00] ;  /* 0x001f000001077983 */ /* 0x000f280000300800 */
[----:B------:R1:W-:Y:S01]  /*60ec0*/  @P0 STG.E.U16 [R8.64], R26 ;  /* 0x0000001a08000986 */ /* 0x0003e2000c101504 */
[----:B0-----:R-:W-:-:S02]  /*60ed0*/  PRMT R10, R26, 0x7632, R10 ;  /* 0x000076321a0a7816 */ /* 0x001fc4000000000a */
[----:B-----5:R-:W-:Y:S02]  /*60ee0*/  ISETP.GE.AND P4, PT, R17, c[0x0][0x17c], PT ;  /* 0x00005f0011007a0c */ /* 0x020fe40003f86270 */
[----:B------:R-:W5:Y:S01]  /*60ef0*/  LDL.LU R17, [R1+0x1e5c] ;  /* 0x001e5c0001117983 */ /* 0x000f620000300800 */
[----:B--2---:R-:W-:-:S03]  /*60f00*/  ISETP.GE.AND P0, PT, R13, c[0x0][0x17c], PT ;  /* 0x00005f000d007a0c */ /* 0x004fc60003f06270 */
[----:B------:R-:W2:Y:S04]  /*60f10*/  LDL.LU R14, [R1+0x1e60] ;  /* 0x001e6000010e7983 */ /* 0x000ea80000300800 */
[----:B------:R-:W2:Y:S04]  /*60f20*/  LDL.LU R13, [R1+0x1e64] ;  /* 0x001e6400010d7983 */ /* 0x000ea80000300800 */
[----:B------:R-:W2:Y:S04]  /*60f30*/  LDL.LU R29, [R1+0xac] ;  /* 0x0000ac00011d7983 */ /* 0x000ea80000300800 */
[----:B-1----:R-:W2:Y:S01]  /*60f40*/  LDL R26, [R1+0x9d0] ;  /* 0x0009d000011a7983 */ /* 0x002ea20000100800 */
[C---:B------:R-:W-:Y:S01]  /*60f50*/  IMAD.WIDE R4, R0.reuse, 0x2, R20 ;  /* 0x0000000200047825 */ /* 0x040fe200078e0214 */
[----:B------:R-:W-:-:S04]  /*60f60*/  IADD3 R0, R0, c[0x0][0x198], RZ ;  /* 0x0000660000007a10 */ /* 0x000fc80007ffe0ff */
[----:B------:R0:W-:Y:S02]  /*60f70*/  @P6 STG.E.U16 [R4.64], R18 ;  /* 0x0000001204006986 */ /* 0x0001e4000c101504 */
[----:B0-----:R-:W-:-:S05]  /*60f80*/  IMAD.WIDE R4, R0, 0x2, R2 ;  /* 0x0000000200047825 */ /* 0x001fca00078e0202 */
[----:B------:R0:W-:Y:S01]  /*60f90*/  @P1 STG.E.U16 [R4.64], R10 ;  /* 0x0000000a04001986 */ /* 0x0001e2000c101504 */
[----:B------:R-:W-:Y:S02]  /*60fa0*/  ISETP.LT.AND P6, PT, R27, c[0x0][0x178], !P3 ;  /* 0x00005e001b007a0c */ /* 0x000fe40005fc1270 */
[C---:B------:R-:W-:Y:S01]  /*60fb0*/  IADD3 R6, R0.reuse, c[0x0][0x198], RZ ;  /* 0x0000660000067a10 */ /* 0x040fe20007ffe0ff */
[----:B------:R-:W-:Y:S01]  /*60fc0*/  IMAD.WIDE R8, R0, 0x2, R20 ;  /* 0x0000000200087825 */ /* 0x000fe200078e0214 */
[----:B------:R-:W-:-:S03]  /*60fd0*/  PRMT R12, R18, 0x7632, R12 ;  /* 0x00007632120c7816 */ /* 0x000fc6000000000c */
[----:B0-----:R-:W-:Y:S02]  /*60fe0*/  IMAD.WIDE R4, R6, 0x2, R2 ;  /* 0x0000000206047825 */ /* 0x001fe400078e0202 */
[----:B------:R-:W-:Y:S01]  /*60ff0*/  @P5 STG.E.U16 [R8.64], R12 ;  /* 0x0000000c08005986 */ /* 0x000fe2000c101504 */
[----:B---3--:R-:W-:-:S03]  /*61000*/  ISETP.GE.AND P1, PT, R16, c[0x0][0x17c], PT ;  /* 0x00005f0010007a0c */ /* 0x008fc60003f26270 */
[----:B------:R-:W3:Y:S01]  /*61010*/  LDL.LU R16, [R1+0x1e68] ;  /* 0x001e680001107983 */ /* 0x000ee20000300800 */
[----:B----4-:R-:W-:-:S03]  /*61020*/  PRMT R0, R24, 0x7632, R0 ;  /* 0x0000763218007816 */ /* 0x010fc60000000000 */
[----:B------:R0:W-:Y:S04]  /*61030*/  @P6 STG.E.U16 [R4.64], R24 ;  /* 0x0000001804006986 */ /* 0x0001e8000c101504 */
[----:B0-----:R-:W4:Y:S01]  /*61040*/  LDL.LU R24, [R1+0xcc] ;  /* 0x0000cc0001187983 */ /* 0x001f220000300800 */
[----:B------:R-:W-:Y:S01]  /*61050*/  ISETP.GE.AND P2, PT, R22, c[0x0][0x17c], PT ;  /* 0x00005f0016007a0c */ /* 0x000fe20003f46270 */
[----:B------:R-:W-:-:S03]  /*61060*/  IMAD.WIDE R8, R6, 0x2, R20 ;  /* 0x0000000206087825 */ /* 0x000fc600078e0214 */
[C---:B------:R-:W-:Y:S02]  /*61070*/  ISETP.LT.AND P5, PT, R27.reuse, c[0x0][0x178], !P2 ;  /* 0x00005e001b007a0c */ /* 0x040fe400057a1270 */
[----:B------:R-:W-:Y:S02]  /*61080*/  IADD3 R6, R6, c[0x0][0x198], RZ ;  /* 0x0000660006067a10 */ /* 0x000fe40007ffe0ff */
[----:B------:R-:W-:-:S03]  /*61090*/  ISETP.LT.AND P6, PT, R27, c[0x0][0x178], !P4 ;  /* 0x00005e001b007a0c */ /* 0x000fc600067c1270 */
[C---:B------:R-:W-:Y:S01]  /*610a0*/  IMAD.WIDE R4, R6.reuse, 0x2, R2 ;  /* 0x0000000206047825 */ /* 0x040fe200078e0202 */
[----:B------:R-:W-:Y:S02]  /*610b0*/  IADD3 R12, R6, c[0x0][0x198], RZ ;  /* 0x00006600060c7a10 */ /* 0x000fe40007ffe0ff */
[----:B------:R-:W-:Y:S02]  /*610c0*/  PRMT R10, R7, 0x7632, R10 ;  /* 0x00007632070a7816 */ /* 0x000fe4000000000a */
[C---:B--2---:R-:W-:Y:S02]  /*610d0*/  ISETP.LT.AND P3, PT, R26.reuse, c[0x0][0x178], !P3 ;  /* 0x00005e001a007a0c */ /* 0x044fe40005f61270 */
[C---:B------:R-:W-:Y:S02]  /*610e0*/  ISETP.LT.AND P2, PT, R26.reuse, c[0x0][0x178], !P2 ;  /* 0x00005e001a007a0c */ /* 0x040fe40005741270 */
[----:B------:R-:W-:-:S09]  /*610f0*/  ISETP.LT.AND P4, PT, R26, c[0x0][0x178], !P4 ;  /* 0x00005e001a007a0c */ /* 0x000fd20006781270 */
[----:B------:R0:W-:Y:S04]  /*61100*/  @P3 STG.E.U16 [R8.64], R7 ;  /* 0x0000000708003986 */ /* 0x0001e8000c101504 */
[----:B------:R1:W-:Y:S01]  /*61110*/  @P5 STG.E.U16 [R4.64], R0 ;  /* 0x0000000004005986 */ /* 0x0003e2000c101504 */
[----:B------:R-:W-:Y:S01]  /*61120*/  ISETP.LT.AND P5, PT, R27, c[0x0][0x178], !P0 ;  /* 0x00005e001b007a0c */ /* 0x000fe200047a1270 */
[----:B0-----:R-:W-:-:S04]  /*61130*/  IMAD.WIDE R6, R6, 0x2, R20 ;  /* 0x0000000206067825 */ /* 0x001fc800078e0214 */
[C---:B------:R-:W-:Y:S01]  /*61140*/  IMAD.WIDE R8, R12.reuse, 0x2, R2 ;  /* 0x000000020c087825 */ /* 0x040fe200078e0202 */
[C---:B-1----:R-:W-:Y:S01]  /*61150*/  IADD3 R0, R12.reuse, c[0x0][0x198], RZ ;  /* 0x000066000c007a10 */ /* 0x042fe20007ffe0ff */
[----:B------:R0:W-:Y:S02]  /*61160*/  @P2 STG.E.U16 [R6.64], R10 ;  /* 0x0000000a06002986 */ /* 0x0001e4000c101504 */
[----:B------:R-:W-:Y:S02]  /*61170*/  IMAD.WIDE R4, R12, 0x2, R20 ;  /* 0x000000020c047825 */ /* 0x000fe400078e0214 */
[----:B------:R1:W-:Y:S04]  /*61180*/  @P6 STG.E.U16 [R8.64], R29 ;  /* 0x0000001d08006986 */ /* 0x0003e8000c101504 */
[----:B------:R2:W-:Y:S01]  /*61190*/  @P4 STG.E.U16 [R4.64], R11 ;  /* 0x0000000b04004986 */ /* 0x0005e2000c101504 */
[----:B0-----:R-:W-:Y:S01]  /*611a0*/  IMAD.WIDE R6, R0, 0x2, R2 ;  /* 0x0000000200067825 */ /* 0x001fe200078e0202 */
[----:B-1----:R-:W-:-:S05]  /*611b0*/  PRMT R9, R29, 0x7632, R9 ;  /* 0x000076321d097816 */ /* 0x002fca0000000009 */
[----:B------:R-:W-:Y:S01]  /*611c0*/  @P5 STG.E.U16 [R6.64], R9 ;  /* 0x0000000906005986 */ /* 0x000fe2000c101504 */
[----:B------:R-:W-:Y:S01]  /*611d0*/  ISETP.LT.AND P6, PT, R26, c[0x0][0x178], !P0 ;  /* 0x00005e001a007a0c */ /* 0x000fe200047c1270 */
[----:B--2---:R-:W-:Y:S01]  /*611e0*/  IMAD.WIDE R4, R0, 0x2, R20 ;  /* 0x0000000200047825 */ /* 0x004fe200078e0214 */
[----:B------:R-:W-:-:S11]  /*611f0*/  PRMT R8, R11, 0x7632, R8 ;  /* 0x000076320b087816 */ /* 0x000fd60000000008 */
[----:B------:R-:W-:Y:S01]  /*61200*/  @P6 STG.E.U16 [R4.64], R8 ;  /* 0x0000000804006986 */ /* 0x000fe2000c101504 */
[----:B-----5:R-:W-:Y:S02]  /*61210*/  ISETP.GE.AND P3, PT, R17, c[0x0][0x17c], PT ;  /* 0x00005f0011007a0c */ /* 0x020fe40003f66270 */
[----:B------:R-:W-:Y:S02]  /*61220*/  ISETP.GE.AND P2, PT, R14, c[0x0][0x17c], PT ;  /* 0x00005f000e007a0c */ /* 0x000fe40003f46270 */
[----:B------:R-:W2:Y:S01]  /*61230*/  LDL.LU R14, [R1+0x1e6c] ;  /* 0x001e6c00010e7983 */ /* 0x000ea20000300800 */
[----:B------:R-:W-:Y:S02]  /*61240*/  ISETP.GE.AND P0, PT, R13, c[0x0][0x17c], PT ;  /* 0x00005f000d007a0c */ /* 0x000fe40003f06270 */
[C---:B------:R-:W-:Y:S01]  /*61250*/  ISETP.LT.AND P4, PT, R27.reuse, c[0x0][0x178], !P1 ;  /* 0x00005e001b007a0c */ /* 0x040fe20004f81270 */
[----:B------:R-:W5:Y:S01]  /*61260*/  LDL.LU R13, [R1+0x1e70] ;  /* 0x001e7000010d7983 */ /* 0x000f620000300800 */
[----:B------:R-:W-:-:S03]  /*61270*/  ISETP.LT.AND P6, PT, R27, c[0x0][0x178], !P3 ;  /* 0x00005e001b007a0c */ /* 0x000fc60005fc1270 */
[----:B------:R-:W5:Y:S01]  /*61280*/  LDL.LU R27, [R1+0x1efc] ;  /* 0x001efc00011b7983 */ /* 0x000f620000300800 */
[----:B---3--:R-:W-:-:S03]  /*61290*/  ISETP.GE.AND P5, PT, R16, c[0x0][0x17c], PT ;  /* 0x00005f0010007a0c */ /* 0x008fc60003fa6270 */
[----:B------:R-:W0:Y:S02]  /*612a0*/  S2R R16, SR_TID.X ;  /* 0x0000000000107919 */ /* 0x000e240000002100 */
[C---:B0-----:R-:W-:Y:S01]  /*612b0*/  LOP3.LUT R29, R16.reuse, 0x7f, RZ, 0xc0, !PT ;  /* 0x0000007f101d7812 */ /* 0x041fe200078ec0ff */
[----:B------:R-:W-:-:S05]  /*612c0*/  IMAD.SHL.U32 R16, R16, 0x400, RZ ;  /* 0x0000040010107824 */ /* 0x000fca00078e00ff */
[----:B------:R-:W-:-:S05]  /*612d0*/  LOP3.LUT R16, R16, 0x1800, RZ, 0xc0, !PT ;  /* 0x0000180010107812 */ /* 0x000fca00078ec0ff */
[----:B------:R-:W-:-:S05]  /*612e0*/  IMAD R16, R29, 0x10, R16 ;  /* 0x000000101d107824 */ /* 0x000fca00078e0210 */
[----:B------:R-:W0:Y:S04]  /*612f0*/  LDS.128 R4, [R16] ;  /* 0x0000000010047984 */ /* 0x000e280000000c00 */
[----:B0-----:R-:W-:Y:S04]  /*61300*/  STL [R1+0x1ef4], R5 ;  /* 0x001ef40501007387 */ /* 0x001fe80000100800 */
[----:B------:R-:W-:Y:S04]  /*61310*/  STL [R1+0x1ef0], R6 ;  /* 0x001ef00601007387 */ /* 0x000fe80000100800 */
[----:B------:R0:W-:Y:S04]  /*61320*/  STL [R1+0x1eec], R7 ;  /* 0x001eec0701007387 */ /* 0x0001e80000100800 */
[----:B0-----:R-:W3:Y:S01]  /*61330*/  LDL R7, [R1+0x9cc] ;  /* 0x0009cc0001077983 */ /* 0x001ee20000100800 */
[----:B------:R-:W-:-:S05]  /*61340*/  IADD3 R0, R0, c[0x0][0x198], RZ ;  /* 0x0000660000007a10 */ /* 0x000fca0007ffe0ff */
[----:B------:R-:W-:Y:S01]  /*61350*/  IMAD.WIDE R8, R0, 0x2, R2 ;  /* 0x0000000200087825 */ /* 0x000fe200078e0202 */
[----:B----4-:R-:W-:-:S04]  /*61360*/  PRMT R12, R24, 0x7632, R12 ;  /* 0x00007632180c7816 */ /* 0x010fc8000000000c */
[----:B------:R0:W-:Y:S04]  /*61370*/  @P4 STG.E.U16 [R8.64], R24 ;  /* 0x0000001808004986 */ /* 0x0001e8000c101504 */
[----:B0-----:R-:W4:Y:S04]  /*61380*/  LDL.LU R24, [R1+0x40] ;  /* 0x0000400001187983 */ /* 0x001f280000300800 */
[----:B------:R-:W4:Y:S04]  /*61390*/  LDL.LU R28, [R1+0x1e78] ;  /* 0x001e7800011c7983 */ /* 0x000f280000300800 */
[----:B------:R-:W0:Y:S01]  /*613a0*/  S2R R29, SR_TID.X ;  /* 0x00000000001d7919 */ /* 0x000e220000002100 */
[----:B------:R-:W-:Y:S01]  /*613b0*/  ISETP.LT.AND P1, PT, R26, c[0x0][0x178], !P1 ;  /* 0x00005e001a007a0c */ /* 0x000fe20004f21270 */
[C---:B------:R-:W-:Y:S01]  /*613c0*/  IMAD.WIDE R10, R0.reuse, 0x2, R20 ;  /* 0x00000002000a7825 */ /* 0x040fe200078e0214 */
[----:B------:R-:W-:Y:S01]  /*613d0*/  IADD3 R0, R0, c[0x0][0x198], RZ ;  /* 0x0000660000007a10 */ /* 0x000fe20007ffe0ff */
[----:B------:R-:W4:Y:S01]  /*613e0*/  LDL.LU R25, [R1+0x1e74] ;  /* 0x001e740001197983 */ /* 0x000f220000300800 */
[----:B------:R-:W-:-:S03]  /*613f0*/  ISETP.LT.AND P3, PT, R26, c[0x0][0x178], !P3 ;  /* 0x00005e001a007a0c */ /* 0x000fc60005f61270 */
[----:B------:R-:W-:-:S06]  /*61400*/  IMAD.WIDE R8, R0, 0x2, R2 ;  /* 0x0000000200087825 */ /* 0x000fcc00078e0202 */
[----:B------:R1:W-:Y:S01]  /*61410*/  @P1 STG.E.U16 [R10.64], R15 ;  /* 0x0000000f0a001986 */ /* 0x0003e2000c101504 */
[C---:B0-----:R-:W-:Y:S01]  /*61420*/  LOP3.LUT R16, R29.reuse, 0x7f, RZ, 0xc0, !PT ;  /* 0x0000007f1d107812 */ /* 0x041fe200078ec0ff */
[----:B------:R-:W-:Y:S01]  /*61430*/  IMAD.SHL.U32 R29, R29, 0x400, RZ ;  /* 0x000004001d1d7824 */ /* 0x000fe200078e00ff */
[----:B-1----:R-:W-:-:S04]  /*61440*/  IADD3 R10, R0, c[0x0][0x198], RZ ;  /* 0x00006600000a7a10 */ /* 0x002fc80007ffe0ff */
[----:B------:R-:W-:Y:S01]  /*61450*/  LOP3.LUT R29, R29, 0x1800, RZ, 0xc0, !PT ;  /* 0x000018001d1d7812 */ /* 0x000fe200078ec0ff */
[----:B------:R0:W-:Y:S01]  /*61460*/  @P6 STG.E.U16 [R8.64], R12 ;  /* 0x0000000c08006986 */ /* 0x0001e2000c101504 */
[----:B------:R-:W-:-:S03]  /*61470*/  PRMT R11, R15, 0x7632, R11 ;  /* 0x000076320f0b7816 */ /* 0x000fc6000000000b */
[----:B------:R-:W-:Y:S01]  /*61480*/  IMAD R29, R16, 0x10, R29 ;  /* 0x00000010101d7824 */ /* 0x000fe200078e021d */
[----:B--2---:R-:W-:Y:S01]  /*61490*/  ISETP.GE.AND P1, PT, R14, c[0x0][0x17c], PT ;  /* 0x00005f000e007a0c */ /* 0x004fe20003f26270 */
[----:B------:R-:W-:-:S03]  /*614a0*/  IMAD.WIDE R14, R0, 0x2, R20 ;  /* 0x00000002000e7825 */ /* 0x000fc600078e0214 */
[----:B------:R-:W-:Y:S01]  /*614b0*/  LOP3.LUT R29, R29, 0x20, RZ, 0x3c, !PT ;  /* 0x000000201d1d7812 */ /* 0x000fe200078e3cff */
[C---:B0-----:R-:W-:Y:S01]  /*614c0*/  IMAD.WIDE R8, R10.reuse, 0x2, R2 ;  /* 0x000000020a087825 */ /* 0x041fe200078e0202 */
[----:B-----5:R-:W-:Y:S01]  /*614d0*/  ISETP.GE.AND P6, PT, R13, c[0x0][0x17c], PT ;  /* 0x00005f000d007a0c */ /* 0x020fe20003fc6270 */
[----:B------:R-:W-:Y:S01]  /*614e0*/  @P3 STG.E.U16 [R14.64], R11 ;  /* 0x0000000b0e003986 */ /* 0x000fe2000c101504 */
[C---:B------:R-:W-:Y:S01]  /*614f0*/  IADD3 R13, R10.reuse, c[0x0][0x198], RZ ;  /* 0x000066000a0d7a10 */ /* 0x040fe20007ffe0ff */
[----:B------:R-:W-:Y:S01]  /*61500*/  IMAD.WIDE R16, R10, 0x2, R20 ;  /* 0x000000020a107825 */ /* 0x000fe200078e0214 */
[----:B------:R-:W-:Y:S02]  /*61510*/  PRMT R0, R27, 0x7632, R0 ;  /* 0x000076321b007816 */ /* 0x000fe40000000000 */
[----:B---3--:R-:W-:-:S13]  /*61520*/  ISETP.LT.AND P4, PT, R7, c[0x0][0x178], !P2 ;  /* 0x00005e0007007a0c */ /* 0x008fda0005781270 */
[----:B------:R-:W-:Y:S04]  /*61530*/  @P4 STG.E.U16 [R8.64], R27 ;  /* 0x0000001b08004986 */ /* 0x000fe8000c101504 */
[----:B------:R0:W1:Y:S01]  /*61540*/  LDS.128 R8, [R29] ;  /* 0x000000001d087984 */ /* 0x0000620000000c00 */
[----:B------:R-:W-:-:S03]  /*61550*/  ISETP.LT.AND P2, PT, R26, c[0x0][0x178], !P2 ;  /* 0x00005e001a007a0c */ /* 0x000fc60005741270 */
[----:B0-----:R-:W2:Y:S10]  /*61560*/  LDL.LU R29, [R1+0x30] ;  /* 0x00003000011d7983 */ /* 0x001eb40000300800 */
[----:B------:R0:W-:Y:S01]  /*61570*/  @P2 STG.E.U16 [R16.64], R19 ;  /* 0x0000001310002986 */ /* 0x0001e2000c101504 */
[----:B----4-:R-:W-:-:S03]  /*61580*/  ISETP.GE.AND P2, PT, R28, c[0x0][0x17c], PT ;  /* 0x00005f001c007a0c */ /* 0x010fc60003f46270 */
[----:B-1----:R-:W-:Y:S04]  /*61590*/  STL [R1+0x1ef8], R11 ;  /* 0x001ef80b01007387 */ /* 0x002fe80000100800 */
[----:B------:R-:W3:Y:S04]  /*615a0*/  LDL.LU R28, [R1+0x1e80] ;  /* 0x001e8000011c7983 */ /* 0x000ee80000300800 */
[----:B------:R-:W4:Y:S01]  /*615b0*/  LDL.LU R27, [R1+0x1e7c] ;  /* 0x001e7c00011b7983 */ /* 0x000f220000300800 */
[----:B------:R-:W-:Y:S02]  /*615c0*/  ISETP.LT.AND P3, PT, R7, c[0x0][0x178], !P0 ;  /* 0x00005e0007007a0c */ /* 0x000fe40004761270 */
[----:B------:R-:W-:-:S02]  /*615d0*/  ISETP.LT.AND P0, PT, R26, c[0x0][0x178], !P0 ;  /* 0x00005e001a007a0c */ /* 0x000fc40004701270 */
[----:B------:R-:W-:Y:S01]  /*615e0*/  ISETP.LT.AND P4, PT, R7, c[0x0][0x178], !P5 ;  /* 0x00005e0007007a0c */ /* 0x000fe20006f81270 */
[----:B0-----:R-:W-:Y:S01]  /*615f0*/  IMAD.WIDE R16, R13, 0x2, R2 ;  /* 0x000000020d107825 */ /* 0x001fe200078e0202 */
[----:B------:R-:W-:Y:S02]  /*61600*/  ISETP.LT.AND P5, PT, R26, c[0x0][0x178], !P5 ;  /* 0x00005e001a007a0c */ /* 0x000fe40006fa1270 */
[----:B------:R-:W-:Y:S01]  /*61610*/  PRMT R12, R19, 0x7632, R12 ;  /* 0x00007632130c7816 */ /* 0x000fe2000000000c */
[C---:B------:R-:W-:Y:S01]  /*61620*/  IMAD.WIDE R18, R13.reuse, 0x2, R20 ;  /* 0x000000020d127825 */ /* 0x040fe200078e0214 */
[----:B------:R-:W-:-:S03]  /*61630*/  IADD3 R14, R13, c[0x0][0x198], RZ ;  /* 0x000066000d0e7a10 */ /* 0x000fc60007ffe0ff */
[----:B------:R-:W-:Y:S02]  /*61640*/  @P3 STG.E.U16 [R16.64], R0 ;  /* 0x0000000010003986 */ /* 0x000fe4000c101504 */
[C---:B------:R-:W-:Y:S02]  /*61650*/  IMAD.WIDE R22, R14.reuse, 0x2, R2 ;  /* 0x000000020e167825 */ /* 0x040fe400078e0202 */
[----:B------:R0:W-:Y:S04]  /*61660*/  @P0 STG.E.U16 [R18.64], R12 ;  /* 0x0000000c12000986 */ /* 0x0001e8000c101504 */
[----:B------:R-:W-:Y:S01]  /*61670*/  @P4 STG.E.U16 [R22.64], R24 ;  /* 0x0000001816004986 */ /* 0x000fe2000c101504 */
[----:B0-----:R-:W-:Y:S01]  /*61680*/  IMAD.WIDE R12, R14, 0x2, R20 ;  /* 0x000000020e0c7825 */ /* 0x001fe200078e0214 */
[----:B------:R-:W-:-:S04]  /*61690*/  ISETP.GE.AND P3, PT, R25, c[0x0][0x17c], PT ;  /* 0x00005f0019007a0c */ /* 0x000fc80003f66270 */
[----:B------:R0:W-:Y:S04]  /*616a0*/  @P5 STG.E.U16 [R12.64], R4 ;  /* 0x000000040c005986 */ /* 0x0001e8000c101504 */
[----:B------:R-:W1:Y:S01]  /*616b0*/  S2R R25, SR_TID.X ;  /* 0x0000000000197919 */ /* 0x000e620000002100 */
[----:B------:R-:W-:Y:S02]  /*616c0*/  ISETP.LT.AND P0, PT, R7, c[0x0][0x178], !P1 ;  /* 0x00005e0007007a0c */ /* 0x000fe40004f01270 */
[----:B------:R-:W-:Y:S02]  /*616d0*/  IADD3 R14, R14, c[0x0][0x198], RZ ;  /* 0x000066000e0e7a10 */ /* 0x000fe40007ffe0ff */
[----:B------:R-:W-:-:S03]  /*616e0*/  PRMT R0, R24, 0x7632, R0 ;  /* 0x0000763218007816 */ /* 0x000fc60000000000 */
[----:B0-----:R-:W-:-:S06]  /*616f0*/  IMAD.WIDE R12, R14, 0x2, R2 ;  /* 0x000000020e0c7825 */ /* 0x001fcc00078e0202 */
[----:B------:R-:W-:Y:S01]  /*61700*/  @P0 STG.E.U16 [R12.64], R0 ;  /* 0x000000000c000986 */ /* 0x000fe2000c101504 */
[----:B------:R-:W-:Y:S02]  /*61710*/  ISETP.LT.AND P1, PT, R26, c[0x0][0x178], !P1 ;  /* 0x00005e001a007a0c */ /* 0x000fe40004f21270 */
[C---:B-1----:R-:W-:Y:S01]  /*61720*/  LOP3.LUT R15, R25.reuse, 0x7f, RZ, 0xc0, !PT ;  /* 0x0000007f190f7812 */ /* 0x042fe200078ec0ff */
[----:B------:R-:W-:-:S05]  /*61730*/  IMAD.SHL.U32 R25, R25, 0x400, RZ ;  /* 0x0000040019197824 */ /* 0x000fca00078e00ff */
[----:B------:R-:W-:Y:S02]  /*61740*/  LOP3.LUT R25, R25, 0x1800, RZ, 0xc0, !PT ;  /* 0x0000180019197812 */ /* 0x000fe400078ec0ff */
[----:B------:R-:W-:Y:S02]  /*61750*/  IADD3 R22, R14, c[0x0][0x198], RZ ;  /* 0x000066000e167a10 */ /* 0x000fe40007ffe0ff */
[----:B------:R-:W-:Y:S01]  /*61760*/  PRMT R4, R4, 0x7632, R4 ;  /* 0x0000763204047816 */ /* 0x000fe20000000004 */
[----:B------:R-:W-:Y:S02]  /*61770*/  IMAD R25, R15, 0x10, R25 ;  /* 0x000000100f197824 */ /* 0x000fe400078e0219 */
[----:B------:R-:W-:-:S05]  /*61780*/  IMAD.WIDE R14, R14, 0x2, R20 ;  /* 0x000000020e0e7825 */ /* 0x000fca00078e0214 */
[----:B------:R0:W-:Y:S01]  /*61790*/  @P1 STG.E.U16 [R14.64], R4 ;  /* 0x000000040e001986 */ /* 0x0001e2000c101504 */
[----:B------:R-:W-:Y:S02]  /*617a0*/  ISETP.LT.AND P4, PT, R7, c[0x0][0x178], !P6 ;  /* 0x00005e0007007a0c */ /* 0x000fe40007781270 */
[----:B------:R-:W-:Y:S02]  /*617b0*/  LOP3.LUT R25, R25, 0x40, RZ, 0x3c, !PT ;  /* 0x0000004019197812 */ /* 0x000fe400078e3cff */
[----:B------:R-:W-:-:S03]  /*617c0*/  ISETP.LT.AND P6, PT, R26, c[0x0][0x178], !P6 ;  /* 0x00005e001a007a0c */ /* 0x000fc600077c1270 */
[----:B------:R1:W-:Y:S01]  /*617d0*/  LDS.128 R16, [R25] ;  /* 0x0000000019107984 */ /* 0x0003e20000000c00 */
[----:B------:R-:W-:Y:S02]  /*617e0*/  ISETP.LT.AND P1, PT, R7, c[0x0][0x178], !P2 ;  /* 0x00005e0007007a0c */ /* 0x000fe40005721270 */
[C---:B0-----:R-:W-:Y:S01]  /*617f0*/  IADD3 R4, R22.reuse, c[0x0][0x198], RZ ;  /* 0x0000660016047a10 */ /* 0x041fe20007ffe0ff */
[----:B-1----:R-:W-:Y:S01]  /*61800*/  IMAD.WIDE R24, R22, 0x2, R2 ;  /* 0x0000000216187825 */ /* 0x002fe200078e0202 */
[----:B------:R-:W-:-:S03]  /*61810*/  ISETP.LT.AND P2, PT, R26, c[0x0][0x178], !P2 ;  /* 0x00005e001a007a0c */ /* 0x000fc60005741270 */
[----:B------:R-:W-:Y:S01]  /*61820*/  IMAD.WIDE R22, R22, 0x2, R20 ;  /* 0x0000000216167825 */ /* 0x000fe200078e0214 */
[----:B------:R-:W-:Y:S02]  /*61830*/  IADD3 R0, R4, c[0x0][0x198], RZ ;  /* 0x0000660004007a10 */ /* 0x000fe40007ffe0ff */
[----:B---3--:R-:W-:Y:S02]  /*61840*/  ISETP.GE.AND P5, PT, R28, c[0x0][0x17c], PT ;  /* 0x00005f001c007a0c */ /* 0x008fe40003fa6270 */
[----:B------:R-:W0:Y:S01]  /*61850*/  S2R R28, SR_TID.X ;  /* 0x00000000001c7919 */ /* 0x000e220000002100 */
[----:B----4-:R-:W-:Y:S02]  /*61860*/  ISETP.GE.AND P0, PT, R27, c[0x0][0x17c], PT ;  /* 0x00005f001b007a0c */ /* 0x010fe40003f06270 */
[C---:B0-----:R-:W-:Y:S01]  /*61870*/  LOP3.LUT R27, R28.reuse, 0x7f, RZ, 0xc0, !PT ;  /* 0x0000007f1c1b7812 */ /* 0x041fe200078ec0ff */
[----:B------:R-:W-:-:S05]  /*61880*/  IMAD.SHL.U32 R28, R28, 0x400, RZ ;  /* 0x000004001c1c7824 */ /* 0x000fca00078e00ff */
[----:B------:R-:W-:-:S05]  /*61890*/  LOP3.LUT R28, R28, 0x1800, RZ, 0xc0, !PT ;  /* 0x000018001c1c7812 */ /* 0x000fca00078ec0ff */
[----:B------:R-:W-:-:S05]  /*618a0*/  IMAD R28, R27, 0x10, R28 ;  /* 0x000000101b1c7824 */ /* 0x000fca00078e021c */
[----:B------:R-:W-:-:S05]  /*618b0*/  LOP3.LUT R28, R28, 0x60, RZ, 0x3c, !PT ;  /* 0x000000601c1c7812 */ /* 0x000fca00078e3cff */
[----:B------:R-:W0:Y:S01]  /*618c0*/  LDS.128 R12, [R28] ;  /* 0x000000001c0c7984 */ /* 0x000e220000000c00 */
[----:B------:R-:W-:-:S03]  /*618d0*/  IMAD.WIDE R26, R4, 0x2, R20 ;  /* 0x00000002041a7825 */ /* 0x000fc600078e0214 */
[----:B--2---:R1:W-:Y:S04]  /*618e0*/  @P4 STG.E.U16 [R24.64], R29 ;  /* 0x0000001d18004986 */ /* 0x0043e8000c101504 */
[----:B------:R-:W-:Y:S01]  /*618f0*/  @P6 STG.E.U16 [R22.64], R8 ;  /* 0x0000000816006986 */ /* 0x000fe2000c101504 */
[----:B-1----:R-:W-:-:S03]  /*61900*/  IMAD.WIDE R24, R4, 0x2, R2 ;  /* 0x0000000204187825 */ /* 0x002fc600078e0202 */
[----:B0-----:R0:W-:Y:S04]  /*61910*/  STL [R1+0x1ee8], R15 ;  /* 0x001ee80f01007387 */ /* 0x0011e80000100800 */
[----:B0-----:R-:W2:Y:S04]  /*61920*/  LDL.LU R15, [R1+0x9d0] ;  /* 0x0009d000010f7983 */ /* 0x001ea80000300800 */
[----:B------:R-:W3:Y:S04]  /*61930*/  LDL.LU R4, [R1+0x20] ;  /* 0x0000200001047983 */ /* 0x000ee80000300800 */
[----:B------:R-:W4:Y:S04]  /*61940*/  LDL.LU R22, [R1+0x1e84] ;  /* 0x001e840001167983 */ /* 0x000f280000300800 */
[----:B------:R-:W5:Y:S01]  /*61950*/  LDL.LU R23, [R1+0x1e88] ;  /* 0x001e880001177983 */ /* 0x000f620000300800 */
[----:B------:R-:W-:-:S02]  /*61960*/  ISETP.LT.AND P4, PT, R7, c[0x0][0x178], !P3 ;  /* 0x00005e0007007a0c */ /* 0x000fc40005f81270 */
[----:B------:R-:W-:Y:S01]  /*61970*/  PRMT R11, R29, 0x7632, R11 ;  /* 0x000076321d0b7816 */ /* 0x000fe2000000000b */
[----:B------:R-:W-:Y:S01]  /*61980*/  IMAD.WIDE R28, R0, 0x2, R2 ;  /* 0x00000002001c7825 */ /* 0x000fe200078e0202 */
[----:B------:R-:W-:-:S03]  /*61990*/  PRMT R5, R8, 0x7632, R5 ;  /* 0x0000763208057816 */ /* 0x000fc60000000005 */
[----:B------:R0:W-:Y:S01]  /*619a0*/  @P1 STG.E.U16 [R24.64], R11 ;  /* 0x0000000b18001986 */ /* 0x0001e2000c101504 */
[----:B------:R-:W-:-:S03]  /*619b0*/  IADD3 R8, R0, c[0x0][0x198], RZ ;  /* 0x0000660000087a10 */ /* 0x000fc60007ffe0ff */
[----:B------:R1:W-:Y:S04]  /*619c0*/  @P2 STG.E.U16 [R26.64], R5 ;  /* 0x000000051a002986 */ /* 0x0003e8000c101504 */
[----:B0-----:R-:W3:Y:S04]  /*619d0*/  LDL.LU R11, [R1+0x1ef8] ;  /* 0x001ef800010b7983 */ /* 0x001ee80000300800 */
[----:B-1----:R-:W3:Y:S01]  /*619e0*/  LDL.LU R5, [R1+0x1ef4] ;  /* 0x001ef40001057983 */ /* 0x002ee20000300800 */
[----:B--2---:R-:W-:Y:S02]  /*619f0*/  ISETP.LT.AND P3, PT, R15, c[0x0][0x178], !P3 ;  /* 0x00005e000f007a0c */ /* 0x004fe40005f61270 */
[----:B----4-:R-:W-:-:S02]  /*61a00*/  ISETP.GE.AND P6, PT, R22, c[0x0][0x17c], PT ;  /* 0x00005f0016007a0c */ /* 0x010fc40003fc6270 */
[----:B-----5:R-:W-:Y:S01]  /*61a10*/  ISETP.GE.AND P1, PT, R23, c[0x0][0x17c], PT ;  /* 0x00005f0017007a0c */ /* 0x020fe20003f26270 */
[----:B------:R-:W-:Y:S01]  /*61a20*/  IMAD.WIDE R22, R0, 0x2, R20 ;  /* 0x0000000200167825 */ /* 0x000fe200078e0214 */
[----:B---3--:R-:W-:Y:S01]  /*61a30*/  @P4 STG.E.U16 [R28.64], R4 ;  /* 0x000000041c004986 */ /* 0x008fe2000c101504 */
[----:B------:R-:W-:-:S06]  /*61a40*/  PRMT R0, R16, 0x7632, R0 ;  /* 0x0000763210007816 */ /* 0x000fcc0000000000 */
[----:B------:R0:W-:Y:S04]  /*61a50*/  @P3 STG.E.U16 [R22.64], R16 ;  /* 0x0000001016003986 */ /* 0x0001e8000c101504 */
[----:B0-----:R-:W2:Y:S04]  /*61a60*/  LDL.LU R16, [R1+0x1e8c] ;  /* 0x001e8c0001107983 */ /* 0x001ea80000300800 */
[----:B------:R-:W3:Y:S04]  /*61a70*/  LDL.LU R22, [R1+0x1e90] ;  /* 0x001e900001167983 */ /* 0x000ee80000300800 */
[----:B------:R-:W4:Y:S01]  /*61a80*/  LDL.LU R23, [R1+0x10] ;  /* 0x0000100001177983 */ /* 0x000f220000300800 */
[----:B------:R-:W-:-:S02]  /*61a90*/  ISETP.LT.AND P2, PT, R7, c[0x0][0x178], !P5 ;  /* 0x00005e0007007a0c */ /* 0x000fc40006f41270 */
[----:B------:R-:W-:Y:S02]  /*61aa0*/  ISETP.LT.AND P5, PT, R15, c[0x0][0x178], !P5 ;  /* 0x00005e000f007a0c */ /* 0x000fe40006fa1270 */
[----:B------:R-:W-:Y:S02]  /*61ab0*/  ISETP.LT.AND P4, PT, R7, c[0x0][0x178], !P0 ;  /* 0x00005e0007007a0c */ /* 0x000fe40004781270 */
[----:B------:R-:W-:Y:S02]  /*61ac0*/  PRMT R6, R4, 0x7632, R6 ;  /* 0x0000763204067816 */ /* 0x000fe40000000006 */
[C---:B------:R-:W-:Y:S01]  /*61ad0*/  IADD3 R4, R8.reuse, c[0x0][0x198], RZ ;  /* 0x0000660008047a10 */ /* 0x040fe20007ffe0ff */
[----:B------:R-:W-:Y:S01]  /*61ae0*/  IMAD.WIDE R24, R8, 0x2, R2 ;  /* 0x0000000208187825 */ /* 0x000fe200078e0202 */
[----:B------:R-:W-:-:S03]  /*61af0*/  ISETP.LT.AND P0, PT, R15, c[0x0][0x178], !P0 ;  /* 0x00005e000f007a0c */ /* 0x000fc60004701270 */
[----:B------:R-:W-:Y:S01]  /*61b00*/  IMAD.WIDE R26, R8, 0x2, R20 ;  /* 0x00000002081a7825 */ /* 0x000fe200078e0214 */
[----:B------:R0:W-:Y:S03]  /*61b10*/  @P2 STG.E.U16 [R24.64], R6 ;  /* 0x0000000618002986 */ /* 0x0001e6000c101504 */
[----:B------:R-:W-:Y:S01]  /*61b20*/  IMAD.WIDE R28, R4, 0x2, R2 ;  /* 0x00000002041c7825 */ /* 0x000fe200078e0202 */
[----:B------:R-:W-:Y:S04]  /*61b30*/  @P5 STG.E.U16 [R26.64], R0 ;  /* 0x000000001a005986 */ /* 0x000fe8000c101504 */
[----:B0-----:R-:W5:Y:S01]  /*61b40*/  LDL.LU R6, [R1+0x1ef0] ;  /* 0x001ef00001067983 */ /* 0x001f620000300800 */
[----:B---3--:R-:W-:-:S03]  /*61b50*/  ISETP.GE.AND P2, PT, R22, c[0x0][0x17c], PT ;  /* 0x00005f0016007a0c */ /* 0x008fc60003f46270 */
[----:B----4-:R0:W-:Y:S01]  /*61b60*/  @P4 STG.E.U16 [R28.64], R23 ;  /* 0x000000171c004986 */ /* 0x0101e2000c101504 */
[----:B------:R-:W-:Y:S02]  /*61b70*/  PRMT R8, R23, 0x7632, R8 ;  /* 0x0000763217087816 */ /* 0x000fe40000000008 */
[----:B--2---:R-:W-:Y:S02]  /*61b80*/  ISETP.GE.AND P3, PT, R16, c[0x0][0x17c], PT ;  /* 0x00005f0010007a0c */ /* 0x004fe40003f66270 */
[----:B------:R-:W2:Y:S01]  /*61b90*/  LDL.LU R16, [R1+0x1e98] ;  /* 0x001e980001107983 */ /* 0x000ea20000300800 */
[----:B0-----:R-:W-:-:S05]  /*61ba0*/  IMAD.WIDE R22, R4, 0x2, R20 ;  /* 0x0000000204167825 */ /* 0x001fca00078e0214 */
[----:B------:R0:W-:Y:S04]  /*61bb0*/  @P0 STG.E.U16 [R22.64], R12 ;  /* 0x0000000c16000986 */ /* 0x0001e8000c101504 */
[----:B0-----:R-:W3:Y:S04]  /*61bc0*/  LDL.LU R22, [R1+0x1e94] ;  /* 0x001e940001167983 */ /* 0x001ee80000300800 */
[----:B------:R-:W4:Y:S01]  /*61bd0*/  LDL.LU R23, [R1+0x44] ;  /* 0x0000440001177983 */ /* 0x000f220000300800 */
[----:B------:R-:W-:Y:S02]  /*61be0*/  ISETP.LT.AND P4, PT, R7, c[0x0][0x178], !P6 ;  /* 0x00005e0007007a0c */ /* 0x000fe40007781270 */
[----:B------:R-:W-:-:S02]  /*61bf0*/  ISETP.LT.AND P6, PT, R15, c[0x0][0x178], !P6 ;  /* 0x00005e000f007a0c */ /* 0x000fc400077c1270 */
[----:B------:R-:W-:Y:S02]  /*61c00*/  IADD3 R26, R4, c[0x0][0x198], RZ ;  /* 0x00006600041a7a10 */ /* 0x000fe40007ffe0ff */
[----:B------:R-:W-:Y:S02]  /*61c10*/  ISETP.LT.AND P5, PT, R7, c[0x0][0x178], !P1 ;  /* 0x00005e0007007a0c */ /* 0x000fe40004fa1270 */
[C---:B------:R-:W-:Y:S01]  /*61c20*/  IADD3 R0, R26.reuse, c[0x0][0x198], RZ ;  /* 0x000066001a007a10 */ /* 0x040fe20007ffe0ff */
[----:B------:R-:W-:Y:S01]  /*61c30*/  IMAD.WIDE R24, R26, 0x2, R2 ;  /* 0x000000021a187825 */ /* 0x000fe200078e0202 */
[C---:B------:R-:W-:Y:S02]  /*61c40*/  ISETP.LT.AND P1, PT, R15.reuse, c[0x0][0x178], !P1 ;  /* 0x00005e000f007a0c */ /* 0x040fe40004f21270 */
[----:B------:R-:W-:Y:S01]  /*61c50*/  PRMT R4, R12, 0x7632, R4 ;  /* 0x000076320c047816 */ /* 0x000fe20000000004 */
[----:B------:R-:W-:Y:S01]  /*61c60*/  IMAD.WIDE R26, R26, 0x2, R20 ;  /* 0x000000021a1a7825 */ /* 0x000fe200078e0214 */
[----:B------:R-:W-:Y:S03]  /*61c70*/  @P4 STG.E.U16 [R24.64], R8 ;  /* 0x0000000818004986 */ /* 0x000fe6000c101504 */
[----:B------:R-:W-:Y:S01]  /*61c80*/  IMAD.WIDE R28, R0, 0x2, R2 ;  /* 0x00000002001c7825 */ /* 0x000fe200078e0202 */
[----:B------:R0:W-:Y:S01]  /*61c90*/  @P6 STG.E.U16 [R26.64], R4 ;  /* 0x000000041a006986 */ /* 0x0001e2000c101504 */
[----:B------:R-:W-:-:S02]  /*61ca0*/  ISETP.LT.AND P4, PT, R15, c[0x0][0x178], !P3 ;  /* 0x00005e000f007a0c */ /* 0x000fc40005f81270 */
[----:B0-----:R-:W-:Y:S02]  /*61cb0*/  IADD3 R26, R0, c[0x0][0x198], RZ ;  /* 0x00006600001a7a10 */ /* 0x001fe40007ffe0ff */
[----:B---3--:R-:W-:Y:S01]  /*61cc0*/  ISETP.GE.AND P0, PT, R22, c[0x0][0x17c], PT ;  /* 0x00005f0016007a0c */ /* 0x008fe20003f06270 */
[----:B----4-:R0:W-:Y:S01]  /*61cd0*/  @P5 STG.E.U16 [R28.64], R23 ;  /* 0x000000171c005986 */ /* 0x0101e2000c101504 */
[----:B------:R-:W-:Y:S02]  /*61ce0*/  PRMT R8, R23, 0x7632, R8 ;  /* 0x0000763217087816 */ /* 0x000fe40000000008 */
[----:B------:R-:W-:Y:S02]  /*61cf0*/  ISETP.LT.AND P5, PT, R7, c[0x0][0x178], !P3 ;  /* 0x00005e0007007a0c */ /* 0x000fe40005fa1270 */
[----:B--2---:R-:W-:Y:S02]  /*61d00*/  ISETP.GE.AND P3, PT, R16, c[0x0][0x17c], PT ;  /* 0x00005f0010007a0c */ /* 0x004fe40003f66270 */
[----:B------:R-:W2:Y:S01]  /*61d10*/  LDL.LU R16, [R1+0x24] ;  /* 0x0000240001107983 */ /* 0x000ea20000300800 */
[----:B0-----:R-:W-:Y:S01]  /*61d20*/  IMAD.WIDE R22, R0, 0x2, R20 ;  /* 0x0000000200167825 */ /* 0x001fe200078e0214 */
[----:B------:R-:W-:-:S04]  /*61d30*/  PRMT R0, R5, 0x7632, R0 ;  /* 0x0000763205007816 */ /* 0x000fc80000000000 */
[----:B------:R0:W-:Y:S04]  /*61d40*/  @P1 STG.E.U16 [R22.64], R5 ;  /* 0x0000000516001986 */ /* 0x0001e8000c101504 */
[----:B0-----:R-:W3:Y:S04]  /*61d50*/  LDL.LU R5, [R1+0x1e9c] ;  /* 0x001e9c0001057983 */ /* 0x001ee80000300800 */
[----:B------:R-:W4:Y:S04]  /*61d60*/  LDL.LU R22, [R1+0x1ea0] ;  /* 0x001ea00001167983 */ /* 0x000f280000300800 */
[----:B------:R-:W2:Y:S01]  /*61d70*/  LDL.LU R23, [R1+0x34] ;  /* 0x0000340001177983 */ /* 0x000ea20000300800 */
[----:B------:R-:W-:-:S02]  /*61d80*/  ISETP.LT.AND P6, PT, R7, c[0x0][0x178], !P2 ;  /* 0x00005e0007007a0c */ /* 0x000fc400057c1270 */
[C---:B------:R-:W-:Y:S01]  /*61d90*/  IADD3 R4, R26.reuse, c[0x0][0x198], RZ ;  /* 0x000066001a047a10 */ /* 0x040fe20007ffe0ff */
[----:B------:R-:W-:-:S04]  /*61da0*/  IMAD.WIDE R24, R26, 0x2, R2 ;  /* 0x000000021a187825 */ /* 0x000fc800078e0202 */
[----:B------:R-:W-:Y:S01]  /*61db0*/  IMAD.WIDE R26, R26, 0x2, R20 ;  /* 0x000000021a1a7825 */ /* 0x000fe200078e0214 */
[----:B------:R0:W-:Y:S03]  /*61dc0*/  @P5 STG.E.U16 [R24.64], R8 ;  /* 0x0000000818005986 */ /* 0x0001e6000c101504 */
[C---:B------:R-:W-:Y:S01]  /*61dd0*/  IMAD.WIDE R28, R4.reuse, 0x2, R2 ;  /* 0x00000002041c7825 */ /* 0x040fe200078e0202 */
[----:B------:R-:W-:Y:S01]  /*61de0*/  ISETP.LT.AND P2, PT, R15, c[0x0][0x178], !P2 ;  /* 0x00005e000f007a0c */ /* 0x000fe20005741270 */
[----:B------:R1:W-:Y:S01]  /*61df0*/  @P4 STG.E.U16 [R26.64], R0 ;  /* 0x000000001a004986 */ /* 0x0003e2000c101504 */
[----:B------:R-:W-:Y:S02]  /*61e00*/  ISETP.LT.AND P5, PT, R7, c[0x0][0x178], !P0 ;  /* 0x00005e0007007a0c */ /* 0x000fe400047a1270 */
[----:B------:R-:W-:Y:S02]  /*61e10*/  ISETP.LT.AND P4, PT, R15, c[0x0][0x178], !P0 ;  /* 0x00005e000f007a0c */ /* 0x000fe40004781270 */
[----:B0-----:R-:W-:-:S04]  /*61e20*/  IADD3 R24, R4, c[0x0][0x198], RZ ;  /* 0x0000660004187a10 */ /* 0x001fc80007ffe0ff */
[----:B-1----:R-:W-:Y:S02]  /*61e30*/  IADD3 R0, R24, c[0x0][0x198], RZ ;  /* 0x0000660018007a10 */ /* 0x002fe40007ffe0ff */
[----:B------:R-:W-:-:S03]  /*61e40*/  PRMT R12, R9, 0x7632, R12 ;  /* 0x00007632090c7816 */ /* 0x000fc6000000000c */
[----:B------:R-:W-:Y:S01]  /*61e50*/  IMAD.WIDE R26, R0, 0x2, R2 ;  /* 0x00000002001a7825 */ /* 0x000fe200078e0202 */
[----:B---3--:R-:W-:-:S03]  /*61e60*/  ISETP.GE.AND P1, PT, R5, c[0x0][0x17c], PT ;  /* 0x00005f0005007a0c */ /* 0x008fc60003f26270 */
[----:B------:R-:W-:Y:S01]  /*61e70*/  IMAD.WIDE R4, R4, 0x2, R20 ;  /* 0x0000000204047825 */ /* 0x000fe200078e0214 */
[----:B--2---:R0:W-:Y:S01]  /*61e80*/  @P6 STG.E.U16 [R28.64], R23 ;  /* 0x000000171c006986 */ /* 0x0041e2000c101504 */
[----:B------:R-:W-:Y:S02]  /*61e90*/  ISETP.LT.AND P6, PT, R7, c[0x0][0x178], !P3 ;  /* 0x00005e0007007a0c */ /* 0x000fe40005fc1270 */
[----:B----4-:R-:W-:Y:S01]  /*61ea0*/  ISETP.GE.AND P0, PT, R22, c[0x0][0x17c], PT ;  /* 0x00005f0016007a0c */ /* 0x010fe20003f06270 */
[----:B------:R-:W2:Y:S01]  /*61eb0*/  LDL.LU R7, [R1+0x1eec] ;  /* 0x001eec0001077983 */ /* 0x000ea20000300800 */
[----:B------:R-:W-:-:S03]  /*61ec0*/  PRMT R8, R23, 0x7632, R8 ;  /* 0x0000763217087816 */ /* 0x000fc60000000008 */
[----:B------:R1:W-:Y:S01]  /*61ed0*/  @P2 STG.E.U16 [R4.64], R9 ;  /* 0x0000000904002986 */ /* 0x0003e2000c101504 */
[----:B0-----:R-:W-:-:S03]  /*61ee0*/  IMAD.WIDE R22, R24, 0x2, R2 ;  /* 0x0000000218167825 */ /* 0x001fc600078e0202 */
[----:B------:R-:W3:Y:S01]  /*61ef0*/  LDL.LU R28, [R1+0x1ea8] ;  /* 0x001ea800011c7983 */ /* 0x000ee20000300800 */
[----:B------:R-:W-:-:S03]  /*61f00*/  IMAD.WIDE R24, R24, 0x2, R20 ;  /* 0x0000000218187825 */ /* 0x000fc600078e0214 */
[----:B------:R-:W-:Y:S04]  /*61f10*/  @P5 STG.E.U16 [R22.64], R8 ;  /* 0x0000000816005986 */ /* 0x000fe8000c101504 */
[----:B------:R-:W4:Y:S04]  /*61f20*/  LDL.LU R29, [R1+0x14] ;  /* 0x00001400011d7983 */ /* 0x000f280000300800 */
[----:B------:R-:W-:Y:S04]  /*61f30*/  @P4 STG.E.U16 [R24.64], R12 ;  /* 0x0000000c18004986 */ /* 0x000fe8000c101504 */
[----:B-1----:R-:W2:Y:S04]  /*61f40*/  LDL.LU R5, [R1+0x1ea4] ;  /* 0x001ea40001057983 */ /* 0x002ea80000300800 */
[----:B------:R0:W-:Y:S04]  /*61f50*/  @P6 STG.E.U16 [R26.64], R16 ;  /* 0x000000101a006986 */ /* 0x0001e8000c101504 */
[----:B0-----:R-:W3:Y:S04]  /*61f60*/  LDL.LU R27, [R1+0x1eac] ;  /* 0x001eac00011b7983 */ /* 0x001ee80000300800 */
[----:B------:R-:W3:Y:S01]  /*61f70*/  LDL.LU R26, [R1+0x9cc] ;  /* 0x0009cc00011a7983 */ /* 0x000ee20000300800 */
[----:B------:R-:W-:-:S02]  /*61f80*/  ISETP.LT.AND P3, PT, R15, c[0x0][0x178], !P3 ;  /* 0x00005e000f007a0c */ /* 0x000fc40005f61270 */
[----:B------:R-:W-:Y:S02]  /*61f90*/  ISETP.LT.AND P4, PT, R15, c[0x0][0x178], !P1 ;  /* 0x00005e000f007a0c */ /* 0x000fe40004f81270 */
[----:B------:R-:W-:Y:S02]  /*61fa0*/  IADD3 R22, R0, c[0x0][0x198], RZ ;  /* 0x0000660000167a10 */ /* 0x000fe40007ffe0ff */
[----:B------:R-:W-:Y:S02]  /*61fb0*/  PRMT R12, R16, 0x7632, R12 ;  /* 0x00007632100c7816 */ /* 0x000fe4000000000c */
[C---:B------:R-:W-:Y:S01]  /*61fc0*/  IADD3 R16, R22.reuse, c[0x0][0x198], RZ ;  /* 0x0000660016107a10 */ /* 0x040fe20007ffe0ff */
[----:B------:R-:W-:-:S04]  /*61fd0*/  IMAD.WIDE R8, R22, 0x2, R2 ;  /* 0x0000000216087825 */ /* 0x000fc800078e0202 */
[----:B------:R-:W-:-:S04]  /*61fe0*/  IMAD.WIDE R22, R22, 0x2, R20 ;  /* 0x0000000216167825 */ /* 0x000fc800078e0214 */
[----:B------:R-:W-:Y:S01]  /*61ff0*/  IMAD.WIDE R24, R16, 0x2, R2 ;  /* 0x0000000210187825 */ /* 0x000fe200078e0202 */
[----:B--2---:R-:W-:-:S03]  /*62000*/  ISETP.GE.AND P2, PT, R5, c[0x0][0x17c], PT ;  /* 0x00005f0005007a0c */ /* 0x004fc60003f46270 */
[----:B------:R-:W-:Y:S01]  /*62010*/  IMAD.WIDE R4, R0, 0x2, R20 ;  /* 0x0000000200047825 */ /* 0x000fe200078e0214 */
[----:B------:R-:W-:-:S04]  /*62020*/  PRMT R0, R17, 0x7632, R0 ;  /* 0x0000763211007816 */ /* 0x000fc80000000000 */
[----:B------:R0:W-:Y:S01]  /*62030*/  @P3 STG.E.U16 [R4.64], R17 ;  /* 0x0000001104003986 */ /* 0x0001e2000c101504 */
[C---:B---3--:R-:W-:Y:S02]  /*62040*/  ISETP.LT.AND P5, PT, R26.reuse, c[0x0][0x178], !P1 ;  /* 0x00005e001a007a0c */ /* 0x048fe40004fa1270 */
[----:B------:R-:W-:Y:S02]  /*62050*/  ISETP.LT.AND P6, PT, R26, c[0x0][0x178], !P0 ;  /* 0x00005e001a007a0c */ /* 0x000fe400047c1270 */
[----:B------:R-:W-:Y:S02]  /*62060*/  ISETP.GE.AND P1, PT, R28, c[0x0][0x17c], PT ;  /* 0x00005f001c007a0c */ /* 0x000fe40003f26270 */
[----:B------:R-:W2:Y:S04]  /*62070*/  LDL.LU R28, [R1+0x48] ;  /* 0x00004800011c7983 */ /* 0x000ea80000300800 */
[----:B0-----:R-:W3:Y:S01]  /*62080*/  LDL.LU R5, [R1+0x1eb0] ;  /* 0x001eb00001057983 */ /* 0x001ee20000300800 */
[----:B------:R-:W-:-:S03]  /*62090*/  ISETP.GE.AND P3, PT, R27, c[0x0][0x17c], PT ;  /* 0x00005f001b007a0c */ /* 0x000fc60003f66270 */
[----:B------:R-:W-:Y:S04]  /*620a0*/  @P5 STG.E.U16 [R8.64], R12 ;  /* 0x0000000c08005986 */ /* 0x000fe8000c101504 */
[----:B------:R-:W2:Y:S04]  /*620b0*/  LDL.LU R27, [R1+0x1eb4] ;  /* 0x001eb400011b7983 */ /* 0x000ea80000300800 */
[----:B------:R-:W-:Y:S04]  /*620c0*/  @P4 STG.E.U16 [R22.64], R0 ;  /* 0x0000000016004986 */ /* 0x000fe8000c101504 */
[----:B----4-:R0:W-:Y:S04]  /*620d0*/  @P6 STG.E.U16 [R24.64], R29 ;  /* 0x0000001d18006986 */ /* 0x0101e8000c101504 */
[----:B0-----:R-:W4:Y:S01]  /*620e0*/  LDL.LU R25, [R1+0x1eb8] ;  /* 0x001eb80001197983 */ /* 0x001f220000300800 */
[----:B------:R-:W-:-:S03]  /*620f0*/  PRMT R0, R29, 0x7632, R0 ;  /* 0x000076321d007816 */ /* 0x000fc60000000000 */
[----:B------:R-:W5:Y:S01]  /*62100*/  LDL.LU R29, [R1+0x38] ;  /* 0x00003800011d7983 */ /* 0x000f620000300800 */
[C---:B------:R-:W-:Y:S02]  /*62110*/  ISETP.LT.AND P0, PT, R15.reuse, c[0x0][0x178], !P0 ;  /* 0x00005e000f007a0c */ /* 0x040fe40004701270 */
[----:B------:R-:W-:Y:S02]  /*62120*/  ISETP.LT.AND P5, PT, R26, c[0x0][0x178], !P2 ;  /* 0x00005e001a007a0c */ /* 0x000fe400057a1270 */
[----:B------:R-:W-:Y:S02]  /*62130*/  ISETP.LT.AND P4, PT, R15, c[0x0][0x178], !P2 ;  /* 0x00005e000f007a0c */ /* 0x000fe40005781270 */
[----:B------:R-:W-:Y:S02]  /*62140*/  IADD3 R8, R16, c[0x0][0x198], RZ ;  /* 0x0000660010087a10 */ /* 0x000fe40007ffe0ff */
[----:B------:R-:W-:Y:S01]  /*62150*/  ISETP.LT.AND P6, PT, R26, c[0x0][0x178], !P1 ;  /* 0x00005e001a007a0c */ /* 0x000fe20004fc1270 */
[----:B------:R-:W-:Y:S01]  /*62160*/  IMAD.WIDE R16, R16, 0x2, R20 ;  /* 0x0000000210107825 */ /* 0x000fe200078e0214 */
[----:B------:R-:W-:-:S02]  /*62170*/  IADD3 R12, R8, c[0x0][0x198], RZ ;  /* 0x00006600080c7a10 */ /* 0x000fc40007ffe0ff */
[----:B------:R-:W-:Y:S02]  /*62180*/  PRMT R24, R13, 0x7632, R24 ;  /* 0x000076320d187816 */ /* 0x000fe40000000018 */
[----:B------:R-:W-:Y:S01]  /*62190*/  @P0 STG.E.U16 [R16.64], R13 ;  /* 0x0000000d10000986 */ /* 0x000fe2000c101504 */
[--C-:B------:R-:W-:Y:S01]  /*621a0*/  IMAD.WIDE R22, R12, 0x2, R2.reuse ;  /* 0x000000020c167825 */ /* 0x100fe200078e0202 */
[----:B------:R-:W-:Y:S02]  /*621b0*/  ISETP.LT.AND P1, PT, R15, c[0x0][0x178], !P1 ;  /* 0x00005e000f007a0c */ /* 0x000fe40004f21270 */
[----:B---3--:R-:W-:Y:S01]  /*621c0*/  ISETP.GE.AND P2, PT, R5, c[0x0][0x17c], PT ;  /* 0x00005f0005007a0c */ /* 0x008fe20003f46270 */
[----:B------:R-:W-:-:S04]  /*621d0*/  IMAD.WIDE R4, R8, 0x2, R2 ;  /* 0x0000000208047825 */ /* 0x000fc800078e0202 */
[----:B------:R-:W-:Y:S01]  /*621e0*/  IMAD.WIDE R8, R8, 0x2, R20 ;  /* 0x0000000208087825 */ /* 0x000fe200078e0214 */
[----:B------:R-:W-:Y:S01]  /*621f0*/  @P5 STG.E.U16 [R4.64], R0 ;  /* 0x0000000004005986 */ /* 0x000fe2000c101504 */
[----:B------:R-:W-:Y:S02]  /*62200*/  ISETP.LT.AND P5, PT, R26, c[0x0][0x178], !P3 ;  /* 0x00005e001a007a0c */ /* 0x000fe40005fa1270 */
[----:B--2---:R-:W-:Y:S01]  /*62210*/  ISETP.GE.AND P0, PT, R27, c[0x0][0x17c], PT ;  /* 0x00005f001b007a0c */ /* 0x004fe20003f06270 */
[----:B------:R0:W-:Y:S01]  /*62220*/  @P4 STG.E.U16 [R8.64], R24 ;  /* 0x0000001808004986 */ /* 0x0001e2000c101504 */
[----:B------:R-:W-:-:S03]  /*62230*/  ISETP.LT.AND P4, PT, R15, c[0x0][0x178], !P3 ;  /* 0x00005e000f007a0c */ /* 0x000fc60005f81270 */
[----:B------:R-:W2:Y:S04]  /*62240*/  LDL.LU R27, [R1+0x1ebc] ;  /* 0x001ebc00011b7983 */ /* 0x000ea80000300800 */
[----:B------:R1:W-:Y:S01]  /*62250*/  @P6 STG.E.U16 [R22.64], R28 ;  /* 0x0000001c16006986 */ /* 0x0003e2000c101504 */
[----:B------:R-:W-:Y:S02]  /*62260*/  ISETP.LT.AND P6, PT, R26, c[0x0][0x178], !P2 ;  /* 0x00005e001a007a0c */ /* 0x000fe400057c1270 */
[----:B0-----:R-:W-:Y:S02]  /*62270*/  IADD3 R8, R12, c[0x0][0x198], RZ ;  /* 0x000066000c087a10 */ /* 0x001fe40007ffe0ff */
[----:B----4-:R-:W-:Y:S02]  /*62280*/  ISETP.GE.AND P3, PT, R25, c[0x0][0x17c], PT ;  /* 0x00005f0019007a0c */ /* 0x010fe40003f66270 */
[----:B------:R-:W3:Y:S01]  /*62290*/  LDL.LU R25, [R1+0x1ec0] ;  /* 0x001ec00001197983 */ /* 0x000ee20000300800 */
[----:B-1----:R-:W-:-:S03]  /*622a0*/  PRMT R22, R28, 0x7632, R22 ;  /* 0x000076321c167816 */ /* 0x002fc60000000016 */
[----:B------:R-:W4:Y:S01]  /*622b0*/  LDL.LU R28, [R1+0x28] ;  /* 0x00002800011c7983 */ /* 0x000f220000300800 */
[----:B------:R-:W-:Y:S01]  /*622c0*/  IADD3 R0, R8, c[0x0][0x198], RZ ;  /* 0x0000660008007a10 */ /* 0x000fe20007ffe0ff */
[----:B------:R-:W-:Y:S01]  /*622d0*/  IMAD.WIDE R12, R12, 0x2, R20 ;  /* 0x000000020c0c7825 */ /* 0x000fe200078e0214 */
[----:B-----5:R-:W-:Y:S01]  /*622e0*/  PRMT R23, R6, 0x7632, R23 ;  /* 0x0000763206177816 */ /* 0x020fe20000000017 */
[----:B------:R-:W5:Y:S02]  /*622f0*/  LDL.LU R24, [R1+0x1ec8] ;  /* 0x001ec80001187983 */ /* 0x000f640000300800 */
[----:B------:R-:W-:-:S04]  /*62300*/  IMAD.WIDE R4, R8, 0x2, R2 ;  /* 0x0000000208047825 */ /* 0x000fc800078e0202 */
[----:B------:R-:W-:Y:S01]  /*62310*/  IMAD.WIDE R8, R8, 0x2, R20 ;  /* 0x0000000208087825 */ /* 0x000fe200078e0214 */
[----:B------:R-:W-:Y:S03]  /*62320*/  @P1 STG.E.U16 [R12.64], R6 ;  /* 0x000000060c001986 */ /* 0x000fe6000c101504 */
[----:B------:R-:W-:Y:S01]  /*62330*/  IMAD.WIDE R16, R0, 0x2, R2 ;  /* 0x0000000200107825 */ /* 0x000fe200078e0202 */
[----:B------:R0:W-:Y:S04]  /*62340*/  @P5 STG.E.U16 [R4.64], R22 ;  /* 0x0000001604005986 */ /* 0x0001e8000c101504 */
[----:B------:R1:W-:Y:S04]  /*62350*/  @P4 STG.E.U16 [R8.64], R23 ;  /* 0x0000001708004986 */ /* 0x0003e8000c101504 */
[----:B------:R1:W-:Y:S01]  /*62360*/  @P6 STG.E.U16 [R16.64], R29 ;  /* 0x0000001d10006986 */ /* 0x0003e2000c101504 */
[----:B0-----:R-:W-:-:S03]  /*62370*/  PRMT R22, R29, 0x7632, R22 ;  /* 0x000076321d167816 */ /* 0x001fc60000000016 */
[----:B-1----:R-:W5:Y:S04]  /*62380*/  LDL.LU R23, [R1+0x1ec4] ;  /* 0x001ec40001177983 */ /* 0x002f680000300800 */
[----:B------:R-:W5:Y:S01]  /*62390*/  LDL.LU R29, [R1+0x18] ;  /* 0x00001800011d7983 */ /* 0x000f620000300800 */
[C---:B------:R-:W-:Y:S02]  /*623a0*/  ISETP.LT.AND P2, PT, R15.reuse, c[0x0][0x178], !P2 ;  /* 0x00005e000f007a0c */ /* 0x040fe40005741270 */
[----:B------:R-:W-:Y:S02]  /*623b0*/  ISETP.LT.AND P5, PT, R26, c[0x0][0x178], !P0 ;  /* 0x00005e001a007a0c */ /* 0x000fe400047a1270 */
[----:B------:R-:W-:Y:S02]  /*623c0*/  ISETP.LT.AND P4, PT, R15, c[0x0][0x178], !P0 ;  /* 0x00005e000f007a0c */ /* 0x000fe40004781270 */
[----:B------:R-:W-:-:S02]  /*623d0*/  IADD3 R12, R0, c[0x0][0x198], RZ ;  /* 0x00006600000c7a10 */ /* 0x000fc40007ffe0ff */
[----:B------:R-:W-:Y:S02]  /*623e0*/  ISETP.LT.AND P6, PT, R26, c[0x0][0x178], !P3 ;  /* 0x00005e001a007a0c */ /* 0x000fe40005fc1270 */
[----:B------:R-:W-:Y:S01]  /*623f0*/  IADD3 R6, R12, c[0x0][0x198], RZ ;  /* 0x000066000c067a10 */ /* 0x000fe20007ffe0ff */
[----:B------:R-:W-:Y:S01]  /*62400*/  IMAD.WIDE R4, R0, 0x2, R20 ;  /* 0x0000000200047825 */ /* 0x000fe200078e0214 */
[----:B------:R-:W-:-:S03]  /*62410*/  PRMT R0, R10, 0x7632, R0 ;  /* 0x000076320a007816 */ /* 0x000fc60000000000 */
[C---:B------:R-:W-:Y:S01]  /*62420*/  IMAD.WIDE R8, R12.reuse, 0x2, R2 ;  /* 0x000000020c087825 */ /* 0x040fe200078e0202 */
[----:B------:R0:W-:Y:S03]  /*62430*/  @P2 STG.E.U16 [R4.64], R10 ;  /* 0x0000000a04002986 */ /* 0x0001e6000c101504 */
[----:B------:R-:W-:Y:S01]  /*62440*/  IMAD.WIDE R12, R12, 0x2, R20 ;  /* 0x000000020c0c7825 */ /* 0x000fe200078e0214 */
[----:B------:R-:W-:Y:S03]  /*62450*/  @P5 STG.E.U16 [R8.64], R22 ;  /* 0x0000001608005986 */ /* 0x000fe6000c101504 */
[C---:B------:R-:W-:Y:S01]  /*62460*/  IMAD.WIDE R16, R6.reuse, 0x2, R2 ;  /* 0x0000000206107825 */ /* 0x040fe200078e0202 */
[----:B------:R-:W-:Y:S01]  /*62470*/  ISETP.LT.AND P3, PT, R15, c[0x0][0x178], !P3 ;  /* 0x00005e000f007a0c */ /* 0x000fe20005f61270 */
[----:B------:R1:W-:Y:S02]  /*62480*/  @P4 STG.E.U16 [R12.64], R0 ;  /* 0x000000000c004986 */ /* 0x0003e4000c101504 */
[C---:B0-----:R-:W-:Y:S01]  /*62490*/  IMAD.WIDE R4, R6.reuse, 0x2, R20 ;  /* 0x0000000206047825 */ /* 0x041fe200078e0214 */
[----:B-1----:R-:W-:-:S04]  /*624a0*/  IADD3 R12, R6, c[0x0][0x198], RZ ;  /* 0x00006600060c7a10 */ /* 0x002fc80007ffe0ff */
[C---:B------:R-:W-:Y:S01]  /*624b0*/  IADD3 R0, R12.reuse, c[0x0][0x198], RZ ;  /* 0x000066000c007a10 */ /* 0x040fe20007ffe0ff */
[----:B------:R-:W-:Y:S01]  /*624c0*/  IMAD.WIDE R8, R12, 0x2, R2 ;  /* 0x000000020c087825 */ /* 0x000fe200078e0202 */
[----:B------:R-:W-:-:S03]  /*624d0*/  PRMT R6, R18, 0x7632, R6 ;  /* 0x0000763212067816 */ /* 0x000fc60000000006 */
[----:B------:R-:W-:Y:S01]  /*624e0*/  IMAD.WIDE R12, R12, 0x2, R20 ;  /* 0x000000020c0c7825 */ /* 0x000fe200078e0214 */
[----:B--2---:R-:W-:-:S04]  /*624f0*/  ISETP.GE.AND P1, PT, R27, c[0x0][0x17c], PT ;  /* 0x00005f001b007a0c */ /* 0x004fc80003f26270 */
[C---:B------:R-:W-:Y:S02]  /*62500*/  ISETP.LT.AND P5, PT, R26.reuse, c[0x0][0x178], !P1 ;  /* 0x00005e001a007a0c */ /* 0x040fe40004fa1270 */
[----:B------:R-:W-:Y:S02]  /*62510*/  ISETP.LT.AND P4, PT, R15, c[0x0][0x178], !P1 ;  /* 0x00005e000f007a0c */ /* 0x000fe40004f81270 */
[----:B---3--:R-:W-:Y:S02]  /*62520*/  ISETP.GE.AND P0, PT, R25, c[0x0][0x17c], PT ;  /* 0x00005f0019007a0c */ /* 0x008fe40003f06270 */
[----:B------:R-:W2:Y:S04]  /*62530*/  LDL.LU R25, [R1+0x1ed0] ;  /* 0x001ed00001197983 */ /* 0x000ea80000300800 */
[----:B----4-:R0:W-:Y:S01]  /*62540*/  @P6 STG.E.U16 [R16.64], R28 ;  /* 0x0000001c10006986 */ /* 0x0101e2000c101504 */
[----:B------:R-:W-:-:S02]  /*62550*/  ISETP.LT.AND P6, PT, R26, c[0x0][0x178], !P0 ;  /* 0x00005e001a007a0c */ /* 0x000fc400047c1270 */
[----:B------:R-:W-:Y:S01]  /*62560*/  PRMT R10, R28, 0x7632, R10 ;  /* 0x000076321c0a7816 */ /* 0x000fe2000000000a */
[----:B------:R-:W-:Y:S01]  /*62570*/  @P3 STG.E.U16 [R4.64], R18 ;  /* 0x0000001204003986 */ /* 0x000fe2000c101504 */
[----:B-----5:R-:W-:-:S03]  /*62580*/  ISETP.GE.AND P2, PT, R24, c[0x0][0x17c], PT ;  /* 0x00005f0018007a0c */ /* 0x020fc60003f46270 */
[----:B------:R-:W3:Y:S01]  /*62590*/  LDL.LU R24, [R1+0x1ecc] ;  /* 0x001ecc0001187983 */ /* 0x000ee20000300800 */
[----:B0-----:R-:W-:-:S03]  /*625a0*/  IMAD.WIDE R16, R0, 0x2, R2 ;  /* 0x0000000200107825 */ /* 0x001fc600078e0202 */
[----:B------:R0:W-:Y:S04]  /*625b0*/  @P5 STG.E.U16 [R8.64], R10 ;  /* 0x0000000a08005986 */ /* 0x0001e8000c101504 */
[----:B------:R-:W-:Y:S01]  /*625c0*/  @P4 STG.E.U16 [R12.64], R6 ;  /* 0x000000060c004986 */ /* 0x000fe2000c101504 */
[----:B------:R-:W-:-:S03]  /*625d0*/  ISETP.GE.AND P1, PT, R23, c[0x0][0x17c], PT ;  /* 0x00005f0017007a0c */ /* 0x000fc60003f26270 */
[----:B------:R-:W4:Y:S01]  /*625e0*/  LDL.LU R23, [R1+0x1ed8] ;  /* 0x001ed80001177983 */ /* 0x000f220000300800 */
[----:B0-----:R-:W-:-:S03]  /*625f0*/  PRMT R10, R29, 0x7632, R10 ;  /* 0x000076321d0a7816 */ /* 0x001fc6000000000a */
[----:B------:R-:W5:Y:S04]  /*62600*/  LDL.LU R27, [R1+0x4c] ;  /* 0x00004c00011b7983 */ /* 0x000f680000300800 */
[----:B------:R-:W3:Y:S04]  /*62610*/  LDL.LU R22, [R1+0x1ed4] ;  /* 0x001ed40001167983 */ /* 0x000ee80000300800 */
[----:B------:R0:W-:Y:S04]  /*62620*/  @P6 STG.E.U16 [R16.64], R29 ;  /* 0x0000001d10006986 */ /* 0x0001e8000c101504 */
[----:B0-----:R-:W4:Y:S04]  /*62630*/  LDL.LU R29, [R1+0x3c] ;  /* 0x00003c00011d7983 */ /* 0x001f280000300800 */
[----:B------:R-:W4:Y:S01]  /*62640*/  LDL.LU R18, [R1+0x1ee4] ;  /* 0x001ee40001127983 */ /* 0x000f220000300800 */
[----:B------:R-:W-:-:S02]  /*62650*/  ISETP.LT.AND P0, PT, R15, c[0x0][0x178], !P0 ;  /* 0x00005e000f007a0c */ /* 0x000fc40004701270 */
[----:B------:R-:W-:Y:S02]  /*62660*/  ISETP.LT.AND P5, PT, R26, c[0x0][0x178], !P2 ;  /* 0x00005e001a007a0c */ /* 0x000fe400057a1270 */
[C---:B------:R-:W-:Y:S02]  /*62670*/  ISETP.LT.AND P4, PT, R15.reuse, c[0x0][0x178], !P2 ;  /* 0x00005e000f007a0c */ /* 0x040fe40005781270 */
[----:B------:R-:W-:Y:S02]  /*62680*/  IADD3 R12, R0, c[0x0][0x198], RZ ;  /* 0x00006600000c7a10 */ /* 0x000fe40007ffe0ff */
[----:B------:R-:W-:Y:S02]  /*62690*/  ISETP.LT.AND P6, PT, R26, c[0x0][0x178], !P1 ;  /* 0x00005e001a007a0c */ /* 0x000fe40004fc1270 */
[----:B------:R-:W-:Y:S01]  /*626a0*/  ISETP.LT.AND P1, PT, R15, c[0x0][0x178], !P1 ;  /* 0x00005e000f007a0c */ /* 0x000fe20004f21270 */
[----:B------:R-:W-:Y:S01]  /*626b0*/  IMAD.WIDE R4, R0, 0x2, R20 ;  /* 0x0000000200047825 */ /* 0x000fe200078e0214 */
[----:B------:R-:W-:-:S02]  /*626c0*/  IADD3 R6, R12, c[0x0][0x198], RZ ;  /* 0x000066000c067a10 */ /* 0x000fc40007ffe0ff */
[----:B------:R-:W-:Y:S01]  /*626d0*/  PRMT R0, R14, 0x7632, R0 ;  /* 0x000076320e007816 */ /* 0x000fe20000000000 */
[C---:B------:R-:W-:Y:S01]  /*626e0*/  IMAD.WIDE R8, R12.reuse, 0x2, R2 ;  /* 0x000000020c087825 */ /* 0x040fe200078e0202 */
[----:B------:R0:W-:Y:S03]  /*626f0*/  @P0 STG.E.U16 [R4.64], R14 ;  /* 0x0000000e04000986 */ /* 0x0001e6000c101504 */
[----:B------:R-:W-:Y:S01]  /*62700*/  IMAD.WIDE R12, R12, 0x2, R20 ;  /* 0x000000020c0c7825 */ /* 0x000fe200078e0214 */
[----:B------:R1:W-:Y:S03]  /*62710*/  @P5 STG.E.U16 [R8.64], R10 ;  /* 0x0000000a08005986 */ /* 0x0003e6000c101504 */
[C---:B------:R-:W-:Y:S01]  /*62720*/  IMAD.WIDE R16, R6.reuse, 0x2, R2 ;  /* 0x0000000206107825 */ /* 0x040fe200078e0202 */
[----:B------:R1:W-:Y:S03]  /*62730*/  @P4 STG.E.U16 [R12.64], R0 ;  /* 0x000000000c004986 */ /* 0x0003e6000c101504 */
[----:B0-----:R-:W-:Y:S01]  /*62740*/  IMAD.WIDE R4, R6, 0x2, R20 ;  /* 0x0000000206047825 */ /* 0x001fe200078e0214 */
[----:B--2---:R-:W-:-:S04]  /*62750*/  ISETP.GE.AND P3, PT, R25, c[0x0][0x17c], PT ;  /* 0x00005f0019007a0c */ /* 0x004fc80003f66270 */
[----:B------:R-:W-:Y:S02]  /*62760*/  ISETP.LT.AND P5, PT, R26, c[0x0][0x178], !P3 ;  /* 0x00005e001a007a0c */ /* 0x000fe40005fa1270 */
[----:B------:R-:W-:Y:S01]  /*62770*/  ISETP.LT.AND P4, PT, R15, c[0x0][0x178], !P3 ;  /* 0x00005e000f007a0c */ /* 0x000fe20005f81270 */
[----:B-----5:R0:W-:Y:S01]  /*62780*/  @P6 STG.E.U16 [R16.64], R27 ;  /* 0x0000001b10006986 */ /* 0x0201e2000c101504 */
[----:B---3--:R-:W-:-:S03]  /*62790*/  ISETP.GE.AND P3, PT, R22, c[0x0][0x17c], PT ;  /* 0x00005f0016007a0c */ /* 0x008fc60003f66270 */
[----:B------:R2:W-:Y:S04]  /*627a0*/  @P1 STG.E.U16 [R4.64], R7 ;  /* 0x0000000704001986 */ /* 0x0005e8000c101504 */
[----:B------:R-:W3:Y:S04]  /*627b0*/  LDL.LU R22, [R1+0x1ee0] ;  /* 0x001ee00001167983 */ /* 0x000ee80000300800 */
[----:B------:R-:W5:Y:S01]  /*627c0*/  LDL.LU R28, [R1+0x2c] ;  /* 0x00002c00011c7983 */ /* 0x000f620000300800 */
[----:B----4-:R-:W-:-:S03]  /*627d0*/  ISETP.GE.AND P1, PT, R18, c[0x0][0x17c], PT ;  /* 0x00005f0012007a0c */ /* 0x010fc60003f26270 */
[----:B------:R-:W4:Y:S01]  /*627e0*/  LDL.LU R18, [R1+0x1edc] ;  /* 0x001edc0001127983 */ /* 0x000f220000300800 */
[----:B------:R-:W-:Y:S02]  /*627f0*/  ISETP.GE.AND P2, PT, R24, c[0x0][0x17c], PT ;  /* 0x00005f0018007a0c */ /* 0x000fe40003f46270 */
[----:B------:R-:W-:Y:S02]  /*62800*/  IADD3 R25, R6, c[0x0][0x198], RZ ;  /* 0x0000660006197a10 */ /* 0x000fe40007ffe0ff */
[----:B------:R-:W-:Y:S02]  /*62810*/  ISETP.LT.AND P6, PT, R26, c[0x0][0x178], !P2 ;  /* 0x00005e001a007a0c */ /* 0x000fe400057c1270 */
[----:B------:R-:W-:Y:S02]  /*62820*/  ISETP.GE.AND P0, PT, R23, c[0x0][0x17c], PT ;  /* 0x00005f0017007a0c */ /* 0x000fe40003f06270 */
[C---:B------:R-:W-:Y:S01]  /*62830*/  IADD3 R23, R25.reuse, c[0x0][0x198], RZ ;  /* 0x0000660019177a10 */ /* 0x040fe20007ffe0ff */
[----:B-1----:R-:W-:Y:S01]  /*62840*/  IMAD.WIDE R8, R25, 0x2, R2 ;  /* 0x0000000219087825 */ /* 0x002fe200078e0202 */
[----:B------:R-:W-:-:S02]  /*62850*/  PRMT R14, R27, 0x7632, R14 ;  /* 0x000076321b0e7816 */ /* 0x000fc4000000000e */
[----:B------:R-:W-:Y:S01]  /*62860*/  PRMT R6, R7, 0x7632, R6 ;  /* 0x0000763207067816 */ /* 0x000fe20000000006 */
[----:B------:R-:W-:Y:S01]  /*62870*/  IMAD.WIDE R12, R25, 0x2, R20 ;  /* 0x00000002190c7825 */ /* 0x000fe200078e0214 */
[----:B------:R-:W-:-:S03]  /*62880*/  ISETP.LT.AND P2, PT, R15, c[0x0][0x178], !P2 ;  /* 0x00005e000f007a0c */ /* 0x000fc60005741270 */
[C---:B0-----:R-:W-:Y:S01]  /*62890*/  IMAD.WIDE R16, R23.reuse, 0x2, R2 ;  /* 0x0000000217107825 */ /* 0x041fe200078e0202 */
[----:B------:R0:W-:Y:S01]  /*628a0*/  @P5 STG.E.U16 [R8.64], R14 ;  /* 0x0000000e08005986 */ /* 0x0001e2000c101504 */
[----:B------:R-:W-:Y:S02]  /*628b0*/  ISETP.LT.AND P5, PT, R26, c[0x0][0x178], !P0 ;  /* 0x00005e001a007a0c */ /* 0x000fe400047a1270 */
[----:B------:R-:W-:Y:S01]  /*628c0*/  IADD3 R25, R23, c[0x0][0x198], RZ ;  /* 0x0000660017197a10 */ /* 0x000fe20007ffe0ff */
[----:B------:R1:W-:Y:S01]  /*628d0*/  @P4 STG.E.U16 [R12.64], R6 ;  /* 0x000000060c004986 */ /* 0x0003e2000c101504 */
[----:B------:R-:W-:-:S03]  /*628e0*/  ISETP.LT.AND P4, PT, R15, c[0x0][0x178], !P0 ;  /* 0x00005e000f007a0c */ /* 0x000fc60004781270 */
[----:B------:R1:W-:Y:S01]  /*628f0*/  @P6 STG.E.U16 [R16.64], R29 ;  /* 0x0000001d10006986 */ /* 0x0003e2000c101504 */
[----:B------:R-:W-:Y:S01]  /*62900*/  ISETP.LT.AND P6, PT, R26, c[0x0][0x178], !P3 ;  /* 0x00005e001a007a0c */ /* 0x000fe20005fc1270 */
[----:B--2---:R-:W-:Y:S01]  /*62910*/  IMAD.WIDE R4, R23, 0x2, R20 ;  /* 0x0000000217047825 */ /* 0x004fe200078e0214 */
[----:B------:R-:W-:Y:S02]  /*62920*/  IADD3 R27, R25, c[0x0][0x198], RZ ;  /* 0x00006600191b7a10 */ /* 0x000fe40007ffe0ff */
[----:B------:R-:W-:Y:S01]  /*62930*/  PRMT R0, R29, 0x7632, R0 ;  /* 0x000076321d007816 */ /* 0x000fe20000000000 */
[----:B0-----:R-:W-:Y:S01]  /*62940*/  IMAD.WIDE R8, R25, 0x2, R20 ;  /* 0x0000000219087825 */ /* 0x001fe200078e0214 */
[----:B------:R-:W-:-:S03]  /*62950*/  PRMT R10, R11, 0x7632, R10 ;  /* 0x000076320b0a7816 */ /* 0x000fc6000000000a */
[--C-:B-1----:R-:W-:Y:S01]  /*62960*/  IMAD.WIDE R6, R25, 0x2, R2.reuse ;  /* 0x0000000219067825 */ /* 0x102fe200078e0202 */
[----:B------:R0:W-:Y:S03]  /*62970*/  @P2 STG.E.U16 [R4.64], R11 ;  /* 0x0000000b04002986 */ /* 0x0001e6000c101504 */
[----:B------:R-:W-:Y:S01]  /*62980*/  IMAD.WIDE R12, R27, 0x2, R2 ;  /* 0x000000021b0c7825 */ /* 0x000fe200078e0202 */
[----:B------:R1:W-:Y:S01]  /*62990*/  @P5 STG.E.U16 [R6.64], R0 ;  /* 0x0000000006005986 */ /* 0x0003e2000c101504 */
[----:B------:R-:W-:-:S03]  /*629a0*/  ISETP.LT.AND P3, PT, R15, c[0x0][0x178], !P3 ;  /* 0x00005e000f007a0c */ /* 0x000fc60005f61270 */
[----:B------:R-:W2:Y:S04]  /*629b0*/  LDL.LU R29, [R1+0x1c] ;  /* 0x00001c00011d7983 */ /* 0x000ea80000300800 */
[----:B------:R0:W-:Y:S01]  /*629c0*/  @P4 STG.E.U16 [R8.64], R10 ;  /* 0x0000000a08004986 */ /* 0x0001e2000c101504 */
[----:B---3--:R-:W-:-:S03]  /*629d0*/  ISETP.GE.AND P0, PT, R22, c[0x0][0x17c], PT ;  /* 0x00005f0016007a0c */ /* 0x008fc60003f06270 */
[----:B-----5:R3:W-:Y:S01]  /*629e0*/  @P6 STG.E.U16 [R12.64], R28 ;  /* 0x0000001c0c006986 */ /* 0x0207e2000c101504 */
[C---:B------:R-:W-:Y:S02]  /*629f0*/  ISETP.LT.AND P6, PT, R26.reuse, c[0x0][0x178], !P1 ;  /* 0x00005e001a007a0c */ /* 0x040fe40004fc1270 */
[----:B------:R-:W-:Y:S02]  /*62a00*/  ISETP.LT.AND P5, PT, R26, c[0x0][0x178], !P0 ;  /* 0x00005e001a007a0c */ /* 0x000fe400047a1270 */
[C---:B------:R-:W-:Y:S02]  /*62a10*/  ISETP.LT.AND P1, PT, R15.reuse, c[0x0][0x178], !P1 ;  /* 0x00005e000f007a0c */ /* 0x040fe40004f21270 */
[----:B------:R-:W-:Y:S02]  /*62a20*/  ISETP.LT.AND P0, PT, R15, c[0x0][0x178], !P0 ;  /* 0x00005e000f007a0c */ /* 0x000fe40004701270 */
[----:B----4-:R-:W-:-:S04]  /*62a30*/  ISETP.GE.AND P2, PT, R18, c[0x0][0x17c], PT ;  /* 0x00005f0012007a0c */ /* 0x010fc80003f46270 */
[----:B------:R-:W-:Y:S02]  /*62a40*/  ISETP.LT.AND P4, PT, R26, c[0x0][0x178], !P2 ;  /* 0x00005e001a007a0c */ /* 0x000fe40005781270 */
[----:B------:R-:W-:Y:S02]  /*62a50*/  ISETP.LT.AND P2, PT, R15, c[0x0][0x178], !P2 ;  /* 0x00005e000f007a0c */ /* 0x000fe40005741270 */
[----:B------:R-:W4:Y:S01]  /*62a60*/  LDL.LU R15, [R1+0x1ee8] ;  /* 0x001ee800010f7983 */ /* 0x000f220000300800 */
[C---:B------:R-:W-:Y:S01]  /*62a70*/  IADD3 R17, R27.reuse, c[0x0][0x198], RZ ;  /* 0x000066001b117a10 */ /* 0x040fe20007ffe0ff */
[----:B0-----:R-:W-:-:S03]  /*62a80*/  IMAD.WIDE R4, R27, 0x2, R20 ;  /* 0x000000021b047825 */ /* 0x001fc600078e0214 */
[C---:B------:R-:W-:Y:S01]  /*62a90*/  IADD3 R23, R17.reuse, c[0x0][0x198], RZ ;  /* 0x0000660011177a10 */ /* 0x040fe20007ffe0ff */
[----:B-1----:R-:W-:Y:S01]  /*62aa0*/  IMAD.WIDE R6, R17, 0x2, R2 ;  /* 0x0000000211067825 */ /* 0x002fe200078e0202 */
[----:B------:R-:W-:Y:S02]  /*62ab0*/  PRMT R0, R28, 0x7632, R0 ;  /* 0x000076321c007816 */ /* 0x000fe40000000000 */
[----:B------:R-:W-:Y:S01]  /*62ac0*/  IADD3 R25, R23, c[0x0][0x198], RZ ;  /* 0x0000660017197a10 */ /* 0x000fe20007ffe0ff */
[----:B------:R-:W-:Y:S01]  /*62ad0*/  IMAD.WIDE R8, R17, 0x2, R20 ;  /* 0x0000000211087825 */ /* 0x000fe200078e0214 */
[----:B------:R-:W-:Y:S01]  /*62ae0*/  PRMT R14, R19, 0x7632, R14 ;  /* 0x00007632130e7816 */ /* 0x000fe2000000000e */
[----:B------:R2:W-:Y:S02]  /*62af0*/  @P3 STG.E.U16 [R4.64], R19 ;  /* 0x0000001304003986 */ /* 0x0005e4000c101504 */
[C---:B------:R-:W-:Y:S02]  /*62b00*/  IMAD.WIDE R10, R23.reuse, 0x2, R2 ;  /* 0x00000002170a7825 */ /* 0x040fe400078e0202 */
[----:B------:R0:W-:Y:S02]  /*62b10*/  @P6 STG.E.U16 [R6.64], R0 ;  /* 0x0000000006006986 */ /* 0x0001e4000c101504 */
[----:B---3--:R-:W-:-:S02]  /*62b20*/  IMAD.WIDE R12, R23, 0x2, R20 ;  /* 0x00000002170c7825 */ /* 0x008fc400078e0214 */
[----:B------:R0:W-:Y:S02]  /*62b30*/  @P1 STG.E.U16 [R8.64], R14 ;  /* 0x0000000e08001986 */ /* 0x0001e4000c101504 */
[----:B------:R-:W-:-:S04]  /*62b40*/  IMAD.WIDE R2, R25, 0x2, R2 ;  /* 0x0000000219027825 */ /* 0x000fc800078e0202 */
[----:B------:R-:W-:Y:S01]  /*62b50*/  IMAD.WIDE R20, R25, 0x2, R20 ;  /* 0x0000000219147825 */ /* 0x000fe200078e0214 */
[----:B--2---:R-:W-:Y:S01]  /*62b60*/  PRMT R5, R29, 0x7632, R5 ;  /* 0x000076321d057816 */ /* 0x004fe20000000005 */
[----:B------:R0:W-:Y:S04]  /*62b70*/  @P5 STG.E.U16 [R10.64], R29 ;  /* 0x0000001d0a005986 */ /* 0x0001e8000c101504 */
[----:B----4-:R0:W-:Y:S04]  /*62b80*/  @P0 STG.E.U16 [R12.64], R15 ;  /* 0x0000000f0c000986 */ /* 0x0101e8000c101504 */
[----:B------:R0:W-:Y:S01]  /*62b90*/  @P4 STG.E.U16 [R2.64], R5 ;  /* 0x0000000502004986 */ /* 0x0001e2000c101504 */
[----:B------:R-:W-:Y:S05]  /*62ba0*/  @!P2 EXIT ;  /* 0x000000000000a94d */ /* 0x000fea0003800000 */
[----:B0-----:R-:W-:-:S05]  /*62bb0*/  PRMT R10, R15, 0x7632, R10 ;  /* 0x000076320f0a7816 */ /* 0x001fca000000000a */
[----:B------:R-:W-:Y:S01]  /*62bc0*/  STG.E.U16 [R20.64], R10 ;  /* 0x0000000a14007986 */ /* 0x000fe2000c101504 */
[----:B------:R-:W-:Y:S05]  /*62bd0*/  EXIT ;  /* 0x000000000000794d */ /* 0x000fea0003800000 */
.L_x_4:
[----:B------:R-:W-:-:S00]  /*62be0*/  BRA `(.L_x_4) ;  /* 0xfffffff000007947 */ /* 0x000fc0000383ffff */
[----:B------:R-:W-:-:S00]  /*62bf0*/  NOP ;  /* 0x0000000000007918 */ /* 0x000fc00000000000 */
        /* <DEDUP_REMOVED lines=8> */
.L_x_5:


//--------------------- .nv.shared.matmul_kernel  --------------------------
	.section	.nv.shared.matmul_kernel,"aw",@nobits
	.sectionflags	@""
	.align	16
